//
// Generated by NVIDIA NVVM Compiler
//
// Compiler Build ID: CL-36424714
// Cuda compilation tools, release 13.0, V13.0.88
// Based on NVVM 20.0.0
//

.version 9.0
.target sm_100
.address_size 64

	// .globl	_Z6kernelPA28_A28_fPfiS2_iPA5_A5_fS1_PA14_A14_fPhS8_S2_iS1_S5_
.extern .func  (.param .b32 func_retval0) vprintf
(
	.param .b64 vprintf_param_0,
	.param .b64 vprintf_param_1
)
;
.global .align 4 .b8 precalc_xorwow_matrix[102400];
.global .align 4 .b8 precalc_xorwow_offset_matrix[102400];
.global .align 4 .b8 mrg32k3aM1[2304];
.global .align 4 .b8 mrg32k3aM2[2304];
.global .align 4 .b8 mrg32k3aM1SubSeq[2016];
.global .align 4 .b8 mrg32k3aM2SubSeq[2016];
.global .align 4 .b8 mrg32k3aM1Seq[2304];
.global .align 4 .b8 mrg32k3aM2Seq[2304];
.const .align 8 .b8 __cr_lgamma_table[72];
// _ZZ6kernelPA28_A28_fPfiS2_iPA5_A5_fS1_PA14_A14_fPhS8_S2_iS1_S5_E7classes has been demoted
// _ZZ6kernelPA28_A28_fPfiS2_iPA5_A5_fS1_PA14_A14_fPhS8_S2_iS1_S5_E7dl_bias has been demoted
// _ZZ6kernelPA28_A28_fPfiS2_iPA5_A5_fS1_PA14_A14_fPhS8_S2_iS1_S5_E7cl_bias has been demoted
// _ZZ6kernelPA28_A28_fPfiS2_iPA5_A5_fS1_PA14_A14_fPhS8_S2_iS1_S5_E11softmax_vec has been demoted
// _ZZ6kernelPA28_A28_fPfiS2_iPA5_A5_fS1_PA14_A14_fPhS8_S2_iS1_S5_E19deriv_softmax_cross has been demoted
// _ZZ6kernelPA28_A28_fPfiS2_iPA5_A5_fS1_PA14_A14_fPhS8_S2_iS1_S5_E16deriv_dl_softmax has been demoted
// _ZZ6kernelPA28_A28_fPfiS2_iPA5_A5_fS1_PA14_A14_fPhS8_S2_iS1_S5_E13dl_bias_deriv has been demoted
// _ZZ6kernelPA28_A28_fPfiS2_iPA5_A5_fS1_PA14_A14_fPhS8_S2_iS1_S5_E13cl_bias_deriv has been demoted
.global .align 1 .b8 $str[38] = {45, 45, 45, 45, 45, 45, 45, 45, 45, 45, 45, 45, 32, 67, 111, 117, 110, 116, 101, 114, 58, 32, 37, 100, 32, 45, 45, 45, 45, 45, 45, 45, 45, 45, 45, 45, 10};
.global .align 1 .b8 $str$1[11] = {67, 108, 97, 115, 115, 101, 115, 58, 32, 10};
.global .align 1 .b8 $str$2[4] = {37, 102, 32};
.global .align 1 .b8 $str$3[2] = {10};

.visible .entry _Z6kernelPA28_A28_fPfiS2_iPA5_A5_fS1_PA14_A14_fPhS8_S2_iS1_S5_(
	.param .u64 .ptr .align 1 _Z6kernelPA28_A28_fPfiS2_iPA5_A5_fS1_PA14_A14_fPhS8_S2_iS1_S5__param_0,
	.param .u64 .ptr .align 1 _Z6kernelPA28_A28_fPfiS2_iPA5_A5_fS1_PA14_A14_fPhS8_S2_iS1_S5__param_1,
	.param .u32 _Z6kernelPA28_A28_fPfiS2_iPA5_A5_fS1_PA14_A14_fPhS8_S2_iS1_S5__param_2,
	.param .u64 .ptr .align 1 _Z6kernelPA28_A28_fPfiS2_iPA5_A5_fS1_PA14_A14_fPhS8_S2_iS1_S5__param_3,
	.param .u32 _Z6kernelPA28_A28_fPfiS2_iPA5_A5_fS1_PA14_A14_fPhS8_S2_iS1_S5__param_4,
	.param .u64 .ptr .align 1 _Z6kernelPA28_A28_fPfiS2_iPA5_A5_fS1_PA14_A14_fPhS8_S2_iS1_S5__param_5,
	.param .u64 .ptr .align 1 _Z6kernelPA28_A28_fPfiS2_iPA5_A5_fS1_PA14_A14_fPhS8_S2_iS1_S5__param_6,
	.param .u64 .ptr .align 1 _Z6kernelPA28_A28_fPfiS2_iPA5_A5_fS1_PA14_A14_fPhS8_S2_iS1_S5__param_7,
	.param .u64 .ptr .align 1 _Z6kernelPA28_A28_fPfiS2_iPA5_A5_fS1_PA14_A14_fPhS8_S2_iS1_S5__param_8,
	.param .u64 .ptr .align 1 _Z6kernelPA28_A28_fPfiS2_iPA5_A5_fS1_PA14_A14_fPhS8_S2_iS1_S5__param_9,
	.param .u64 .ptr .align 1 _Z6kernelPA28_A28_fPfiS2_iPA5_A5_fS1_PA14_A14_fPhS8_S2_iS1_S5__param_10,
	.param .u32 _Z6kernelPA28_A28_fPfiS2_iPA5_A5_fS1_PA14_A14_fPhS8_S2_iS1_S5__param_11,
	.param .u64 .ptr .align 1 _Z6kernelPA28_A28_fPfiS2_iPA5_A5_fS1_PA14_A14_fPhS8_S2_iS1_S5__param_12,
	.param .u64 .ptr .align 1 _Z6kernelPA28_A28_fPfiS2_iPA5_A5_fS1_PA14_A14_fPhS8_S2_iS1_S5__param_13
)
{
	.local .align 8 .b8 	__local_depot0[56];
	.reg .b64 	%SP;
	.reg .b64 	%SPL;
	.reg .pred 	%p<327>;
	.reg .b16 	%rs<8>;
	.reg .b32 	%r<1812>;
	.reg .b32 	%f<1402>;
	.reg .b64 	%rd<346>;
	.reg .b64 	%fd<11>;
	// demoted variable
	.shared .align 4 .b8 _ZZ6kernelPA28_A28_fPfiS2_iPA5_A5_fS1_PA14_A14_fPhS8_S2_iS1_S5_E7classes[40];
	// demoted variable
	.shared .align 4 .b8 _ZZ6kernelPA28_A28_fPfiS2_iPA5_A5_fS1_PA14_A14_fPhS8_S2_iS1_S5_E7dl_bias[40];
	// demoted variable
	.shared .align 4 .b8 _ZZ6kernelPA28_A28_fPfiS2_iPA5_A5_fS1_PA14_A14_fPhS8_S2_iS1_S5_E7cl_bias[128];
	// demoted variable
	.shared .align 4 .b8 _ZZ6kernelPA28_A28_fPfiS2_iPA5_A5_fS1_PA14_A14_fPhS8_S2_iS1_S5_E11softmax_vec[40];
	// demoted variable
	.shared .align 4 .b8 _ZZ6kernelPA28_A28_fPfiS2_iPA5_A5_fS1_PA14_A14_fPhS8_S2_iS1_S5_E19deriv_softmax_cross[40];
	// demoted variable
	.shared .align 4 .b8 _ZZ6kernelPA28_A28_fPfiS2_iPA5_A5_fS1_PA14_A14_fPhS8_S2_iS1_S5_E16deriv_dl_softmax[40];
	// demoted variable
	.shared .align 4 .b8 _ZZ6kernelPA28_A28_fPfiS2_iPA5_A5_fS1_PA14_A14_fPhS8_S2_iS1_S5_E13dl_bias_deriv[40];
	// demoted variable
	.shared .align 4 .b8 _ZZ6kernelPA28_A28_fPfiS2_iPA5_A5_fS1_PA14_A14_fPhS8_S2_iS1_S5_E13cl_bias_deriv[40];
	mov.u64 	%SPL, __local_depot0;
	cvta.local.u64 	%SP, %SPL;
	ld.param.u64 	%rd63, [_Z6kernelPA28_A28_fPfiS2_iPA5_A5_fS1_PA14_A14_fPhS8_S2_iS1_S5__param_1];
	ld.param.u32 	%r620, [_Z6kernelPA28_A28_fPfiS2_iPA5_A5_fS1_PA14_A14_fPhS8_S2_iS1_S5__param_2];
	ld.param.u64 	%rd64, [_Z6kernelPA28_A28_fPfiS2_iPA5_A5_fS1_PA14_A14_fPhS8_S2_iS1_S5__param_3];
	ld.param.u32 	%r621, [_Z6kernelPA28_A28_fPfiS2_iPA5_A5_fS1_PA14_A14_fPhS8_S2_iS1_S5__param_4];
	ld.param.u64 	%rd57, [_Z6kernelPA28_A28_fPfiS2_iPA5_A5_fS1_PA14_A14_fPhS8_S2_iS1_S5__param_5];
	ld.param.u64 	%rd58, [_Z6kernelPA28_A28_fPfiS2_iPA5_A5_fS1_PA14_A14_fPhS8_S2_iS1_S5__param_6];
	ld.param.u64 	%rd65, [_Z6kernelPA28_A28_fPfiS2_iPA5_A5_fS1_PA14_A14_fPhS8_S2_iS1_S5__param_7];
	ld.param.u64 	%rd60, [_Z6kernelPA28_A28_fPfiS2_iPA5_A5_fS1_PA14_A14_fPhS8_S2_iS1_S5__param_9];
	ld.param.u64 	%rd66, [_Z6kernelPA28_A28_fPfiS2_iPA5_A5_fS1_PA14_A14_fPhS8_S2_iS1_S5__param_10];
	ld.param.u32 	%r622, [_Z6kernelPA28_A28_fPfiS2_iPA5_A5_fS1_PA14_A14_fPhS8_S2_iS1_S5__param_11];
	ld.param.u64 	%rd61, [_Z6kernelPA28_A28_fPfiS2_iPA5_A5_fS1_PA14_A14_fPhS8_S2_iS1_S5__param_12];
	ld.param.u64 	%rd62, [_Z6kernelPA28_A28_fPfiS2_iPA5_A5_fS1_PA14_A14_fPhS8_S2_iS1_S5__param_13];
	cvta.to.global.u64 	%rd1, %rd64;
	cvta.to.global.u64 	%rd2, %rd66;
	cvta.to.global.u64 	%rd3, %rd65;
	cvta.to.global.u64 	%rd4, %rd63;
	add.u64 	%rd5, %SPL, 0;
	mov.u32 	%r628, %ctaid.x;
	mov.u32 	%r629, %ntid.x;
	mov.u32 	%r630, %tid.x;
	mad.lo.s32 	%r631, %r628, %r629, %r630;
	cvt.s64.s32 	%rd6, %r631;
	mov.b32 	%r1515, 1478573778;
	mov.b32 	%r632, 716983765;
	st.local.v2.u32 	[%rd5], {%r632, %r1515};
	mov.b32 	%r1513, -123459836;
	mov.b32 	%r1514, 1163863128;
	st.local.v2.u32 	[%rd5+8], {%r1514, %r1513};
	mov.b32 	%r1511, 1360900310;
	mov.b32 	%r1512, -589760388;
	st.local.v2.u32 	[%rd5+16], {%r1512, %r1511};
	setp.eq.s32 	%p2, %r631, 0;
	@%p2 bra 	$L__BB0_115;
	mov.b32 	%r1498, 0;
	mov.b32 	%r1515, 1478573778;
	mov.b32 	%r1514, 1163863128;
	mov.b32 	%r1513, -123459836;
	mov.b32 	%r1512, -589760388;
	mov.b32 	%r1511, 1360900310;
	mov.u64 	%rd345, %rd6;
$L__BB0_2:
	mov.u64 	%rd7, %rd345;
	and.b64  	%rd8, %rd7, 3;
	setp.eq.s64 	%p3, %rd8, 0;
	@%p3 bra 	$L__BB0_114;
	mul.wide.u32 	%rd68, %r1498, 3200;
	mov.u64 	%rd69, precalc_xorwow_matrix;
	add.s64 	%rd9, %rd69, %rd68;
	mov.b32 	%r1511, 0;
	mov.u32 	%r1512, %r1511;
	mov.u32 	%r1513, %r1511;
	mov.u32 	%r1514, %r1511;
	mov.u32 	%r1515, %r1511;
	mov.u32 	%r1504, %r1511;
$L__BB0_4:
	mul.wide.u32 	%rd70, %r1504, 4;
	add.s64 	%rd71, %rd5, %rd70;
	ld.local.u32 	%r13, [%rd71+4];
	shl.b32 	%r14, %r1504, 5;
	mov.b32 	%r1510, 0;
$L__BB0_5:
	.pragma "nounroll";
	shr.u32 	%r641, %r13, %r1510;
	and.b32  	%r642, %r641, 1;
	setp.eq.b32 	%p4, %r642, 1;
	not.pred 	%p5, %p4;
	add.s32 	%r643, %r14, %r1510;
	mul.lo.s32 	%r644, %r643, 5;
	mul.wide.u32 	%rd72, %r644, 4;
	add.s64 	%rd10, %rd9, %rd72;
	@%p5 bra 	$L__BB0_7;
	ld.global.u32 	%r645, [%rd10];
	xor.b32  	%r1515, %r1515, %r645;
	ld.global.u32 	%r646, [%rd10+4];
	xor.b32  	%r1514, %r1514, %r646;
	ld.global.u32 	%r647, [%rd10+8];
	xor.b32  	%r1513, %r1513, %r647;
	ld.global.u32 	%r648, [%rd10+12];
	xor.b32  	%r1512, %r1512, %r648;
	ld.global.u32 	%r649, [%rd10+16];
	xor.b32  	%r1511, %r1511, %r649;
$L__BB0_7:
	and.b32  	%r651, %r641, 2;
	setp.eq.s32 	%p6, %r651, 0;
	@%p6 bra 	$L__BB0_9;
	ld.global.u32 	%r652, [%rd10+20];
	xor.b32  	%r1515, %r1515, %r652;
	ld.global.u32 	%r653, [%rd10+24];
	xor.b32  	%r1514, %r1514, %r653;
	ld.global.u32 	%r654, [%rd10+28];
	xor.b32  	%r1513, %r1513, %r654;
	ld.global.u32 	%r655, [%rd10+32];
	xor.b32  	%r1512, %r1512, %r655;
	ld.global.u32 	%r656, [%rd10+36];
	xor.b32  	%r1511, %r1511, %r656;
$L__BB0_9:
	and.b32  	%r658, %r641, 4;
	setp.eq.s32 	%p7, %r658, 0;
	@%p7 bra 	$L__BB0_11;
	ld.global.u32 	%r659, [%rd10+40];
	xor.b32  	%r1515, %r1515, %r659;
	ld.global.u32 	%r660, [%rd10+44];
	xor.b32  	%r1514, %r1514, %r660;
	ld.global.u32 	%r661, [%rd10+48];
	xor.b32  	%r1513, %r1513, %r661;
	ld.global.u32 	%r662, [%rd10+52];
	xor.b32  	%r1512, %r1512, %r662;
	ld.global.u32 	%r663, [%rd10+56];
	xor.b32  	%r1511, %r1511, %r663;
$L__BB0_11:
	and.b32  	%r665, %r641, 8;
	setp.eq.s32 	%p8, %r665, 0;
	@%p8 bra 	$L__BB0_13;
	ld.global.u32 	%r666, [%rd10+60];
	xor.b32  	%r1515, %r1515, %r666;
	ld.global.u32 	%r667, [%rd10+64];
	xor.b32  	%r1514, %r1514, %r667;
	ld.global.u32 	%r668, [%rd10+68];
	xor.b32  	%r1513, %r1513, %r668;
	ld.global.u32 	%r669, [%rd10+72];
	xor.b32  	%r1512, %r1512, %r669;
	ld.global.u32 	%r670, [%rd10+76];
	xor.b32  	%r1511, %r1511, %r670;
$L__BB0_13:
	and.b32  	%r672, %r641, 16;
	setp.eq.s32 	%p9, %r672, 0;
	@%p9 bra 	$L__BB0_15;
	ld.global.u32 	%r673, [%rd10+80];
	xor.b32  	%r1515, %r1515, %r673;
	ld.global.u32 	%r674, [%rd10+84];
	xor.b32  	%r1514, %r1514, %r674;
	ld.global.u32 	%r675, [%rd10+88];
	xor.b32  	%r1513, %r1513, %r675;
	ld.global.u32 	%r676, [%rd10+92];
	xor.b32  	%r1512, %r1512, %r676;
	ld.global.u32 	%r677, [%rd10+96];
	xor.b32  	%r1511, %r1511, %r677;
$L__BB0_15:
	and.b32  	%r679, %r641, 32;
	setp.eq.s32 	%p10, %r679, 0;
	@%p10 bra 	$L__BB0_17;
	ld.global.u32 	%r680, [%rd10+100];
	xor.b32  	%r1515, %r1515, %r680;
	ld.global.u32 	%r681, [%rd10+104];
	xor.b32  	%r1514, %r1514, %r681;
	ld.global.u32 	%r682, [%rd10+108];
	xor.b32  	%r1513, %r1513, %r682;
	ld.global.u32 	%r683, [%rd10+112];
	xor.b32  	%r1512, %r1512, %r683;
	ld.global.u32 	%r684, [%rd10+116];
	xor.b32  	%r1511, %r1511, %r684;
$L__BB0_17:
	and.b32  	%r686, %r641, 64;
	setp.eq.s32 	%p11, %r686, 0;
	@%p11 bra 	$L__BB0_19;
	ld.global.u32 	%r687, [%rd10+120];
	xor.b32  	%r1515, %r1515, %r687;
	ld.global.u32 	%r688, [%rd10+124];
	xor.b32  	%r1514, %r1514, %r688;
	ld.global.u32 	%r689, [%rd10+128];
	xor.b32  	%r1513, %r1513, %r689;
	ld.global.u32 	%r690, [%rd10+132];
	xor.b32  	%r1512, %r1512, %r690;
	ld.global.u32 	%r691, [%rd10+136];
	xor.b32  	%r1511, %r1511, %r691;
$L__BB0_19:
	and.b32  	%r693, %r641, 128;
	setp.eq.s32 	%p12, %r693, 0;
	@%p12 bra 	$L__BB0_21;
	ld.global.u32 	%r694, [%rd10+140];
	xor.b32  	%r1515, %r1515, %r694;
	ld.global.u32 	%r695, [%rd10+144];
	xor.b32  	%r1514, %r1514, %r695;
	ld.global.u32 	%r696, [%rd10+148];
	xor.b32  	%r1513, %r1513, %r696;
	ld.global.u32 	%r697, [%rd10+152];
	xor.b32  	%r1512, %r1512, %r697;
	ld.global.u32 	%r698, [%rd10+156];
	xor.b32  	%r1511, %r1511, %r698;
$L__BB0_21:
	and.b32  	%r700, %r641, 256;
	setp.eq.s32 	%p13, %r700, 0;
	@%p13 bra 	$L__BB0_23;
	ld.global.u32 	%r701, [%rd10+160];
	xor.b32  	%r1515, %r1515, %r701;
	ld.global.u32 	%r702, [%rd10+164];
	xor.b32  	%r1514, %r1514, %r702;
	ld.global.u32 	%r703, [%rd10+168];
	xor.b32  	%r1513, %r1513, %r703;
	ld.global.u32 	%r704, [%rd10+172];
	xor.b32  	%r1512, %r1512, %r704;
	ld.global.u32 	%r705, [%rd10+176];
	xor.b32  	%r1511, %r1511, %r705;
$L__BB0_23:
	and.b32  	%r707, %r641, 512;
	setp.eq.s32 	%p14, %r707, 0;
	@%p14 bra 	$L__BB0_25;
	ld.global.u32 	%r708, [%rd10+180];
	xor.b32  	%r1515, %r1515, %r708;
	ld.global.u32 	%r709, [%rd10+184];
	xor.b32  	%r1514, %r1514, %r709;
	ld.global.u32 	%r710, [%rd10+188];
	xor.b32  	%r1513, %r1513, %r710;
	ld.global.u32 	%r711, [%rd10+192];
	xor.b32  	%r1512, %r1512, %r711;
	ld.global.u32 	%r712, [%rd10+196];
	xor.b32  	%r1511, %r1511, %r712;
$L__BB0_25:
	and.b32  	%r714, %r641, 1024;
	setp.eq.s32 	%p15, %r714, 0;
	@%p15 bra 	$L__BB0_27;
	ld.global.u32 	%r715, [%rd10+200];
	xor.b32  	%r1515, %r1515, %r715;
	ld.global.u32 	%r716, [%rd10+204];
	xor.b32  	%r1514, %r1514, %r716;
	ld.global.u32 	%r717, [%rd10+208];
	xor.b32  	%r1513, %r1513, %r717;
	ld.global.u32 	%r718, [%rd10+212];
	xor.b32  	%r1512, %r1512, %r718;
	ld.global.u32 	%r719, [%rd10+216];
	xor.b32  	%r1511, %r1511, %r719;
$L__BB0_27:
	and.b32  	%r721, %r641, 2048;
	setp.eq.s32 	%p16, %r721, 0;
	@%p16 bra 	$L__BB0_29;
	ld.global.u32 	%r722, [%rd10+220];
	xor.b32  	%r1515, %r1515, %r722;
	ld.global.u32 	%r723, [%rd10+224];
	xor.b32  	%r1514, %r1514, %r723;
	ld.global.u32 	%r724, [%rd10+228];
	xor.b32  	%r1513, %r1513, %r724;
	ld.global.u32 	%r725, [%rd10+232];
	xor.b32  	%r1512, %r1512, %r725;
	ld.global.u32 	%r726, [%rd10+236];
	xor.b32  	%r1511, %r1511, %r726;
$L__BB0_29:
	and.b32  	%r728, %r641, 4096;
	setp.eq.s32 	%p17, %r728, 0;
	@%p17 bra 	$L__BB0_31;
	ld.global.u32 	%r729, [%rd10+240];
	xor.b32  	%r1515, %r1515, %r729;
	ld.global.u32 	%r730, [%rd10+244];
	xor.b32  	%r1514, %r1514, %r730;
	ld.global.u32 	%r731, [%rd10+248];
	xor.b32  	%r1513, %r1513, %r731;
	ld.global.u32 	%r732, [%rd10+252];
	xor.b32  	%r1512, %r1512, %r732;
	ld.global.u32 	%r733, [%rd10+256];
	xor.b32  	%r1511, %r1511, %r733;
$L__BB0_31:
	and.b32  	%r735, %r641, 8192;
	setp.eq.s32 	%p18, %r735, 0;
	@%p18 bra 	$L__BB0_33;
	ld.global.u32 	%r736, [%rd10+260];
	xor.b32  	%r1515, %r1515, %r736;
	ld.global.u32 	%r737, [%rd10+264];
	xor.b32  	%r1514, %r1514, %r737;
	ld.global.u32 	%r738, [%rd10+268];
	xor.b32  	%r1513, %r1513, %r738;
	ld.global.u32 	%r739, [%rd10+272];
	xor.b32  	%r1512, %r1512, %r739;
	ld.global.u32 	%r740, [%rd10+276];
	xor.b32  	%r1511, %r1511, %r740;
$L__BB0_33:
	and.b32  	%r742, %r641, 16384;
	setp.eq.s32 	%p19, %r742, 0;
	@%p19 bra 	$L__BB0_35;
	ld.global.u32 	%r743, [%rd10+280];
	xor.b32  	%r1515, %r1515, %r743;
	ld.global.u32 	%r744, [%rd10+284];
	xor.b32  	%r1514, %r1514, %r744;
	ld.global.u32 	%r745, [%rd10+288];
	xor.b32  	%r1513, %r1513, %r745;
	ld.global.u32 	%r746, [%rd10+292];
	xor.b32  	%r1512, %r1512, %r746;
	ld.global.u32 	%r747, [%rd10+296];
	xor.b32  	%r1511, %r1511, %r747;
$L__BB0_35:
	and.b32  	%r749, %r641, 32768;
	setp.eq.s32 	%p20, %r749, 0;
	@%p20 bra 	$L__BB0_37;
	ld.global.u32 	%r750, [%rd10+300];
	xor.b32  	%r1515, %r1515, %r750;
	ld.global.u32 	%r751, [%rd10+304];
	xor.b32  	%r1514, %r1514, %r751;
	ld.global.u32 	%r752, [%rd10+308];
	xor.b32  	%r1513, %r1513, %r752;
	ld.global.u32 	%r753, [%rd10+312];
	xor.b32  	%r1512, %r1512, %r753;
	ld.global.u32 	%r754, [%rd10+316];
	xor.b32  	%r1511, %r1511, %r754;
$L__BB0_37:
	add.s32 	%r1510, %r1510, 16;
	setp.ne.s32 	%p21, %r1510, 32;
	@%p21 bra 	$L__BB0_5;
	mad.lo.s32 	%r755, %r1504, -31, %r14;
	add.s32 	%r1504, %r755, 1;
	setp.ne.s32 	%p22, %r1504, 5;
	@%p22 bra 	$L__BB0_4;
	st.local.u32 	[%rd5+4], %r1515;
	st.local.v2.u32 	[%rd5+8], {%r1514, %r1513};
	st.local.v2.u32 	[%rd5+16], {%r1512, %r1511};
	setp.eq.s64 	%p23, %rd8, 1;
	@%p23 bra 	$L__BB0_114;
	mov.b32 	%r1511, 0;
	mov.u32 	%r1512, %r1511;
	mov.u32 	%r1513, %r1511;
	mov.u32 	%r1514, %r1511;
	mov.u32 	%r1515, %r1511;
	mov.u32 	%r1596, %r1511;
$L__BB0_41:
	mul.wide.u32 	%rd73, %r1596, 4;
	add.s64 	%rd74, %rd5, %rd73;
	ld.local.u32 	%r189, [%rd74+4];
	shl.b32 	%r190, %r1596, 5;
	mov.b32 	%r1602, 0;
$L__BB0_42:
	.pragma "nounroll";
	shr.u32 	%r758, %r189, %r1602;
	and.b32  	%r759, %r758, 1;
	setp.eq.b32 	%p24, %r759, 1;
	not.pred 	%p25, %p24;
	add.s32 	%r760, %r190, %r1602;
	mul.lo.s32 	%r761, %r760, 5;
	mul.wide.u32 	%rd75, %r761, 4;
	add.s64 	%rd11, %rd9, %rd75;
	@%p25 bra 	$L__BB0_44;
	ld.global.u32 	%r762, [%rd11];
	xor.b32  	%r1515, %r1515, %r762;
	ld.global.u32 	%r763, [%rd11+4];
	xor.b32  	%r1514, %r1514, %r763;
	ld.global.u32 	%r764, [%rd11+8];
	xor.b32  	%r1513, %r1513, %r764;
	ld.global.u32 	%r765, [%rd11+12];
	xor.b32  	%r1512, %r1512, %r765;
	ld.global.u32 	%r766, [%rd11+16];
	xor.b32  	%r1511, %r1511, %r766;
$L__BB0_44:
	and.b32  	%r768, %r758, 2;
	setp.eq.s32 	%p26, %r768, 0;
	@%p26 bra 	$L__BB0_46;
	ld.global.u32 	%r769, [%rd11+20];
	xor.b32  	%r1515, %r1515, %r769;
	ld.global.u32 	%r770, [%rd11+24];
	xor.b32  	%r1514, %r1514, %r770;
	ld.global.u32 	%r771, [%rd11+28];
	xor.b32  	%r1513, %r1513, %r771;
	ld.global.u32 	%r772, [%rd11+32];
	xor.b32  	%r1512, %r1512, %r772;
	ld.global.u32 	%r773, [%rd11+36];
	xor.b32  	%r1511, %r1511, %r773;
$L__BB0_46:
	and.b32  	%r775, %r758, 4;
	setp.eq.s32 	%p27, %r775, 0;
	@%p27 bra 	$L__BB0_48;
	ld.global.u32 	%r776, [%rd11+40];
	xor.b32  	%r1515, %r1515, %r776;
	ld.global.u32 	%r777, [%rd11+44];
	xor.b32  	%r1514, %r1514, %r777;
	ld.global.u32 	%r778, [%rd11+48];
	xor.b32  	%r1513, %r1513, %r778;
	ld.global.u32 	%r779, [%rd11+52];
	xor.b32  	%r1512, %r1512, %r779;
	ld.global.u32 	%r780, [%rd11+56];
	xor.b32  	%r1511, %r1511, %r780;
$L__BB0_48:
	and.b32  	%r782, %r758, 8;
	setp.eq.s32 	%p28, %r782, 0;
	@%p28 bra 	$L__BB0_50;
	ld.global.u32 	%r783, [%rd11+60];
	xor.b32  	%r1515, %r1515, %r783;
	ld.global.u32 	%r784, [%rd11+64];
	xor.b32  	%r1514, %r1514, %r784;
	ld.global.u32 	%r785, [%rd11+68];
	xor.b32  	%r1513, %r1513, %r785;
	ld.global.u32 	%r786, [%rd11+72];
	xor.b32  	%r1512, %r1512, %r786;
	ld.global.u32 	%r787, [%rd11+76];
	xor.b32  	%r1511, %r1511, %r787;
$L__BB0_50:
	and.b32  	%r789, %r758, 16;
	setp.eq.s32 	%p29, %r789, 0;
	@%p29 bra 	$L__BB0_52;
	ld.global.u32 	%r790, [%rd11+80];
	xor.b32  	%r1515, %r1515, %r790;
	ld.global.u32 	%r791, [%rd11+84];
	xor.b32  	%r1514, %r1514, %r791;
	ld.global.u32 	%r792, [%rd11+88];
	xor.b32  	%r1513, %r1513, %r792;
	ld.global.u32 	%r793, [%rd11+92];
	xor.b32  	%r1512, %r1512, %r793;
	ld.global.u32 	%r794, [%rd11+96];
	xor.b32  	%r1511, %r1511, %r794;
$L__BB0_52:
	and.b32  	%r796, %r758, 32;
	setp.eq.s32 	%p30, %r796, 0;
	@%p30 bra 	$L__BB0_54;
	ld.global.u32 	%r797, [%rd11+100];
	xor.b32  	%r1515, %r1515, %r797;
	ld.global.u32 	%r798, [%rd11+104];
	xor.b32  	%r1514, %r1514, %r798;
	ld.global.u32 	%r799, [%rd11+108];
	xor.b32  	%r1513, %r1513, %r799;
	ld.global.u32 	%r800, [%rd11+112];
	xor.b32  	%r1512, %r1512, %r800;
	ld.global.u32 	%r801, [%rd11+116];
	xor.b32  	%r1511, %r1511, %r801;
$L__BB0_54:
	and.b32  	%r803, %r758, 64;
	setp.eq.s32 	%p31, %r803, 0;
	@%p31 bra 	$L__BB0_56;
	ld.global.u32 	%r804, [%rd11+120];
	xor.b32  	%r1515, %r1515, %r804;
	ld.global.u32 	%r805, [%rd11+124];
	xor.b32  	%r1514, %r1514, %r805;
	ld.global.u32 	%r806, [%rd11+128];
	xor.b32  	%r1513, %r1513, %r806;
	ld.global.u32 	%r807, [%rd11+132];
	xor.b32  	%r1512, %r1512, %r807;
	ld.global.u32 	%r808, [%rd11+136];
	xor.b32  	%r1511, %r1511, %r808;
$L__BB0_56:
	and.b32  	%r810, %r758, 128;
	setp.eq.s32 	%p32, %r810, 0;
	@%p32 bra 	$L__BB0_58;
	ld.global.u32 	%r811, [%rd11+140];
	xor.b32  	%r1515, %r1515, %r811;
	ld.global.u32 	%r812, [%rd11+144];
	xor.b32  	%r1514, %r1514, %r812;
	ld.global.u32 	%r813, [%rd11+148];
	xor.b32  	%r1513, %r1513, %r813;
	ld.global.u32 	%r814, [%rd11+152];
	xor.b32  	%r1512, %r1512, %r814;
	ld.global.u32 	%r815, [%rd11+156];
	xor.b32  	%r1511, %r1511, %r815;
$L__BB0_58:
	and.b32  	%r817, %r758, 256;
	setp.eq.s32 	%p33, %r817, 0;
	@%p33 bra 	$L__BB0_60;
	ld.global.u32 	%r818, [%rd11+160];
	xor.b32  	%r1515, %r1515, %r818;
	ld.global.u32 	%r819, [%rd11+164];
	xor.b32  	%r1514, %r1514, %r819;
	ld.global.u32 	%r820, [%rd11+168];
	xor.b32  	%r1513, %r1513, %r820;
	ld.global.u32 	%r821, [%rd11+172];
	xor.b32  	%r1512, %r1512, %r821;
	ld.global.u32 	%r822, [%rd11+176];
	xor.b32  	%r1511, %r1511, %r822;
$L__BB0_60:
	and.b32  	%r824, %r758, 512;
	setp.eq.s32 	%p34, %r824, 0;
	@%p34 bra 	$L__BB0_62;
	ld.global.u32 	%r825, [%rd11+180];
	xor.b32  	%r1515, %r1515, %r825;
	ld.global.u32 	%r826, [%rd11+184];
	xor.b32  	%r1514, %r1514, %r826;
	ld.global.u32 	%r827, [%rd11+188];
	xor.b32  	%r1513, %r1513, %r827;
	ld.global.u32 	%r828, [%rd11+192];
	xor.b32  	%r1512, %r1512, %r828;
	ld.global.u32 	%r829, [%rd11+196];
	xor.b32  	%r1511, %r1511, %r829;
$L__BB0_62:
	and.b32  	%r831, %r758, 1024;
	setp.eq.s32 	%p35, %r831, 0;
	@%p35 bra 	$L__BB0_64;
	ld.global.u32 	%r832, [%rd11+200];
	xor.b32  	%r1515, %r1515, %r832;
	ld.global.u32 	%r833, [%rd11+204];
	xor.b32  	%r1514, %r1514, %r833;
	ld.global.u32 	%r834, [%rd11+208];
	xor.b32  	%r1513, %r1513, %r834;
	ld.global.u32 	%r835, [%rd11+212];
	xor.b32  	%r1512, %r1512, %r835;
	ld.global.u32 	%r836, [%rd11+216];
	xor.b32  	%r1511, %r1511, %r836;
$L__BB0_64:
	and.b32  	%r838, %r758, 2048;
	setp.eq.s32 	%p36, %r838, 0;
	@%p36 bra 	$L__BB0_66;
	ld.global.u32 	%r839, [%rd11+220];
	xor.b32  	%r1515, %r1515, %r839;
	ld.global.u32 	%r840, [%rd11+224];
	xor.b32  	%r1514, %r1514, %r840;
	ld.global.u32 	%r841, [%rd11+228];
	xor.b32  	%r1513, %r1513, %r841;
	ld.global.u32 	%r842, [%rd11+232];
	xor.b32  	%r1512, %r1512, %r842;
	ld.global.u32 	%r843, [%rd11+236];
	xor.b32  	%r1511, %r1511, %r843;
$L__BB0_66:
	and.b32  	%r845, %r758, 4096;
	setp.eq.s32 	%p37, %r845, 0;
	@%p37 bra 	$L__BB0_68;
	ld.global.u32 	%r846, [%rd11+240];
	xor.b32  	%r1515, %r1515, %r846;
	ld.global.u32 	%r847, [%rd11+244];
	xor.b32  	%r1514, %r1514, %r847;
	ld.global.u32 	%r848, [%rd11+248];
	xor.b32  	%r1513, %r1513, %r848;
	ld.global.u32 	%r849, [%rd11+252];
	xor.b32  	%r1512, %r1512, %r849;
	ld.global.u32 	%r850, [%rd11+256];
	xor.b32  	%r1511, %r1511, %r850;
$L__BB0_68:
	and.b32  	%r852, %r758, 8192;
	setp.eq.s32 	%p38, %r852, 0;
	@%p38 bra 	$L__BB0_70;
	ld.global.u32 	%r853, [%rd11+260];
	xor.b32  	%r1515, %r1515, %r853;
	ld.global.u32 	%r854, [%rd11+264];
	xor.b32  	%r1514, %r1514, %r854;
	ld.global.u32 	%r855, [%rd11+268];
	xor.b32  	%r1513, %r1513, %r855;
	ld.global.u32 	%r856, [%rd11+272];
	xor.b32  	%r1512, %r1512, %r856;
	ld.global.u32 	%r857, [%rd11+276];
	xor.b32  	%r1511, %r1511, %r857;
$L__BB0_70:
	and.b32  	%r859, %r758, 16384;
	setp.eq.s32 	%p39, %r859, 0;
	@%p39 bra 	$L__BB0_72;
	ld.global.u32 	%r860, [%rd11+280];
	xor.b32  	%r1515, %r1515, %r860;
	ld.global.u32 	%r861, [%rd11+284];
	xor.b32  	%r1514, %r1514, %r861;
	ld.global.u32 	%r862, [%rd11+288];
	xor.b32  	%r1513, %r1513, %r862;
	ld.global.u32 	%r863, [%rd11+292];
	xor.b32  	%r1512, %r1512, %r863;
	ld.global.u32 	%r864, [%rd11+296];
	xor.b32  	%r1511, %r1511, %r864;
$L__BB0_72:
	and.b32  	%r866, %r758, 32768;
	setp.eq.s32 	%p40, %r866, 0;
	@%p40 bra 	$L__BB0_74;
	ld.global.u32 	%r867, [%rd11+300];
	xor.b32  	%r1515, %r1515, %r867;
	ld.global.u32 	%r868, [%rd11+304];
	xor.b32  	%r1514, %r1514, %r868;
	ld.global.u32 	%r869, [%rd11+308];
	xor.b32  	%r1513, %r1513, %r869;
	ld.global.u32 	%r870, [%rd11+312];
	xor.b32  	%r1512, %r1512, %r870;
	ld.global.u32 	%r871, [%rd11+316];
	xor.b32  	%r1511, %r1511, %r871;
$L__BB0_74:
	add.s32 	%r1602, %r1602, 16;
	setp.ne.s32 	%p41, %r1602, 32;
	@%p41 bra 	$L__BB0_42;
	mad.lo.s32 	%r872, %r1596, -31, %r190;
	add.s32 	%r1596, %r872, 1;
	setp.ne.s32 	%p42, %r1596, 5;
	@%p42 bra 	$L__BB0_41;
	st.local.u32 	[%rd5+4], %r1515;
	st.local.v2.u32 	[%rd5+8], {%r1514, %r1513};
	st.local.v2.u32 	[%rd5+16], {%r1512, %r1511};
	setp.ne.s64 	%p43, %rd8, 3;
	@%p43 bra 	$L__BB0_114;
	mov.b32 	%r1511, 0;
	mov.u32 	%r1512, %r1511;
	mov.u32 	%r1513, %r1511;
	mov.u32 	%r1514, %r1511;
	mov.u32 	%r1515, %r1511;
	mov.u32 	%r1688, %r1511;
$L__BB0_78:
	mul.wide.u32 	%rd76, %r1688, 4;
	add.s64 	%rd77, %rd5, %rd76;
	ld.local.u32 	%r365, [%rd77+4];
	shl.b32 	%r366, %r1688, 5;
	mov.b32 	%r1694, 0;
$L__BB0_79:
	.pragma "nounroll";
	shr.u32 	%r875, %r365, %r1694;
	and.b32  	%r876, %r875, 1;
	setp.eq.b32 	%p44, %r876, 1;
	not.pred 	%p45, %p44;
	add.s32 	%r877, %r366, %r1694;
	mul.lo.s32 	%r878, %r877, 5;
	mul.wide.u32 	%rd78, %r878, 4;
	add.s64 	%rd12, %rd9, %rd78;
	@%p45 bra 	$L__BB0_81;
	ld.global.u32 	%r879, [%rd12];
	xor.b32  	%r1515, %r1515, %r879;
	ld.global.u32 	%r880, [%rd12+4];
	xor.b32  	%r1514, %r1514, %r880;
	ld.global.u32 	%r881, [%rd12+8];
	xor.b32  	%r1513, %r1513, %r881;
	ld.global.u32 	%r882, [%rd12+12];
	xor.b32  	%r1512, %r1512, %r882;
	ld.global.u32 	%r883, [%rd12+16];
	xor.b32  	%r1511, %r1511, %r883;
$L__BB0_81:
	and.b32  	%r885, %r875, 2;
	setp.eq.s32 	%p46, %r885, 0;
	@%p46 bra 	$L__BB0_83;
	ld.global.u32 	%r886, [%rd12+20];
	xor.b32  	%r1515, %r1515, %r886;
	ld.global.u32 	%r887, [%rd12+24];
	xor.b32  	%r1514, %r1514, %r887;
	ld.global.u32 	%r888, [%rd12+28];
	xor.b32  	%r1513, %r1513, %r888;
	ld.global.u32 	%r889, [%rd12+32];
	xor.b32  	%r1512, %r1512, %r889;
	ld.global.u32 	%r890, [%rd12+36];
	xor.b32  	%r1511, %r1511, %r890;
$L__BB0_83:
	and.b32  	%r892, %r875, 4;
	setp.eq.s32 	%p47, %r892, 0;
	@%p47 bra 	$L__BB0_85;
	ld.global.u32 	%r893, [%rd12+40];
	xor.b32  	%r1515, %r1515, %r893;
	ld.global.u32 	%r894, [%rd12+44];
	xor.b32  	%r1514, %r1514, %r894;
	ld.global.u32 	%r895, [%rd12+48];
	xor.b32  	%r1513, %r1513, %r895;
	ld.global.u32 	%r896, [%rd12+52];
	xor.b32  	%r1512, %r1512, %r896;
	ld.global.u32 	%r897, [%rd12+56];
	xor.b32  	%r1511, %r1511, %r897;
$L__BB0_85:
	and.b32  	%r899, %r875, 8;
	setp.eq.s32 	%p48, %r899, 0;
	@%p48 bra 	$L__BB0_87;
	ld.global.u32 	%r900, [%rd12+60];
	xor.b32  	%r1515, %r1515, %r900;
	ld.global.u32 	%r901, [%rd12+64];
	xor.b32  	%r1514, %r1514, %r901;
	ld.global.u32 	%r902, [%rd12+68];
	xor.b32  	%r1513, %r1513, %r902;
	ld.global.u32 	%r903, [%rd12+72];
	xor.b32  	%r1512, %r1512, %r903;
	ld.global.u32 	%r904, [%rd12+76];
	xor.b32  	%r1511, %r1511, %r904;
$L__BB0_87:
	and.b32  	%r906, %r875, 16;
	setp.eq.s32 	%p49, %r906, 0;
	@%p49 bra 	$L__BB0_89;
	ld.global.u32 	%r907, [%rd12+80];
	xor.b32  	%r1515, %r1515, %r907;
	ld.global.u32 	%r908, [%rd12+84];
	xor.b32  	%r1514, %r1514, %r908;
	ld.global.u32 	%r909, [%rd12+88];
	xor.b32  	%r1513, %r1513, %r909;
	ld.global.u32 	%r910, [%rd12+92];
	xor.b32  	%r1512, %r1512, %r910;
	ld.global.u32 	%r911, [%rd12+96];
	xor.b32  	%r1511, %r1511, %r911;
$L__BB0_89:
	and.b32  	%r913, %r875, 32;
	setp.eq.s32 	%p50, %r913, 0;
	@%p50 bra 	$L__BB0_91;
	ld.global.u32 	%r914, [%rd12+100];
	xor.b32  	%r1515, %r1515, %r914;
	ld.global.u32 	%r915, [%rd12+104];
	xor.b32  	%r1514, %r1514, %r915;
	ld.global.u32 	%r916, [%rd12+108];
	xor.b32  	%r1513, %r1513, %r916;
	ld.global.u32 	%r917, [%rd12+112];
	xor.b32  	%r1512, %r1512, %r917;
	ld.global.u32 	%r918, [%rd12+116];
	xor.b32  	%r1511, %r1511, %r918;
$L__BB0_91:
	and.b32  	%r920, %r875, 64;
	setp.eq.s32 	%p51, %r920, 0;
	@%p51 bra 	$L__BB0_93;
	ld.global.u32 	%r921, [%rd12+120];
	xor.b32  	%r1515, %r1515, %r921;
	ld.global.u32 	%r922, [%rd12+124];
	xor.b32  	%r1514, %r1514, %r922;
	ld.global.u32 	%r923, [%rd12+128];
	xor.b32  	%r1513, %r1513, %r923;
	ld.global.u32 	%r924, [%rd12+132];
	xor.b32  	%r1512, %r1512, %r924;
	ld.global.u32 	%r925, [%rd12+136];
	xor.b32  	%r1511, %r1511, %r925;
$L__BB0_93:
	and.b32  	%r927, %r875, 128;
	setp.eq.s32 	%p52, %r927, 0;
	@%p52 bra 	$L__BB0_95;
	ld.global.u32 	%r928, [%rd12+140];
	xor.b32  	%r1515, %r1515, %r928;
	ld.global.u32 	%r929, [%rd12+144];
	xor.b32  	%r1514, %r1514, %r929;
	ld.global.u32 	%r930, [%rd12+148];
	xor.b32  	%r1513, %r1513, %r930;
	ld.global.u32 	%r931, [%rd12+152];
	xor.b32  	%r1512, %r1512, %r931;
	ld.global.u32 	%r932, [%rd12+156];
	xor.b32  	%r1511, %r1511, %r932;
$L__BB0_95:
	and.b32  	%r934, %r875, 256;
	setp.eq.s32 	%p53, %r934, 0;
	@%p53 bra 	$L__BB0_97;
	ld.global.u32 	%r935, [%rd12+160];
	xor.b32  	%r1515, %r1515, %r935;
	ld.global.u32 	%r936, [%rd12+164];
	xor.b32  	%r1514, %r1514, %r936;
	ld.global.u32 	%r937, [%rd12+168];
	xor.b32  	%r1513, %r1513, %r937;
	ld.global.u32 	%r938, [%rd12+172];
	xor.b32  	%r1512, %r1512, %r938;
	ld.global.u32 	%r939, [%rd12+176];
	xor.b32  	%r1511, %r1511, %r939;
$L__BB0_97:
	and.b32  	%r941, %r875, 512;
	setp.eq.s32 	%p54, %r941, 0;
	@%p54 bra 	$L__BB0_99;
	ld.global.u32 	%r942, [%rd12+180];
	xor.b32  	%r1515, %r1515, %r942;
	ld.global.u32 	%r943, [%rd12+184];
	xor.b32  	%r1514, %r1514, %r943;
	ld.global.u32 	%r944, [%rd12+188];
	xor.b32  	%r1513, %r1513, %r944;
	ld.global.u32 	%r945, [%rd12+192];
	xor.b32  	%r1512, %r1512, %r945;
	ld.global.u32 	%r946, [%rd12+196];
	xor.b32  	%r1511, %r1511, %r946;
$L__BB0_99:
	and.b32  	%r948, %r875, 1024;
	setp.eq.s32 	%p55, %r948, 0;
	@%p55 bra 	$L__BB0_101;
	ld.global.u32 	%r949, [%rd12+200];
	xor.b32  	%r1515, %r1515, %r949;
	ld.global.u32 	%r950, [%rd12+204];
	xor.b32  	%r1514, %r1514, %r950;
	ld.global.u32 	%r951, [%rd12+208];
	xor.b32  	%r1513, %r1513, %r951;
	ld.global.u32 	%r952, [%rd12+212];
	xor.b32  	%r1512, %r1512, %r952;
	ld.global.u32 	%r953, [%rd12+216];
	xor.b32  	%r1511, %r1511, %r953;
$L__BB0_101:
	and.b32  	%r955, %r875, 2048;
	setp.eq.s32 	%p56, %r955, 0;
	@%p56 bra 	$L__BB0_103;
	ld.global.u32 	%r956, [%rd12+220];
	xor.b32  	%r1515, %r1515, %r956;
	ld.global.u32 	%r957, [%rd12+224];
	xor.b32  	%r1514, %r1514, %r957;
	ld.global.u32 	%r958, [%rd12+228];
	xor.b32  	%r1513, %r1513, %r958;
	ld.global.u32 	%r959, [%rd12+232];
	xor.b32  	%r1512, %r1512, %r959;
	ld.global.u32 	%r960, [%rd12+236];
	xor.b32  	%r1511, %r1511, %r960;
$L__BB0_103:
	and.b32  	%r962, %r875, 4096;
	setp.eq.s32 	%p57, %r962, 0;
	@%p57 bra 	$L__BB0_105;
	ld.global.u32 	%r963, [%rd12+240];
	xor.b32  	%r1515, %r1515, %r963;
	ld.global.u32 	%r964, [%rd12+244];
	xor.b32  	%r1514, %r1514, %r964;
	ld.global.u32 	%r965, [%rd12+248];
	xor.b32  	%r1513, %r1513, %r965;
	ld.global.u32 	%r966, [%rd12+252];
	xor.b32  	%r1512, %r1512, %r966;
	ld.global.u32 	%r967, [%rd12+256];
	xor.b32  	%r1511, %r1511, %r967;
$L__BB0_105:
	and.b32  	%r969, %r875, 8192;
	setp.eq.s32 	%p58, %r969, 0;
	@%p58 bra 	$L__BB0_107;
	ld.global.u32 	%r970, [%rd12+260];
	xor.b32  	%r1515, %r1515, %r970;
	ld.global.u32 	%r971, [%rd12+264];
	xor.b32  	%r1514, %r1514, %r971;
	ld.global.u32 	%r972, [%rd12+268];
	xor.b32  	%r1513, %r1513, %r972;
	ld.global.u32 	%r973, [%rd12+272];
	xor.b32  	%r1512, %r1512, %r973;
	ld.global.u32 	%r974, [%rd12+276];
	xor.b32  	%r1511, %r1511, %r974;
$L__BB0_107:
	and.b32  	%r976, %r875, 16384;
	setp.eq.s32 	%p59, %r976, 0;
	@%p59 bra 	$L__BB0_109;
	ld.global.u32 	%r977, [%rd12+280];
	xor.b32  	%r1515, %r1515, %r977;
	ld.global.u32 	%r978, [%rd12+284];
	xor.b32  	%r1514, %r1514, %r978;
	ld.global.u32 	%r979, [%rd12+288];
	xor.b32  	%r1513, %r1513, %r979;
	ld.global.u32 	%r980, [%rd12+292];
	xor.b32  	%r1512, %r1512, %r980;
	ld.global.u32 	%r981, [%rd12+296];
	xor.b32  	%r1511, %r1511, %r981;
$L__BB0_109:
	and.b32  	%r983, %r875, 32768;
	setp.eq.s32 	%p60, %r983, 0;
	@%p60 bra 	$L__BB0_111;
	ld.global.u32 	%r984, [%rd12+300];
	xor.b32  	%r1515, %r1515, %r984;
	ld.global.u32 	%r985, [%rd12+304];
	xor.b32  	%r1514, %r1514, %r985;
	ld.global.u32 	%r986, [%rd12+308];
	xor.b32  	%r1513, %r1513, %r986;
	ld.global.u32 	%r987, [%rd12+312];
	xor.b32  	%r1512, %r1512, %r987;
	ld.global.u32 	%r988, [%rd12+316];
	xor.b32  	%r1511, %r1511, %r988;
$L__BB0_111:
	add.s32 	%r1694, %r1694, 16;
	setp.ne.s32 	%p61, %r1694, 32;
	@%p61 bra 	$L__BB0_79;
	mad.lo.s32 	%r989, %r1688, -31, %r366;
	add.s32 	%r1688, %r989, 1;
	setp.ne.s32 	%p62, %r1688, 5;
	@%p62 bra 	$L__BB0_78;
	st.local.u32 	[%rd5+4], %r1515;
	st.local.v2.u32 	[%rd5+8], {%r1514, %r1513};
	st.local.v2.u32 	[%rd5+16], {%r1512, %r1511};
$L__BB0_114:
	shr.u64 	%rd345, %rd7, 2;
	add.s32 	%r1498, %r1498, 1;
	setp.gt.u64 	%p63, %rd7, 3;
	@%p63 bra 	$L__BB0_2;
$L__BB0_115:
	cvt.u32.u64 	%r990, %rd6;
	mov.b32 	%r991, 0;
	st.local.v2.u32 	[%rd5+24], {%r991, %r991};
	st.local.u32 	[%rd5+32], %r991;
	mov.b64 	%rd79, 0;
	st.local.u64 	[%rd5+40], %rd79;
	shl.b32 	%r992, %r990, 2;
	mov.u32 	%r993, _ZZ6kernelPA28_A28_fPfiS2_iPA5_A5_fS1_PA14_A14_fPhS8_S2_iS1_S5_E7cl_bias;
	add.s32 	%r546, %r993, %r992;
	st.shared.u32 	[%r546], %r991;
	setp.gt.s32 	%p64, %r990, 9;
	mov.u32 	%r994, _ZZ6kernelPA28_A28_fPfiS2_iPA5_A5_fS1_PA14_A14_fPhS8_S2_iS1_S5_E7dl_bias;
	add.s32 	%r547, %r994, %r992;
	mov.u32 	%r995, _ZZ6kernelPA28_A28_fPfiS2_iPA5_A5_fS1_PA14_A14_fPhS8_S2_iS1_S5_E13cl_bias_deriv;
	add.s32 	%r548, %r995, %r992;
	@%p64 bra 	$L__BB0_117;
	mov.b32 	%r997, 0;
	st.shared.u32 	[%r547], %r997;
	mov.u32 	%r999, _ZZ6kernelPA28_A28_fPfiS2_iPA5_A5_fS1_PA14_A14_fPhS8_S2_iS1_S5_E13dl_bias_deriv;
	add.s32 	%r1000, %r999, %r992;
	st.shared.u32 	[%r1000], %r997;
	st.shared.u32 	[%r548], %r997;
$L__BB0_117:
	cvta.to.global.u64 	%rd80, %rd57;
	shl.b64 	%rd81, %rd6, 2;
	add.s64 	%rd14, %rd80, %rd81;
	mov.b32 	%r1791, 0;
	mov.b32 	%r1785, 716983765;
$L__BB0_118:
	mul.wide.u32 	%rd82, %r1791, 100;
	add.s64 	%rd15, %rd14, %rd82;
	shr.u32 	%r1003, %r1515, 2;
	xor.b32  	%r1004, %r1003, %r1515;
	shl.b32 	%r1005, %r1511, 4;
	shl.b32 	%r1006, %r1004, 1;
	xor.b32  	%r1007, %r1006, %r1005;
	xor.b32  	%r1008, %r1007, %r1004;
	xor.b32  	%r1797, %r1008, %r1511;
	add.s32 	%r1009, %r1785, %r1797;
	add.s32 	%r1010, %r1009, 362437;
	cvt.rn.f32.u32 	%f136, %r1010;
	fma.rn.f32 	%f137, %f136, 0f2F800000, 0f2F000000;
	fma.rn.f32 	%f138, %f137, 0f40000000, 0fBF800000;
	div.rn.f32 	%f139, %f138, 0f41C80000;
	st.global.f32 	[%rd15], %f139;
	shr.u32 	%r1011, %r1514, 2;
	xor.b32  	%r1012, %r1011, %r1514;
	shl.b32 	%r1013, %r1797, 4;
	shl.b32 	%r1014, %r1012, 1;
	xor.b32  	%r1015, %r1014, %r1013;
	xor.b32  	%r1016, %r1015, %r1012;
	xor.b32  	%r1796, %r1016, %r1797;
	add.s32 	%r1017, %r1785, %r1796;
	add.s32 	%r1018, %r1017, 724874;
	cvt.rn.f32.u32 	%f140, %r1018;
	fma.rn.f32 	%f141, %f140, 0f2F800000, 0f2F000000;
	fma.rn.f32 	%f142, %f141, 0f40000000, 0fBF800000;
	div.rn.f32 	%f143, %f142, 0f41C80000;
	st.global.f32 	[%rd15+20], %f143;
	shr.u32 	%r1019, %r1513, 2;
	xor.b32  	%r1020, %r1019, %r1513;
	shl.b32 	%r1021, %r1796, 4;
	shl.b32 	%r1022, %r1020, 1;
	xor.b32  	%r1023, %r1022, %r1021;
	xor.b32  	%r1024, %r1023, %r1020;
	xor.b32  	%r1795, %r1024, %r1796;
	add.s32 	%r1025, %r1785, %r1795;
	add.s32 	%r1026, %r1025, 1087311;
	cvt.rn.f32.u32 	%f144, %r1026;
	fma.rn.f32 	%f145, %f144, 0f2F800000, 0f2F000000;
	fma.rn.f32 	%f146, %f145, 0f40000000, 0fBF800000;
	div.rn.f32 	%f147, %f146, 0f41C80000;
	st.global.f32 	[%rd15+40], %f147;
	shr.u32 	%r1027, %r1512, 2;
	xor.b32  	%r1028, %r1027, %r1512;
	shl.b32 	%r1029, %r1795, 4;
	shl.b32 	%r1030, %r1028, 1;
	xor.b32  	%r1031, %r1030, %r1029;
	xor.b32  	%r1032, %r1031, %r1028;
	xor.b32  	%r1794, %r1032, %r1795;
	add.s32 	%r1033, %r1785, %r1794;
	add.s32 	%r1034, %r1033, 1449748;
	cvt.rn.f32.u32 	%f148, %r1034;
	fma.rn.f32 	%f149, %f148, 0f2F800000, 0f2F000000;
	fma.rn.f32 	%f150, %f149, 0f40000000, 0fBF800000;
	div.rn.f32 	%f151, %f150, 0f41C80000;
	st.global.f32 	[%rd15+60], %f151;
	shr.u32 	%r1035, %r1511, 2;
	xor.b32  	%r1036, %r1035, %r1511;
	shl.b32 	%r1037, %r1794, 4;
	shl.b32 	%r1038, %r1036, 1;
	xor.b32  	%r1039, %r1038, %r1037;
	xor.b32  	%r1040, %r1039, %r1036;
	xor.b32  	%r1793, %r1040, %r1794;
	add.s32 	%r1792, %r1785, 1812185;
	add.s32 	%r1041, %r1793, %r1792;
	cvt.rn.f32.u32 	%f152, %r1041;
	fma.rn.f32 	%f153, %f152, 0f2F800000, 0f2F000000;
	fma.rn.f32 	%f154, %f153, 0f40000000, 0fBF800000;
	div.rn.f32 	%f155, %f154, 0f41C80000;
	st.global.f32 	[%rd15+80], %f155;
	setp.eq.s32 	%p65, %r1791, 4;
	@%p65 bra 	$L__BB0_120;
	shr.u32 	%r1042, %r1797, 2;
	xor.b32  	%r1043, %r1042, %r1797;
	shl.b32 	%r1044, %r1793, 4;
	shl.b32 	%r1045, %r1043, 1;
	xor.b32  	%r1046, %r1045, %r1044;
	xor.b32  	%r1047, %r1046, %r1043;
	xor.b32  	%r1515, %r1047, %r1793;
	add.s32 	%r1048, %r1785, %r1515;
	add.s32 	%r1049, %r1048, 2174622;
	cvt.rn.f32.u32 	%f156, %r1049;
	fma.rn.f32 	%f157, %f156, 0f2F800000, 0f2F000000;
	fma.rn.f32 	%f158, %f157, 0f40000000, 0fBF800000;
	div.rn.f32 	%f159, %f158, 0f41C80000;
	st.global.f32 	[%rd15+100], %f159;
	shr.u32 	%r1050, %r1796, 2;
	xor.b32  	%r1051, %r1050, %r1796;
	shl.b32 	%r1052, %r1515, 4;
	shl.b32 	%r1053, %r1051, 1;
	xor.b32  	%r1054, %r1053, %r1052;
	xor.b32  	%r1055, %r1054, %r1051;
	xor.b32  	%r1514, %r1055, %r1515;
	add.s32 	%r1056, %r1785, %r1514;
	add.s32 	%r1057, %r1056, 2537059;
	cvt.rn.f32.u32 	%f160, %r1057;
	fma.rn.f32 	%f161, %f160, 0f2F800000, 0f2F000000;
	fma.rn.f32 	%f162, %f161, 0f40000000, 0fBF800000;
	div.rn.f32 	%f163, %f162, 0f41C80000;
	st.global.f32 	[%rd15+120], %f163;
	shr.u32 	%r1058, %r1795, 2;
	xor.b32  	%r1059, %r1058, %r1795;
	shl.b32 	%r1060, %r1514, 4;
	shl.b32 	%r1061, %r1059, 1;
	xor.b32  	%r1062, %r1061, %r1060;
	xor.b32  	%r1063, %r1062, %r1059;
	xor.b32  	%r1513, %r1063, %r1514;
	add.s32 	%r1064, %r1785, %r1513;
	add.s32 	%r1065, %r1064, 2899496;
	cvt.rn.f32.u32 	%f164, %r1065;
	fma.rn.f32 	%f165, %f164, 0f2F800000, 0f2F000000;
	fma.rn.f32 	%f166, %f165, 0f40000000, 0fBF800000;
	div.rn.f32 	%f167, %f166, 0f41C80000;
	st.global.f32 	[%rd15+140], %f167;
	shr.u32 	%r1066, %r1794, 2;
	xor.b32  	%r1067, %r1066, %r1794;
	shl.b32 	%r1068, %r1513, 4;
	shl.b32 	%r1069, %r1067, 1;
	xor.b32  	%r1070, %r1069, %r1068;
	xor.b32  	%r1071, %r1070, %r1067;
	xor.b32  	%r1512, %r1071, %r1513;
	add.s32 	%r1072, %r1785, %r1512;
	add.s32 	%r1073, %r1072, 3261933;
	cvt.rn.f32.u32 	%f168, %r1073;
	fma.rn.f32 	%f169, %f168, 0f2F800000, 0f2F000000;
	fma.rn.f32 	%f170, %f169, 0f40000000, 0fBF800000;
	div.rn.f32 	%f171, %f170, 0f41C80000;
	st.global.f32 	[%rd15+160], %f171;
	shr.u32 	%r1074, %r1793, 2;
	xor.b32  	%r1075, %r1074, %r1793;
	shl.b32 	%r1076, %r1512, 4;
	shl.b32 	%r1077, %r1075, 1;
	xor.b32  	%r1078, %r1077, %r1076;
	xor.b32  	%r1079, %r1078, %r1075;
	xor.b32  	%r1511, %r1079, %r1512;
	add.s32 	%r1785, %r1785, 3624370;
	add.s32 	%r1080, %r1511, %r1785;
	cvt.rn.f32.u32 	%f172, %r1080;
	fma.rn.f32 	%f173, %f172, 0f2F800000, 0f2F000000;
	fma.rn.f32 	%f174, %f173, 0f40000000, 0fBF800000;
	div.rn.f32 	%f175, %f174, 0f41C80000;
	st.global.f32 	[%rd15+180], %f175;
	add.s32 	%r1791, %r1791, 2;
	bra.uni 	$L__BB0_118;
$L__BB0_120:
	setp.gt.s32 	%p66, %r990, 9;
	st.local.v2.u32 	[%rd5+8], {%r1796, %r1795};
	st.local.v2.u32 	[%rd5+16], {%r1794, %r1793};
	st.local.v2.u32 	[%rd5], {%r1792, %r1797};
	add.s64 	%rd16, %rd1, %rd81;
	@%p66 bra 	$L__BB0_124;
	mov.b32 	%r1798, 0;
	cvt.s64.s32 	%rd86, %r621;
$L__BB0_122:
	mul.lo.s32 	%r1083, %r1798, %r621;
	cvt.s64.s32 	%rd84, %r1083;
	shr.u32 	%r1084, %r1797, 2;
	xor.b32  	%r1085, %r1084, %r1797;
	shl.b32 	%r1086, %r1793, 4;
	shl.b32 	%r1087, %r1085, 1;
	xor.b32  	%r1088, %r1087, %r1086;
	xor.b32  	%r1089, %r1088, %r1085;
	xor.b32  	%r1090, %r1089, %r1793;
	add.s32 	%r1091, %r1792, %r1090;
	add.s32 	%r1092, %r1091, 362437;
	cvt.rn.f32.u32 	%f176, %r1092;
	fma.rn.f32 	%f177, %f176, 0f2F800000, 0f2F000000;
	fma.rn.f32 	%f178, %f177, 0f40000000, 0fBF800000;
	add.s64 	%rd85, %rd16, %rd84;
	st.global.f32 	[%rd85], %f178;
	shr.u32 	%r1093, %r1796, 2;
	xor.b32  	%r1094, %r1093, %r1796;
	shl.b32 	%r1095, %r1090, 4;
	shl.b32 	%r1096, %r1094, 1;
	xor.b32  	%r1097, %r1096, %r1095;
	xor.b32  	%r1098, %r1097, %r1094;
	xor.b32  	%r1099, %r1098, %r1090;
	add.s32 	%r1100, %r1792, %r1099;
	add.s32 	%r1101, %r1100, 724874;
	cvt.rn.f32.u32 	%f179, %r1101;
	fma.rn.f32 	%f180, %f179, 0f2F800000, 0f2F000000;
	fma.rn.f32 	%f181, %f180, 0f40000000, 0fBF800000;
	add.s64 	%rd87, %rd85, %rd86;
	st.global.f32 	[%rd87], %f181;
	shr.u32 	%r1102, %r1795, 2;
	xor.b32  	%r1103, %r1102, %r1795;
	shl.b32 	%r1104, %r1099, 4;
	shl.b32 	%r1105, %r1103, 1;
	xor.b32  	%r1106, %r1105, %r1104;
	xor.b32  	%r1107, %r1106, %r1103;
	xor.b32  	%r1108, %r1107, %r1099;
	add.s32 	%r1109, %r1792, %r1108;
	add.s32 	%r1110, %r1109, 1087311;
	cvt.rn.f32.u32 	%f182, %r1110;
	fma.rn.f32 	%f183, %f182, 0f2F800000, 0f2F000000;
	fma.rn.f32 	%f184, %f183, 0f40000000, 0fBF800000;
	add.s64 	%rd88, %rd87, %rd86;
	st.global.f32 	[%rd88], %f184;
	shr.u32 	%r1111, %r1794, 2;
	xor.b32  	%r1112, %r1111, %r1794;
	shl.b32 	%r1113, %r1108, 4;
	shl.b32 	%r1114, %r1112, 1;
	xor.b32  	%r1115, %r1114, %r1113;
	xor.b32  	%r1116, %r1115, %r1112;
	xor.b32  	%r1797, %r1116, %r1108;
	add.s32 	%r1117, %r1792, %r1797;
	add.s32 	%r1118, %r1117, 1449748;
	cvt.rn.f32.u32 	%f185, %r1118;
	fma.rn.f32 	%f186, %f185, 0f2F800000, 0f2F000000;
	fma.rn.f32 	%f187, %f186, 0f40000000, 0fBF800000;
	add.s64 	%rd89, %rd88, %rd86;
	st.global.f32 	[%rd89], %f187;
	shr.u32 	%r1119, %r1793, 2;
	xor.b32  	%r1120, %r1119, %r1793;
	shl.b32 	%r1121, %r1797, 4;
	shl.b32 	%r1122, %r1120, 1;
	xor.b32  	%r1123, %r1122, %r1121;
	xor.b32  	%r1124, %r1123, %r1120;
	xor.b32  	%r1796, %r1124, %r1797;
	add.s32 	%r1125, %r1792, %r1796;
	add.s32 	%r1126, %r1125, 1812185;
	cvt.rn.f32.u32 	%f188, %r1126;
	fma.rn.f32 	%f189, %f188, 0f2F800000, 0f2F000000;
	fma.rn.f32 	%f190, %f189, 0f40000000, 0fBF800000;
	add.s64 	%rd90, %rd89, %rd86;
	st.global.f32 	[%rd90], %f190;
	shr.u32 	%r1127, %r1090, 2;
	xor.b32  	%r1128, %r1127, %r1090;
	shl.b32 	%r1129, %r1796, 4;
	shl.b32 	%r1130, %r1128, 1;
	xor.b32  	%r1131, %r1130, %r1129;
	xor.b32  	%r1132, %r1131, %r1128;
	xor.b32  	%r1795, %r1132, %r1796;
	add.s32 	%r1133, %r1792, %r1795;
	add.s32 	%r1134, %r1133, 2174622;
	cvt.rn.f32.u32 	%f191, %r1134;
	fma.rn.f32 	%f192, %f191, 0f2F800000, 0f2F000000;
	fma.rn.f32 	%f193, %f192, 0f40000000, 0fBF800000;
	add.s64 	%rd91, %rd90, %rd86;
	st.global.f32 	[%rd91], %f193;
	shr.u32 	%r1135, %r1099, 2;
	xor.b32  	%r1136, %r1135, %r1099;
	shl.b32 	%r1137, %r1795, 4;
	shl.b32 	%r1138, %r1136, 1;
	xor.b32  	%r1139, %r1138, %r1137;
	xor.b32  	%r1140, %r1139, %r1136;
	xor.b32  	%r1794, %r1140, %r1795;
	add.s32 	%r1141, %r1792, %r1794;
	add.s32 	%r1142, %r1141, 2537059;
	cvt.rn.f32.u32 	%f194, %r1142;
	fma.rn.f32 	%f195, %f194, 0f2F800000, 0f2F000000;
	fma.rn.f32 	%f196, %f195, 0f40000000, 0fBF800000;
	add.s64 	%rd92, %rd91, %rd86;
	st.global.f32 	[%rd92], %f196;
	shr.u32 	%r1143, %r1108, 2;
	xor.b32  	%r1144, %r1143, %r1108;
	shl.b32 	%r1145, %r1794, 4;
	shl.b32 	%r1146, %r1144, 1;
	xor.b32  	%r1147, %r1146, %r1145;
	xor.b32  	%r1148, %r1147, %r1144;
	xor.b32  	%r1793, %r1148, %r1794;
	add.s32 	%r1792, %r1792, 2899496;
	add.s32 	%r1149, %r1793, %r1792;
	cvt.rn.f32.u32 	%f197, %r1149;
	fma.rn.f32 	%f198, %f197, 0f2F800000, 0f2F000000;
	fma.rn.f32 	%f199, %f198, 0f40000000, 0fBF800000;
	add.s64 	%rd93, %rd92, %rd86;
	st.global.f32 	[%rd93], %f199;
	add.s32 	%r1798, %r1798, 8;
	setp.ne.s32 	%p67, %r1798, 6272;
	@%p67 bra 	$L__BB0_122;
	st.local.v2.u32 	[%rd5+8], {%r1796, %r1795};
	st.local.v2.u32 	[%rd5+16], {%r1794, %r1793};
	st.local.v2.u32 	[%rd5], {%r1792, %r1797};
$L__BB0_124:
	cvta.to.global.u64 	%rd94, %rd58;
	add.s64 	%rd17, %rd94, %rd81;
	add.s64 	%rd18, %rd3, %rd81;
	mov.f32 	%f200, 0f32CD8C70;
	mov.f32 	%f201, 0f3ED90735;
	mul.rn.f32 	%f202, %f201, %f200;
	mov.f32 	%f203, 0f3DBDD9BD;
	mov.f32 	%f204, 0f3DF9B38D;
	mul.rn.f32 	%f205, %f204, %f203;
	fma.rn.f32 	%f206, %f202, 0f3FB8AA3B, 0f33773EAE;
	fma.rn.f32 	%f207, 0f3E9BE32A, 0f32A55E34, %f206;
	mul.f32 	%f208, %f205, 0f40400000;
	fma.rn.f32 	%f209, %f208, %f202, %f207;
	fma.rn.f32 	%f210, %f205, 0f3E9BE32A, %f209;
	mov.f32 	%f211, 0f3FB83977;
	add.rn.f32 	%f1, %f211, %f210;
	mov.f32 	%f212, 0fBFB83977;
	add.rn.f32 	%f213, %f1, %f212;
	neg.f32 	%f214, %f213;
	add.rn.f32 	%f2, %f210, %f214;
	cvta.to.global.u64 	%rd96, %rd60;
	add.s64 	%rd19, %rd96, %rd81;
	cvta.to.global.u64 	%rd97, %rd61;
	add.s64 	%rd20, %rd97, %rd81;
	cvta.to.global.u64 	%rd98, %rd62;
	add.s64 	%rd21, %rd98, %rd81;
	mov.b32 	%r1799, 0;
	mul.lo.s32 	%r1158, %r620, %r990;
$L__BB0_125:
	cvt.u16.u32 	%rs2, %r1799;
	shr.u16 	%rs3, %rs2, 2;
	mul.hi.u16 	%rs4, %rs3, 5243;
	shr.u16 	%rs5, %rs4, 1;
	mul.lo.s16 	%rs6, %rs5, 100;
	sub.s16 	%rs1, %rs2, %rs6;
	cvt.u32.u16 	%r1152, %rs1;
	or.b32  	%r1153, %r990, %r1152;
	setp.ne.s32 	%p68, %r1153, 0;
	@%p68 bra 	$L__BB0_127;
	add.u64 	%rd99, %SP, 48;
	add.u64 	%rd100, %SPL, 48;
	st.local.u32 	[%rd100], %r1799;
	mov.u64 	%rd101, $str;
	cvta.global.u64 	%rd102, %rd101;
	{ // callseq 0, 0
	.param .b64 param0;
	st.param.b64 	[param0], %rd102;
	.param .b64 param1;
	st.param.b64 	[param1], %rd99;
	.param .b32 retval0;
	call.uni (retval0), 
	vprintf, 
	(
	param0, 
	param1
	);
	ld.param.b32 	%r1154, [retval0];
	} // callseq 0
$L__BB0_127:
	setp.gt.s32 	%p69, %r990, 27;
	@%p69 bra 	$L__BB0_129;
	ld.param.u64 	%rd343, [_Z6kernelPA28_A28_fPfiS2_iPA5_A5_fS1_PA14_A14_fPhS8_S2_iS1_S5__param_0];
	cvta.to.global.u64 	%rd103, %rd343;
	mad.lo.s64 	%rd104, %rd6, 112, %rd103;
	mul.wide.u32 	%rd105, %r1799, 3136;
	add.s64 	%rd106, %rd104, %rd105;
	ld.global.f32 	%f215, [%rd106];
	cvt.s64.s32 	%rd107, %r1158;
	add.s64 	%rd108, %rd4, %rd107;
	st.global.f32 	[%rd108], %f215;
	ld.global.f32 	%f216, [%rd106+4];
	st.global.f32 	[%rd108+4], %f216;
	ld.global.f32 	%f217, [%rd106+8];
	st.global.f32 	[%rd108+8], %f217;
	ld.global.f32 	%f218, [%rd106+12];
	st.global.f32 	[%rd108+12], %f218;
	ld.global.f32 	%f219, [%rd106+16];
	st.global.f32 	[%rd108+16], %f219;
	ld.global.f32 	%f220, [%rd106+20];
	st.global.f32 	[%rd108+20], %f220;
	ld.global.f32 	%f221, [%rd106+24];
	st.global.f32 	[%rd108+24], %f221;
	ld.global.f32 	%f222, [%rd106+28];
	st.global.f32 	[%rd108+28], %f222;
	ld.global.f32 	%f223, [%rd106+32];
	st.global.f32 	[%rd108+32], %f223;
	ld.global.f32 	%f224, [%rd106+36];
	st.global.f32 	[%rd108+36], %f224;
	ld.global.f32 	%f225, [%rd106+40];
	st.global.f32 	[%rd108+40], %f225;
	ld.global.f32 	%f226, [%rd106+44];
	st.global.f32 	[%rd108+44], %f226;
	ld.global.f32 	%f227, [%rd106+48];
	st.global.f32 	[%rd108+48], %f227;
	ld.global.f32 	%f228, [%rd106+52];
	st.global.f32 	[%rd108+52], %f228;
	ld.global.f32 	%f229, [%rd106+56];
	st.global.f32 	[%rd108+56], %f229;
	ld.global.f32 	%f230, [%rd106+60];
	st.global.f32 	[%rd108+60], %f230;
	ld.global.f32 	%f231, [%rd106+64];
	st.global.f32 	[%rd108+64], %f231;
	ld.global.f32 	%f232, [%rd106+68];
	st.global.f32 	[%rd108+68], %f232;
	ld.global.f32 	%f233, [%rd106+72];
	st.global.f32 	[%rd108+72], %f233;
	ld.global.f32 	%f234, [%rd106+76];
	st.global.f32 	[%rd108+76], %f234;
	ld.global.f32 	%f235, [%rd106+80];
	st.global.f32 	[%rd108+80], %f235;
	ld.global.f32 	%f236, [%rd106+84];
	st.global.f32 	[%rd108+84], %f236;
	ld.global.f32 	%f237, [%rd106+88];
	st.global.f32 	[%rd108+88], %f237;
	ld.global.f32 	%f238, [%rd106+92];
	st.global.f32 	[%rd108+92], %f238;
	ld.global.f32 	%f239, [%rd106+96];
	st.global.f32 	[%rd108+96], %f239;
	ld.global.f32 	%f240, [%rd106+100];
	st.global.f32 	[%rd108+100], %f240;
	ld.global.f32 	%f241, [%rd106+104];
	st.global.f32 	[%rd108+104], %f241;
	ld.global.f32 	%f242, [%rd106+108];
	st.global.f32 	[%rd108+108], %f242;
$L__BB0_129:
	bar.sync 	0;
	ld.shared.f32 	%f3, [%r546];
	mov.b32 	%r1800, 0;
$L__BB0_130:
	mul.wide.u32 	%rd109, %r1800, 3136;
	add.s64 	%rd22, %rd17, %rd109;
	add.s32 	%r585, %r1800, -30;
	add.s32 	%r1161, %r1800, -2;
	mul.lo.s32 	%r1162, %r1161, %r620;
	cvt.s64.s32 	%rd110, %r1162;
	add.s64 	%rd23, %rd4, %rd110;
	add.s32 	%r586, %r1800, -29;
	cvt.s64.s32 	%rd111, %r620;
	add.s64 	%rd24, %rd23, %rd111;
	add.s64 	%rd25, %rd24, %rd111;
	add.s32 	%r587, %r1800, -27;
	add.s32 	%r588, %r1800, 1;
	add.s64 	%rd26, %rd25, %rd111;
	add.s32 	%r589, %r1800, -26;
	add.s64 	%rd27, %rd26, %rd111;
	mov.b32 	%r1801, 0;
$L__BB0_131:
	setp.lt.u32 	%p70, %r585, -28;
	mov.f32 	%f1369, 0f00000000;
	@%p70 bra 	$L__BB0_142;
	add.s32 	%r1163, %r1801, -30;
	setp.lt.u32 	%p71, %r1163, -28;
	mov.f32 	%f1369, 0f00000000;
	@%p71 bra 	$L__BB0_134;
	add.s32 	%r1164, %r1801, -2;
	mul.wide.u32 	%rd112, %r1164, 4;
	add.s64 	%rd113, %rd23, %rd112;
	ld.global.f32 	%f245, [%rd113];
	ld.global.f32 	%f246, [%rd14];
	fma.rn.f32 	%f1369, %f245, %f246, 0f00000000;
$L__BB0_134:
	add.s32 	%r1165, %r1801, -29;
	setp.lt.u32 	%p72, %r1165, -28;
	@%p72 bra 	$L__BB0_136;
	add.s32 	%r1166, %r1801, -1;
	mul.wide.u32 	%rd114, %r1166, 4;
	add.s64 	%rd115, %rd23, %rd114;
	ld.global.f32 	%f247, [%rd115];
	ld.global.f32 	%f248, [%rd14+20];
	fma.rn.f32 	%f1369, %f247, %f248, %f1369;
$L__BB0_136:
	setp.gt.u32 	%p73, %r1801, 27;
	mul.wide.u32 	%rd116, %r1801, 4;
	add.s64 	%rd28, %rd23, %rd116;
	@%p73 bra 	$L__BB0_138;
	ld.global.f32 	%f249, [%rd28];
	ld.global.f32 	%f250, [%rd14+40];
	fma.rn.f32 	%f1369, %f249, %f250, %f1369;
$L__BB0_138:
	add.s32 	%r1167, %r1801, -27;
	setp.lt.u32 	%p74, %r1167, -28;
	@%p74 bra 	$L__BB0_140;
	ld.global.f32 	%f251, [%rd28+4];
	ld.global.f32 	%f252, [%rd14+60];
	fma.rn.f32 	%f1369, %f251, %f252, %f1369;
$L__BB0_140:
	add.s32 	%r1168, %r1801, -26;
	setp.lt.u32 	%p75, %r1168, -28;
	@%p75 bra 	$L__BB0_142;
	ld.global.f32 	%f253, [%rd28+8];
	ld.global.f32 	%f254, [%rd14+80];
	fma.rn.f32 	%f1369, %f253, %f254, %f1369;
$L__BB0_142:
	setp.lt.u32 	%p76, %r586, -28;
	@%p76 bra 	$L__BB0_153;
	add.s32 	%r1169, %r1801, -30;
	setp.lt.u32 	%p77, %r1169, -28;
	@%p77 bra 	$L__BB0_145;
	add.s32 	%r1170, %r1801, -2;
	mul.wide.u32 	%rd117, %r1170, 4;
	add.s64 	%rd118, %rd24, %rd117;
	ld.global.f32 	%f255, [%rd118];
	ld.global.f32 	%f256, [%rd14+100];
	fma.rn.f32 	%f1369, %f255, %f256, %f1369;
$L__BB0_145:
	add.s32 	%r1171, %r1801, -29;
	setp.lt.u32 	%p78, %r1171, -28;
	@%p78 bra 	$L__BB0_147;
	add.s32 	%r1172, %r1801, -1;
	mul.wide.u32 	%rd119, %r1172, 4;
	add.s64 	%rd120, %rd24, %rd119;
	ld.global.f32 	%f257, [%rd120];
	ld.global.f32 	%f258, [%rd14+120];
	fma.rn.f32 	%f1369, %f257, %f258, %f1369;
$L__BB0_147:
	setp.gt.u32 	%p79, %r1801, 27;
	mul.wide.u32 	%rd121, %r1801, 4;
	add.s64 	%rd29, %rd24, %rd121;
	@%p79 bra 	$L__BB0_149;
	ld.global.f32 	%f259, [%rd29];
	ld.global.f32 	%f260, [%rd14+140];
	fma.rn.f32 	%f1369, %f259, %f260, %f1369;
$L__BB0_149:
	add.s32 	%r1173, %r1801, -27;
	setp.lt.u32 	%p80, %r1173, -28;
	@%p80 bra 	$L__BB0_151;
	ld.global.f32 	%f261, [%rd29+4];
	ld.global.f32 	%f262, [%rd14+160];
	fma.rn.f32 	%f1369, %f261, %f262, %f1369;
$L__BB0_151:
	add.s32 	%r1174, %r1801, -26;
	setp.lt.u32 	%p81, %r1174, -28;
	@%p81 bra 	$L__BB0_153;
	ld.global.f32 	%f263, [%rd29+8];
	ld.global.f32 	%f264, [%rd14+180];
	fma.rn.f32 	%f1369, %f263, %f264, %f1369;
$L__BB0_153:
	setp.gt.u32 	%p82, %r1800, 27;
	@%p82 bra 	$L__BB0_164;
	add.s32 	%r1175, %r1801, -30;
	setp.lt.u32 	%p83, %r1175, -28;
	@%p83 bra 	$L__BB0_156;
	add.s32 	%r1176, %r1801, -2;
	mul.wide.u32 	%rd122, %r1176, 4;
	add.s64 	%rd123, %rd25, %rd122;
	ld.global.f32 	%f265, [%rd123];
	ld.global.f32 	%f266, [%rd14+200];
	fma.rn.f32 	%f1369, %f265, %f266, %f1369;
$L__BB0_156:
	add.s32 	%r1177, %r1801, -29;
	setp.lt.u32 	%p84, %r1177, -28;
	@%p84 bra 	$L__BB0_158;
	add.s32 	%r1178, %r1801, -1;
	mul.wide.u32 	%rd124, %r1178, 4;
	add.s64 	%rd125, %rd25, %rd124;
	ld.global.f32 	%f267, [%rd125];
	ld.global.f32 	%f268, [%rd14+220];
	fma.rn.f32 	%f1369, %f267, %f268, %f1369;
$L__BB0_158:
	setp.gt.u32 	%p85, %r1801, 27;
	mul.wide.u32 	%rd126, %r1801, 4;
	add.s64 	%rd30, %rd25, %rd126;
	@%p85 bra 	$L__BB0_160;
	ld.global.f32 	%f269, [%rd30];
	ld.global.f32 	%f270, [%rd14+240];
	fma.rn.f32 	%f1369, %f269, %f270, %f1369;
$L__BB0_160:
	add.s32 	%r1179, %r1801, -27;
	setp.lt.u32 	%p86, %r1179, -28;
	@%p86 bra 	$L__BB0_162;
	ld.global.f32 	%f271, [%rd30+4];
	ld.global.f32 	%f272, [%rd14+260];
	fma.rn.f32 	%f1369, %f271, %f272, %f1369;
$L__BB0_162:
	add.s32 	%r1180, %r1801, -26;
	setp.lt.u32 	%p87, %r1180, -28;
	@%p87 bra 	$L__BB0_164;
	ld.global.f32 	%f273, [%rd30+8];
	ld.global.f32 	%f274, [%rd14+280];
	fma.rn.f32 	%f1369, %f273, %f274, %f1369;
$L__BB0_164:
	setp.lt.u32 	%p88, %r587, -28;
	@%p88 bra 	$L__BB0_175;
	add.s32 	%r1181, %r1801, -30;
	setp.lt.u32 	%p89, %r1181, -28;
	@%p89 bra 	$L__BB0_167;
	add.s32 	%r1182, %r1801, -2;
	mul.wide.u32 	%rd127, %r1182, 4;
	add.s64 	%rd128, %rd26, %rd127;
	ld.global.f32 	%f275, [%rd128];
	ld.global.f32 	%f276, [%rd14+300];
	fma.rn.f32 	%f1369, %f275, %f276, %f1369;
$L__BB0_167:
	add.s32 	%r1183, %r1801, -29;
	setp.lt.u32 	%p90, %r1183, -28;
	@%p90 bra 	$L__BB0_169;
	add.s32 	%r1184, %r1801, -1;
	mul.wide.u32 	%rd129, %r1184, 4;
	add.s64 	%rd130, %rd26, %rd129;
	ld.global.f32 	%f277, [%rd130];
	ld.global.f32 	%f278, [%rd14+320];
	fma.rn.f32 	%f1369, %f277, %f278, %f1369;
$L__BB0_169:
	setp.gt.u32 	%p91, %r1801, 27;
	mul.wide.u32 	%rd131, %r1801, 4;
	add.s64 	%rd31, %rd26, %rd131;
	@%p91 bra 	$L__BB0_171;
	ld.global.f32 	%f279, [%rd31];
	ld.global.f32 	%f280, [%rd14+340];
	fma.rn.f32 	%f1369, %f279, %f280, %f1369;
$L__BB0_171:
	add.s32 	%r1185, %r1801, -27;
	setp.lt.u32 	%p92, %r1185, -28;
	@%p92 bra 	$L__BB0_173;
	ld.global.f32 	%f281, [%rd31+4];
	ld.global.f32 	%f282, [%rd14+360];
	fma.rn.f32 	%f1369, %f281, %f282, %f1369;
$L__BB0_173:
	add.s32 	%r1186, %r1801, -26;
	setp.lt.u32 	%p93, %r1186, -28;
	@%p93 bra 	$L__BB0_175;
	ld.global.f32 	%f283, [%rd31+8];
	ld.global.f32 	%f284, [%rd14+380];
	fma.rn.f32 	%f1369, %f283, %f284, %f1369;
$L__BB0_175:
	setp.lt.u32 	%p94, %r589, -28;
	@%p94 bra 	$L__BB0_186;
	add.s32 	%r1187, %r1801, -30;
	setp.lt.u32 	%p95, %r1187, -28;
	@%p95 bra 	$L__BB0_178;
	add.s32 	%r1188, %r1801, -2;
	mul.wide.u32 	%rd132, %r1188, 4;
	add.s64 	%rd133, %rd27, %rd132;
	ld.global.f32 	%f285, [%rd133];
	ld.global.f32 	%f286, [%rd14+400];
	fma.rn.f32 	%f1369, %f285, %f286, %f1369;
$L__BB0_178:
	add.s32 	%r1189, %r1801, -29;
	setp.lt.u32 	%p96, %r1189, -28;
	@%p96 bra 	$L__BB0_180;
	add.s32 	%r1190, %r1801, -1;
	mul.wide.u32 	%rd134, %r1190, 4;
	add.s64 	%rd135, %rd27, %rd134;
	ld.global.f32 	%f287, [%rd135];
	ld.global.f32 	%f288, [%rd14+420];
	fma.rn.f32 	%f1369, %f287, %f288, %f1369;
$L__BB0_180:
	setp.gt.u32 	%p97, %r1801, 27;
	mul.wide.u32 	%rd136, %r1801, 4;
	add.s64 	%rd32, %rd27, %rd136;
	@%p97 bra 	$L__BB0_182;
	ld.global.f32 	%f289, [%rd32];
	ld.global.f32 	%f290, [%rd14+440];
	fma.rn.f32 	%f1369, %f289, %f290, %f1369;
$L__BB0_182:
	add.s32 	%r1191, %r1801, -27;
	setp.lt.u32 	%p98, %r1191, -28;
	@%p98 bra 	$L__BB0_184;
	ld.global.f32 	%f291, [%rd32+4];
	ld.global.f32 	%f292, [%rd14+460];
	fma.rn.f32 	%f1369, %f291, %f292, %f1369;
$L__BB0_184:
	add.s32 	%r1192, %r1801, -26;
	setp.lt.u32 	%p99, %r1192, -28;
	@%p99 bra 	$L__BB0_186;
	ld.global.f32 	%f293, [%rd32+8];
	ld.global.f32 	%f294, [%rd14+480];
	fma.rn.f32 	%f1369, %f293, %f294, %f1369;
$L__BB0_186:
	add.f32 	%f54, %f1369, %f3;
	setp.leu.f32 	%p100, %f54, 0f00000000;
	@%p100 bra 	$L__BB0_188;
	mul.wide.u32 	%rd139, %r1801, 112;
	add.s64 	%rd140, %rd22, %rd139;
	st.global.f32 	[%rd140], %f54;
	bra.uni 	$L__BB0_189;
$L__BB0_188:
	mul.wide.u32 	%rd137, %r1801, 112;
	add.s64 	%rd138, %rd22, %rd137;
	mov.b32 	%r1193, 0;
	st.global.u32 	[%rd138], %r1193;
$L__BB0_189:
	add.s32 	%r1801, %r1801, 1;
	setp.ne.s32 	%p101, %r1801, 28;
	@%p101 bra 	$L__BB0_131;
	setp.ne.s32 	%p102, %r588, 28;
	mov.u32 	%r1800, %r588;
	@%p102 bra 	$L__BB0_130;
	bar.sync 	0;
	mov.b32 	%r1802, 0;
$L__BB0_192:
	shl.b32 	%r1195, %r1802, 1;
	mul.wide.u32 	%rd141, %r1195, 3136;
	add.s64 	%rd142, %rd17, %rd141;
	mul.wide.u32 	%rd143, %r1802, 784;
	add.s64 	%rd144, %rd18, %rd143;
	ld.global.f32 	%f295, [%rd142];
	ld.global.f32 	%f296, [%rd142+112];
	setp.gt.f32 	%p103, %f296, %f295;
	selp.f32 	%f297, %f296, %f295, %p103;
	ld.global.f32 	%f298, [%rd142+3136];
	setp.gt.f32 	%p104, %f298, %f297;
	selp.f32 	%f299, %f298, %f297, %p104;
	ld.global.f32 	%f300, [%rd142+3248];
	setp.gt.f32 	%p105, %f300, %f299;
	selp.f32 	%f301, %f300, %f299, %p105;
	st.global.f32 	[%rd144], %f301;
	ld.global.f32 	%f302, [%rd142+224];
	ld.global.f32 	%f303, [%rd142+336];
	setp.gt.f32 	%p106, %f303, %f302;
	selp.f32 	%f304, %f303, %f302, %p106;
	ld.global.f32 	%f305, [%rd142+3360];
	setp.gt.f32 	%p107, %f305, %f304;
	selp.f32 	%f306, %f305, %f304, %p107;
	ld.global.f32 	%f307, [%rd142+3472];
	setp.gt.f32 	%p108, %f307, %f306;
	selp.f32 	%f308, %f307, %f306, %p108;
	st.global.f32 	[%rd144+56], %f308;
	ld.global.f32 	%f309, [%rd142+448];
	ld.global.f32 	%f310, [%rd142+560];
	setp.gt.f32 	%p109, %f310, %f309;
	selp.f32 	%f311, %f310, %f309, %p109;
	ld.global.f32 	%f312, [%rd142+3584];
	setp.gt.f32 	%p110, %f312, %f311;
	selp.f32 	%f313, %f312, %f311, %p110;
	ld.global.f32 	%f314, [%rd142+3696];
	setp.gt.f32 	%p111, %f314, %f313;
	selp.f32 	%f315, %f314, %f313, %p111;
	st.global.f32 	[%rd144+112], %f315;
	ld.global.f32 	%f316, [%rd142+672];
	ld.global.f32 	%f317, [%rd142+784];
	setp.gt.f32 	%p112, %f317, %f316;
	selp.f32 	%f318, %f317, %f316, %p112;
	ld.global.f32 	%f319, [%rd142+3808];
	setp.gt.f32 	%p113, %f319, %f318;
	selp.f32 	%f320, %f319, %f318, %p113;
	ld.global.f32 	%f321, [%rd142+3920];
	setp.gt.f32 	%p114, %f321, %f320;
	selp.f32 	%f322, %f321, %f320, %p114;
	st.global.f32 	[%rd144+168], %f322;
	ld.global.f32 	%f323, [%rd142+896];
	ld.global.f32 	%f324, [%rd142+1008];
	setp.gt.f32 	%p115, %f324, %f323;
	selp.f32 	%f325, %f324, %f323, %p115;
	ld.global.f32 	%f326, [%rd142+4032];
	setp.gt.f32 	%p116, %f326, %f325;
	selp.f32 	%f327, %f326, %f325, %p116;
	ld.global.f32 	%f328, [%rd142+4144];
	setp.gt.f32 	%p117, %f328, %f327;
	selp.f32 	%f329, %f328, %f327, %p117;
	st.global.f32 	[%rd144+224], %f329;
	ld.global.f32 	%f330, [%rd142+1120];
	ld.global.f32 	%f331, [%rd142+1232];
	setp.gt.f32 	%p118, %f331, %f330;
	selp.f32 	%f332, %f331, %f330, %p118;
	ld.global.f32 	%f333, [%rd142+4256];
	setp.gt.f32 	%p119, %f333, %f332;
	selp.f32 	%f334, %f333, %f332, %p119;
	ld.global.f32 	%f335, [%rd142+4368];
	setp.gt.f32 	%p120, %f335, %f334;
	selp.f32 	%f336, %f335, %f334, %p120;
	st.global.f32 	[%rd144+280], %f336;
	ld.global.f32 	%f337, [%rd142+1344];
	ld.global.f32 	%f338, [%rd142+1456];
	setp.gt.f32 	%p121, %f338, %f337;
	selp.f32 	%f339, %f338, %f337, %p121;
	ld.global.f32 	%f340, [%rd142+4480];
	setp.gt.f32 	%p122, %f340, %f339;
	selp.f32 	%f341, %f340, %f339, %p122;
	ld.global.f32 	%f342, [%rd142+4592];
	setp.gt.f32 	%p123, %f342, %f341;
	selp.f32 	%f343, %f342, %f341, %p123;
	st.global.f32 	[%rd144+336], %f343;
	ld.global.f32 	%f344, [%rd142+1568];
	ld.global.f32 	%f345, [%rd142+1680];
	setp.gt.f32 	%p124, %f345, %f344;
	selp.f32 	%f346, %f345, %f344, %p124;
	ld.global.f32 	%f347, [%rd142+4704];
	setp.gt.f32 	%p125, %f347, %f346;
	selp.f32 	%f348, %f347, %f346, %p125;
	ld.global.f32 	%f349, [%rd142+4816];
	setp.gt.f32 	%p126, %f349, %f348;
	selp.f32 	%f350, %f349, %f348, %p126;
	st.global.f32 	[%rd144+392], %f350;
	ld.global.f32 	%f351, [%rd142+1792];
	ld.global.f32 	%f352, [%rd142+1904];
	setp.gt.f32 	%p127, %f352, %f351;
	selp.f32 	%f353, %f352, %f351, %p127;
	ld.global.f32 	%f354, [%rd142+4928];
	setp.gt.f32 	%p128, %f354, %f353;
	selp.f32 	%f355, %f354, %f353, %p128;
	ld.global.f32 	%f356, [%rd142+5040];
	setp.gt.f32 	%p129, %f356, %f355;
	selp.f32 	%f357, %f356, %f355, %p129;
	st.global.f32 	[%rd144+448], %f357;
	ld.global.f32 	%f358, [%rd142+2016];
	ld.global.f32 	%f359, [%rd142+2128];
	setp.gt.f32 	%p130, %f359, %f358;
	selp.f32 	%f360, %f359, %f358, %p130;
	ld.global.f32 	%f361, [%rd142+5152];
	setp.gt.f32 	%p131, %f361, %f360;
	selp.f32 	%f362, %f361, %f360, %p131;
	ld.global.f32 	%f363, [%rd142+5264];
	setp.gt.f32 	%p132, %f363, %f362;
	selp.f32 	%f364, %f363, %f362, %p132;
	st.global.f32 	[%rd144+504], %f364;
	ld.global.f32 	%f365, [%rd142+2240];
	ld.global.f32 	%f366, [%rd142+2352];
	setp.gt.f32 	%p133, %f366, %f365;
	selp.f32 	%f367, %f366, %f365, %p133;
	ld.global.f32 	%f368, [%rd142+5376];
	setp.gt.f32 	%p134, %f368, %f367;
	selp.f32 	%f369, %f368, %f367, %p134;
	ld.global.f32 	%f370, [%rd142+5488];
	setp.gt.f32 	%p135, %f370, %f369;
	selp.f32 	%f371, %f370, %f369, %p135;
	st.global.f32 	[%rd144+560], %f371;
	ld.global.f32 	%f372, [%rd142+2464];
	ld.global.f32 	%f373, [%rd142+2576];
	setp.gt.f32 	%p136, %f373, %f372;
	selp.f32 	%f374, %f373, %f372, %p136;
	ld.global.f32 	%f375, [%rd142+5600];
	setp.gt.f32 	%p137, %f375, %f374;
	selp.f32 	%f376, %f375, %f374, %p137;
	ld.global.f32 	%f377, [%rd142+5712];
	setp.gt.f32 	%p138, %f377, %f376;
	selp.f32 	%f378, %f377, %f376, %p138;
	st.global.f32 	[%rd144+616], %f378;
	ld.global.f32 	%f379, [%rd142+2688];
	ld.global.f32 	%f380, [%rd142+2800];
	setp.gt.f32 	%p139, %f380, %f379;
	selp.f32 	%f381, %f380, %f379, %p139;
	ld.global.f32 	%f382, [%rd142+5824];
	setp.gt.f32 	%p140, %f382, %f381;
	selp.f32 	%f383, %f382, %f381, %p140;
	ld.global.f32 	%f384, [%rd142+5936];
	setp.gt.f32 	%p141, %f384, %f383;
	selp.f32 	%f385, %f384, %f383, %p141;
	st.global.f32 	[%rd144+672], %f385;
	ld.global.f32 	%f386, [%rd142+2912];
	ld.global.f32 	%f387, [%rd142+3024];
	setp.gt.f32 	%p142, %f387, %f386;
	selp.f32 	%f388, %f387, %f386, %p142;
	ld.global.f32 	%f389, [%rd142+6048];
	setp.gt.f32 	%p143, %f389, %f388;
	selp.f32 	%f390, %f389, %f388, %p143;
	ld.global.f32 	%f391, [%rd142+6160];
	setp.gt.f32 	%p144, %f391, %f390;
	selp.f32 	%f392, %f391, %f390, %p144;
	st.global.f32 	[%rd144+728], %f392;
	add.s32 	%r1802, %r1802, 1;
	setp.ne.s32 	%p145, %r1802, 14;
	@%p145 bra 	$L__BB0_192;
	cvt.u32.u64 	%r1196, %rd6;
	setp.gt.s32 	%p146, %r1196, 9;
	bar.sync 	0;
	@%p146 bra 	$L__BB0_201;
	mov.b32 	%r1803, 0;
	mov.f32 	%f1386, 0f00000000;
$L__BB0_195:
	mul.lo.s32 	%r595, %r1803, 448;
	mul.wide.u32 	%rd145, %r1803, 784;
	add.s64 	%rd33, %rd3, %rd145;
	mov.b32 	%r1804, 0;
$L__BB0_196:
	shl.b32 	%r1199, %r1804, 5;
	add.s32 	%r1200, %r1199, %r595;
	mul.wide.u32 	%rd146, %r1804, 56;
	add.s64 	%rd147, %rd33, %rd146;
	mul.lo.s32 	%r1201, %r1200, %r621;
	cvt.s64.s32 	%rd148, %r1201;
	add.s64 	%rd149, %rd16, %rd148;
	ld.global.f32 	%f394, [%rd149];
	ld.global.f32 	%f395, [%rd147];
	fma.rn.f32 	%f396, %f394, %f395, %f1386;
	cvt.s64.s32 	%rd150, %r621;
	add.s64 	%rd151, %rd149, %rd150;
	ld.global.f32 	%f397, [%rd151];
	ld.global.f32 	%f398, [%rd147+4];
	fma.rn.f32 	%f399, %f397, %f398, %f396;
	add.s64 	%rd152, %rd151, %rd150;
	ld.global.f32 	%f400, [%rd152];
	ld.global.f32 	%f401, [%rd147+8];
	fma.rn.f32 	%f402, %f400, %f401, %f399;
	add.s64 	%rd153, %rd152, %rd150;
	ld.global.f32 	%f403, [%rd153];
	ld.global.f32 	%f404, [%rd147+12];
	fma.rn.f32 	%f405, %f403, %f404, %f402;
	add.s64 	%rd154, %rd153, %rd150;
	ld.global.f32 	%f406, [%rd154];
	ld.global.f32 	%f407, [%rd147+16];
	fma.rn.f32 	%f408, %f406, %f407, %f405;
	add.s64 	%rd155, %rd154, %rd150;
	ld.global.f32 	%f409, [%rd155];
	ld.global.f32 	%f410, [%rd147+20];
	fma.rn.f32 	%f411, %f409, %f410, %f408;
	add.s64 	%rd156, %rd155, %rd150;
	ld.global.f32 	%f412, [%rd156];
	ld.global.f32 	%f413, [%rd147+24];
	fma.rn.f32 	%f414, %f412, %f413, %f411;
	add.s64 	%rd157, %rd156, %rd150;
	ld.global.f32 	%f415, [%rd157];
	ld.global.f32 	%f416, [%rd147+28];
	fma.rn.f32 	%f417, %f415, %f416, %f414;
	add.s64 	%rd158, %rd157, %rd150;
	ld.global.f32 	%f418, [%rd158];
	ld.global.f32 	%f419, [%rd147+32];
	fma.rn.f32 	%f420, %f418, %f419, %f417;
	add.s64 	%rd159, %rd158, %rd150;
	ld.global.f32 	%f421, [%rd159];
	ld.global.f32 	%f422, [%rd147+36];
	fma.rn.f32 	%f423, %f421, %f422, %f420;
	add.s64 	%rd160, %rd159, %rd150;
	ld.global.f32 	%f424, [%rd160];
	ld.global.f32 	%f425, [%rd147+40];
	fma.rn.f32 	%f426, %f424, %f425, %f423;
	add.s64 	%rd161, %rd160, %rd150;
	ld.global.f32 	%f427, [%rd161];
	ld.global.f32 	%f428, [%rd147+44];
	fma.rn.f32 	%f429, %f427, %f428, %f426;
	add.s64 	%rd162, %rd161, %rd150;
	ld.global.f32 	%f430, [%rd162];
	ld.global.f32 	%f431, [%rd147+48];
	fma.rn.f32 	%f432, %f430, %f431, %f429;
	add.s64 	%rd163, %rd162, %rd150;
	ld.global.f32 	%f433, [%rd163];
	ld.global.f32 	%f434, [%rd147+52];
	fma.rn.f32 	%f435, %f433, %f434, %f432;
	add.s64 	%rd164, %rd163, %rd150;
	ld.global.f32 	%f436, [%rd164];
	ld.global.f32 	%f437, [%rd147+56];
	fma.rn.f32 	%f438, %f436, %f437, %f435;
	add.s64 	%rd165, %rd164, %rd150;
	ld.global.f32 	%f439, [%rd165];
	ld.global.f32 	%f440, [%rd147+60];
	fma.rn.f32 	%f441, %f439, %f440, %f438;
	add.s64 	%rd166, %rd165, %rd150;
	ld.global.f32 	%f442, [%rd166];
	ld.global.f32 	%f443, [%rd147+64];
	fma.rn.f32 	%f444, %f442, %f443, %f441;
	add.s64 	%rd167, %rd166, %rd150;
	ld.global.f32 	%f445, [%rd167];
	ld.global.f32 	%f446, [%rd147+68];
	fma.rn.f32 	%f447, %f445, %f446, %f444;
	add.s64 	%rd168, %rd167, %rd150;
	ld.global.f32 	%f448, [%rd168];
	ld.global.f32 	%f449, [%rd147+72];
	fma.rn.f32 	%f450, %f448, %f449, %f447;
	add.s64 	%rd169, %rd168, %rd150;
	ld.global.f32 	%f451, [%rd169];
	ld.global.f32 	%f452, [%rd147+76];
	fma.rn.f32 	%f453, %f451, %f452, %f450;
	add.s64 	%rd170, %rd169, %rd150;
	ld.global.f32 	%f454, [%rd170];
	ld.global.f32 	%f455, [%rd147+80];
	fma.rn.f32 	%f456, %f454, %f455, %f453;
	add.s64 	%rd171, %rd170, %rd150;
	ld.global.f32 	%f457, [%rd171];
	ld.global.f32 	%f458, [%rd147+84];
	fma.rn.f32 	%f459, %f457, %f458, %f456;
	add.s64 	%rd172, %rd171, %rd150;
	ld.global.f32 	%f460, [%rd172];
	ld.global.f32 	%f461, [%rd147+88];
	fma.rn.f32 	%f462, %f460, %f461, %f459;
	add.s64 	%rd173, %rd172, %rd150;
	ld.global.f32 	%f463, [%rd173];
	ld.global.f32 	%f464, [%rd147+92];
	fma.rn.f32 	%f465, %f463, %f464, %f462;
	add.s64 	%rd174, %rd173, %rd150;
	ld.global.f32 	%f466, [%rd174];
	ld.global.f32 	%f467, [%rd147+96];
	fma.rn.f32 	%f468, %f466, %f467, %f465;
	add.s64 	%rd175, %rd174, %rd150;
	ld.global.f32 	%f469, [%rd175];
	ld.global.f32 	%f470, [%rd147+100];
	fma.rn.f32 	%f471, %f469, %f470, %f468;
	add.s64 	%rd176, %rd175, %rd150;
	ld.global.f32 	%f472, [%rd176];
	ld.global.f32 	%f473, [%rd147+104];
	fma.rn.f32 	%f474, %f472, %f473, %f471;
	add.s64 	%rd177, %rd176, %rd150;
	ld.global.f32 	%f475, [%rd177];
	ld.global.f32 	%f476, [%rd147+108];
	fma.rn.f32 	%f477, %f475, %f476, %f474;
	add.s64 	%rd178, %rd177, %rd150;
	ld.global.f32 	%f478, [%rd178];
	ld.global.f32 	%f479, [%rd147+112];
	fma.rn.f32 	%f480, %f478, %f479, %f477;
	add.s64 	%rd179, %rd178, %rd150;
	ld.global.f32 	%f481, [%rd179];
	ld.global.f32 	%f482, [%rd147+116];
	fma.rn.f32 	%f483, %f481, %f482, %f480;
	add.s64 	%rd180, %rd179, %rd150;
	ld.global.f32 	%f484, [%rd180];
	ld.global.f32 	%f485, [%rd147+120];
	fma.rn.f32 	%f486, %f484, %f485, %f483;
	add.s64 	%rd181, %rd180, %rd150;
	ld.global.f32 	%f487, [%rd181];
	ld.global.f32 	%f488, [%rd147+124];
	fma.rn.f32 	%f1386, %f487, %f488, %f486;
	add.s32 	%r1804, %r1804, 1;
	setp.ne.s32 	%p147, %r1804, 14;
	@%p147 bra 	$L__BB0_196;
	add.s32 	%r1803, %r1803, 1;
	setp.ne.s32 	%p148, %r1803, 14;
	@%p148 bra 	$L__BB0_195;
	cvt.u32.u64 	%r1202, %rd6;
	shl.b32 	%r1203, %r1202, 2;
	mov.u32 	%r1204, _ZZ6kernelPA28_A28_fPfiS2_iPA5_A5_fS1_PA14_A14_fPhS8_S2_iS1_S5_E7classes;
	add.s32 	%r599, %r1204, %r1203;
	mov.u32 	%r1205, _ZZ6kernelPA28_A28_fPfiS2_iPA5_A5_fS1_PA14_A14_fPhS8_S2_iS1_S5_E7dl_bias;
	add.s32 	%r1206, %r1205, %r1203;
	ld.shared.f32 	%f489, [%r1206];
	add.f32 	%f58, %f1386, %f489;
	setp.leu.f32 	%p149, %f58, 0f00000000;
	@%p149 bra 	$L__BB0_200;
	st.shared.f32 	[%r599], %f58;
	bra.uni 	$L__BB0_201;
$L__BB0_200:
	mov.b32 	%r1207, 0;
	st.shared.u32 	[%r599], %r1207;
$L__BB0_201:
	bar.sync 	0;
	setp.ne.s16 	%p150, %rs1, 0;
	@%p150 bra 	$L__BB0_204;
	cvt.u32.u64 	%r1208, %rd6;
	setp.ne.s32 	%p151, %r1208, 0;
	@%p151 bra 	$L__BB0_236;
	mov.u64 	%rd182, $str$1;
	cvta.global.u64 	%rd183, %rd182;
	{ // callseq 1, 0
	.param .b64 param0;
	st.param.b64 	[param0], %rd183;
	.param .b64 param1;
	st.param.b64 	[param1], 0;
	.param .b32 retval0;
	call.uni (retval0), 
	vprintf, 
	(
	param0, 
	param1
	);
	ld.param.b32 	%r1209, [retval0];
	} // callseq 1
	ld.shared.f32 	%f490, [_ZZ6kernelPA28_A28_fPfiS2_iPA5_A5_fS1_PA14_A14_fPhS8_S2_iS1_S5_E7classes];
	cvt.f64.f32 	%fd1, %f490;
	add.u64 	%rd184, %SP, 48;
	add.u64 	%rd185, %SPL, 48;
	st.local.f64 	[%rd185], %fd1;
	mov.u64 	%rd186, $str$2;
	cvta.global.u64 	%rd187, %rd186;
	{ // callseq 2, 0
	.param .b64 param0;
	st.param.b64 	[param0], %rd187;
	.param .b64 param1;
	st.param.b64 	[param1], %rd184;
	.param .b32 retval0;
	call.uni (retval0), 
	vprintf, 
	(
	param0, 
	param1
	);
	ld.param.b32 	%r1211, [retval0];
	} // callseq 2
	ld.shared.f32 	%f491, [_ZZ6kernelPA28_A28_fPfiS2_iPA5_A5_fS1_PA14_A14_fPhS8_S2_iS1_S5_E7classes+4];
	cvt.f64.f32 	%fd2, %f491;
	st.local.f64 	[%rd185], %fd2;
	{ // callseq 3, 0
	.param .b64 param0;
	st.param.b64 	[param0], %rd187;
	.param .b64 param1;
	st.param.b64 	[param1], %rd184;
	.param .b32 retval0;
	call.uni (retval0), 
	vprintf, 
	(
	param0, 
	param1
	);
	ld.param.b32 	%r1213, [retval0];
	} // callseq 3
	ld.shared.f32 	%f492, [_ZZ6kernelPA28_A28_fPfiS2_iPA5_A5_fS1_PA14_A14_fPhS8_S2_iS1_S5_E7classes+8];
	cvt.f64.f32 	%fd3, %f492;
	st.local.f64 	[%rd185], %fd3;
	{ // callseq 4, 0
	.param .b64 param0;
	st.param.b64 	[param0], %rd187;
	.param .b64 param1;
	st.param.b64 	[param1], %rd184;
	.param .b32 retval0;
	call.uni (retval0), 
	vprintf, 
	(
	param0, 
	param1
	);
	ld.param.b32 	%r1215, [retval0];
	} // callseq 4
	ld.shared.f32 	%f493, [_ZZ6kernelPA28_A28_fPfiS2_iPA5_A5_fS1_PA14_A14_fPhS8_S2_iS1_S5_E7classes+12];
	cvt.f64.f32 	%fd4, %f493;
	st.local.f64 	[%rd185], %fd4;
	{ // callseq 5, 0
	.param .b64 param0;
	st.param.b64 	[param0], %rd187;
	.param .b64 param1;
	st.param.b64 	[param1], %rd184;
	.param .b32 retval0;
	call.uni (retval0), 
	vprintf, 
	(
	param0, 
	param1
	);
	ld.param.b32 	%r1217, [retval0];
	} // callseq 5
	ld.shared.f32 	%f494, [_ZZ6kernelPA28_A28_fPfiS2_iPA5_A5_fS1_PA14_A14_fPhS8_S2_iS1_S5_E7classes+16];
	cvt.f64.f32 	%fd5, %f494;
	st.local.f64 	[%rd185], %fd5;
	{ // callseq 6, 0
	.param .b64 param0;
	st.param.b64 	[param0], %rd187;
	.param .b64 param1;
	st.param.b64 	[param1], %rd184;
	.param .b32 retval0;
	call.uni (retval0), 
	vprintf, 
	(
	param0, 
	param1
	);
	ld.param.b32 	%r1219, [retval0];
	} // callseq 6
	ld.shared.f32 	%f495, [_ZZ6kernelPA28_A28_fPfiS2_iPA5_A5_fS1_PA14_A14_fPhS8_S2_iS1_S5_E7classes+20];
	cvt.f64.f32 	%fd6, %f495;
	st.local.f64 	[%rd185], %fd6;
	{ // callseq 7, 0
	.param .b64 param0;
	st.param.b64 	[param0], %rd187;
	.param .b64 param1;
	st.param.b64 	[param1], %rd184;
	.param .b32 retval0;
	call.uni (retval0), 
	vprintf, 
	(
	param0, 
	param1
	);
	ld.param.b32 	%r1221, [retval0];
	} // callseq 7
	ld.shared.f32 	%f496, [_ZZ6kernelPA28_A28_fPfiS2_iPA5_A5_fS1_PA14_A14_fPhS8_S2_iS1_S5_E7classes+24];
	cvt.f64.f32 	%fd7, %f496;
	st.local.f64 	[%rd185], %fd7;
	{ // callseq 8, 0
	.param .b64 param0;
	st.param.b64 	[param0], %rd187;
	.param .b64 param1;
	st.param.b64 	[param1], %rd184;
	.param .b32 retval0;
	call.uni (retval0), 
	vprintf, 
	(
	param0, 
	param1
	);
	ld.param.b32 	%r1223, [retval0];
	} // callseq 8
	ld.shared.f32 	%f497, [_ZZ6kernelPA28_A28_fPfiS2_iPA5_A5_fS1_PA14_A14_fPhS8_S2_iS1_S5_E7classes+28];
	cvt.f64.f32 	%fd8, %f497;
	st.local.f64 	[%rd185], %fd8;
	{ // callseq 9, 0
	.param .b64 param0;
	st.param.b64 	[param0], %rd187;
	.param .b64 param1;
	st.param.b64 	[param1], %rd184;
	.param .b32 retval0;
	call.uni (retval0), 
	vprintf, 
	(
	param0, 
	param1
	);
	ld.param.b32 	%r1225, [retval0];
	} // callseq 9
	ld.shared.f32 	%f498, [_ZZ6kernelPA28_A28_fPfiS2_iPA5_A5_fS1_PA14_A14_fPhS8_S2_iS1_S5_E7classes+32];
	cvt.f64.f32 	%fd9, %f498;
	st.local.f64 	[%rd185], %fd9;
	{ // callseq 10, 0
	.param .b64 param0;
	st.param.b64 	[param0], %rd187;
	.param .b64 param1;
	st.param.b64 	[param1], %rd184;
	.param .b32 retval0;
	call.uni (retval0), 
	vprintf, 
	(
	param0, 
	param1
	);
	ld.param.b32 	%r1227, [retval0];
	} // callseq 10
	ld.shared.f32 	%f499, [_ZZ6kernelPA28_A28_fPfiS2_iPA5_A5_fS1_PA14_A14_fPhS8_S2_iS1_S5_E7classes+36];
	cvt.f64.f32 	%fd10, %f499;
	st.local.f64 	[%rd185], %fd10;
	{ // callseq 11, 0
	.param .b64 param0;
	st.param.b64 	[param0], %rd187;
	.param .b64 param1;
	st.param.b64 	[param1], %rd184;
	.param .b32 retval0;
	call.uni (retval0), 
	vprintf, 
	(
	param0, 
	param1
	);
	ld.param.b32 	%r1229, [retval0];
	} // callseq 11
	mov.u64 	%rd188, $str$3;
	cvta.global.u64 	%rd189, %rd188;
	{ // callseq 12, 0
	.param .b64 param0;
	st.param.b64 	[param0], %rd189;
	.param .b64 param1;
	st.param.b64 	[param1], 0;
	.param .b32 retval0;
	call.uni (retval0), 
	vprintf, 
	(
	param0, 
	param1
	);
	ld.param.b32 	%r1231, [retval0];
	} // callseq 12
$L__BB0_204:
	cvt.u32.u64 	%r1233, %rd6;
	setp.ne.s32 	%p152, %r1233, 0;
	@%p152 bra 	$L__BB0_236;
	ld.shared.f32 	%f501, [_ZZ6kernelPA28_A28_fPfiS2_iPA5_A5_fS1_PA14_A14_fPhS8_S2_iS1_S5_E7classes];
	max.f32 	%f502, %f501, 0f00000000;
	ld.shared.f32 	%f59, [_ZZ6kernelPA28_A28_fPfiS2_iPA5_A5_fS1_PA14_A14_fPhS8_S2_iS1_S5_E7classes+4];
	setp.gt.f32 	%p153, %f59, %f502;
	selp.f32 	%f503, %f59, %f502, %p153;
	ld.shared.f32 	%f60, [_ZZ6kernelPA28_A28_fPfiS2_iPA5_A5_fS1_PA14_A14_fPhS8_S2_iS1_S5_E7classes+8];
	setp.gt.f32 	%p154, %f60, %f503;
	selp.f32 	%f504, %f60, %f503, %p154;
	ld.shared.f32 	%f61, [_ZZ6kernelPA28_A28_fPfiS2_iPA5_A5_fS1_PA14_A14_fPhS8_S2_iS1_S5_E7classes+12];
	setp.gt.f32 	%p155, %f61, %f504;
	selp.f32 	%f505, %f61, %f504, %p155;
	ld.shared.f32 	%f62, [_ZZ6kernelPA28_A28_fPfiS2_iPA5_A5_fS1_PA14_A14_fPhS8_S2_iS1_S5_E7classes+16];
	setp.gt.f32 	%p156, %f62, %f505;
	selp.f32 	%f506, %f62, %f505, %p156;
	ld.shared.f32 	%f63, [_ZZ6kernelPA28_A28_fPfiS2_iPA5_A5_fS1_PA14_A14_fPhS8_S2_iS1_S5_E7classes+20];
	setp.gt.f32 	%p157, %f63, %f506;
	selp.f32 	%f507, %f63, %f506, %p157;
	ld.shared.f32 	%f64, [_ZZ6kernelPA28_A28_fPfiS2_iPA5_A5_fS1_PA14_A14_fPhS8_S2_iS1_S5_E7classes+24];
	setp.gt.f32 	%p158, %f64, %f507;
	selp.f32 	%f508, %f64, %f507, %p158;
	ld.shared.f32 	%f65, [_ZZ6kernelPA28_A28_fPfiS2_iPA5_A5_fS1_PA14_A14_fPhS8_S2_iS1_S5_E7classes+28];
	setp.gt.f32 	%p159, %f65, %f508;
	selp.f32 	%f509, %f65, %f508, %p159;
	ld.shared.f32 	%f66, [_ZZ6kernelPA28_A28_fPfiS2_iPA5_A5_fS1_PA14_A14_fPhS8_S2_iS1_S5_E7classes+32];
	setp.gt.f32 	%p160, %f66, %f509;
	selp.f32 	%f510, %f66, %f509, %p160;
	ld.shared.f32 	%f67, [_ZZ6kernelPA28_A28_fPfiS2_iPA5_A5_fS1_PA14_A14_fPhS8_S2_iS1_S5_E7classes+36];
	setp.gt.f32 	%p161, %f67, %f510;
	selp.f32 	%f68, %f67, %f510, %p161;
	sub.f32 	%f69, %f501, %f68;
	setp.eq.f32 	%p162, %f69, 0f00000000;
	mov.f32 	%f1387, 0f3F800000;
	@%p162 bra 	$L__BB0_208;
	mul.rn.f32 	%f511, %f1, %f69;
	cvt.rni.f32.f32 	%f512, %f511;
	sub.f32 	%f513, %f511, %f512;
	neg.f32 	%f514, %f511;
	fma.rn.f32 	%f515, %f1, %f69, %f514;
	fma.rn.f32 	%f516, %f2, %f69, %f515;
	add.f32 	%f517, %f513, %f516;
	setp.gt.f32 	%p163, %f512, 0f00000000;
	selp.b32 	%r1234, 0, -2097152000, %p163;
	abs.f32 	%f518, %f69;
	setp.num.f32 	%p164, %f518, %f518;
	setp.lt.f32 	%p165, %f511, 0f00000000;
	selp.f32 	%f519, 0f00000000, 0f7F800000, %p165;
	abs.f32 	%f520, %f511;
	setp.gt.f32 	%p166, %f520, 0f43180000;
	cvt.rzi.s32.f32 	%r1235, %f512;
	shl.b32 	%r1236, %r1235, 23;
	sub.s32 	%r1237, %r1236, %r1234;
	mov.b32 	%f521, %r1237;
	add.s32 	%r1238, %r1234, 2130706432;
	mov.b32 	%f522, %r1238;
	fma.rn.f32 	%f523, %f517, 0f391FCB8E, 0f3AAF85ED;
	fma.rn.f32 	%f524, %f523, %f517, 0f3C1D9856;
	fma.rn.f32 	%f525, %f524, %f517, 0f3D6357BB;
	fma.rn.f32 	%f526, %f525, %f517, 0f3E75FDEC;
	fma.rn.f32 	%f527, %f526, %f517, 0f3F317218;
	fma.rn.f32 	%f528, %f527, %f517, 0f3F800000;
	mul.f32 	%f529, %f528, %f522;
	mul.f32 	%f530, %f529, %f521;
	selp.f32 	%f1387, %f519, %f530, %p166;
	@%p164 bra 	$L__BB0_208;
	mov.f32 	%f531, 0f402DF854;
	add.rn.f32 	%f1387, %f531, %f69;
$L__BB0_208:
	sub.f32 	%f73, %f59, %f68;
	setp.eq.f32 	%p167, %f73, 0f00000000;
	mov.f32 	%f1388, 0f3F800000;
	@%p167 bra 	$L__BB0_211;
	mul.rn.f32 	%f533, %f1, %f73;
	cvt.rni.f32.f32 	%f534, %f533;
	sub.f32 	%f535, %f533, %f534;
	neg.f32 	%f536, %f533;
	fma.rn.f32 	%f537, %f1, %f73, %f536;
	fma.rn.f32 	%f538, %f2, %f73, %f537;
	add.f32 	%f539, %f535, %f538;
	setp.gt.f32 	%p168, %f534, 0f00000000;
	selp.b32 	%r1239, 0, -2097152000, %p168;
	abs.f32 	%f540, %f73;
	setp.num.f32 	%p169, %f540, %f540;
	setp.lt.f32 	%p170, %f533, 0f00000000;
	selp.f32 	%f541, 0f00000000, 0f7F800000, %p170;
	abs.f32 	%f542, %f533;
	setp.gt.f32 	%p171, %f542, 0f43180000;
	cvt.rzi.s32.f32 	%r1240, %f534;
	shl.b32 	%r1241, %r1240, 23;
	sub.s32 	%r1242, %r1241, %r1239;
	mov.b32 	%f543, %r1242;
	add.s32 	%r1243, %r1239, 2130706432;
	mov.b32 	%f544, %r1243;
	fma.rn.f32 	%f545, %f539, 0f391FCB8E, 0f3AAF85ED;
	fma.rn.f32 	%f546, %f545, %f539, 0f3C1D9856;
	fma.rn.f32 	%f547, %f546, %f539, 0f3D6357BB;
	fma.rn.f32 	%f548, %f547, %f539, 0f3E75FDEC;
	fma.rn.f32 	%f549, %f548, %f539, 0f3F317218;
	fma.rn.f32 	%f550, %f549, %f539, 0f3F800000;
	mul.f32 	%f551, %f550, %f544;
	mul.f32 	%f552, %f551, %f543;
	selp.f32 	%f1388, %f541, %f552, %p171;
	@%p169 bra 	$L__BB0_211;
	mov.f32 	%f553, 0f402DF854;
	add.rn.f32 	%f1388, %f553, %f73;
$L__BB0_211:
	sub.f32 	%f77, %f60, %f68;
	setp.eq.f32 	%p172, %f77, 0f00000000;
	mov.f32 	%f1389, 0f3F800000;
	@%p172 bra 	$L__BB0_214;
	mul.rn.f32 	%f555, %f1, %f77;
	cvt.rni.f32.f32 	%f556, %f555;
	sub.f32 	%f557, %f555, %f556;
	neg.f32 	%f558, %f555;
	fma.rn.f32 	%f559, %f1, %f77, %f558;
	fma.rn.f32 	%f560, %f2, %f77, %f559;
	add.f32 	%f561, %f557, %f560;
	setp.gt.f32 	%p173, %f556, 0f00000000;
	selp.b32 	%r1244, 0, -2097152000, %p173;
	abs.f32 	%f562, %f77;
	setp.num.f32 	%p174, %f562, %f562;
	setp.lt.f32 	%p175, %f555, 0f00000000;
	selp.f32 	%f563, 0f00000000, 0f7F800000, %p175;
	abs.f32 	%f564, %f555;
	setp.gt.f32 	%p176, %f564, 0f43180000;
	cvt.rzi.s32.f32 	%r1245, %f556;
	shl.b32 	%r1246, %r1245, 23;
	sub.s32 	%r1247, %r1246, %r1244;
	mov.b32 	%f565, %r1247;
	add.s32 	%r1248, %r1244, 2130706432;
	mov.b32 	%f566, %r1248;
	fma.rn.f32 	%f567, %f561, 0f391FCB8E, 0f3AAF85ED;
	fma.rn.f32 	%f568, %f567, %f561, 0f3C1D9856;
	fma.rn.f32 	%f569, %f568, %f561, 0f3D6357BB;
	fma.rn.f32 	%f570, %f569, %f561, 0f3E75FDEC;
	fma.rn.f32 	%f571, %f570, %f561, 0f3F317218;
	fma.rn.f32 	%f572, %f571, %f561, 0f3F800000;
	mul.f32 	%f573, %f572, %f566;
	mul.f32 	%f574, %f573, %f565;
	selp.f32 	%f1389, %f563, %f574, %p176;
	@%p174 bra 	$L__BB0_214;
	mov.f32 	%f575, 0f402DF854;
	add.rn.f32 	%f1389, %f575, %f77;
$L__BB0_214:
	sub.f32 	%f81, %f61, %f68;
	setp.eq.f32 	%p177, %f81, 0f00000000;
	mov.f32 	%f1390, 0f3F800000;
	@%p177 bra 	$L__BB0_217;
	mul.rn.f32 	%f577, %f1, %f81;
	cvt.rni.f32.f32 	%f578, %f577;
	sub.f32 	%f579, %f577, %f578;
	neg.f32 	%f580, %f577;
	fma.rn.f32 	%f581, %f1, %f81, %f580;
	fma.rn.f32 	%f582, %f2, %f81, %f581;
	add.f32 	%f583, %f579, %f582;
	setp.gt.f32 	%p178, %f578, 0f00000000;
	selp.b32 	%r1249, 0, -2097152000, %p178;
	abs.f32 	%f584, %f81;
	setp.num.f32 	%p179, %f584, %f584;
	setp.lt.f32 	%p180, %f577, 0f00000000;
	selp.f32 	%f585, 0f00000000, 0f7F800000, %p180;
	abs.f32 	%f586, %f577;
	setp.gt.f32 	%p181, %f586, 0f43180000;
	cvt.rzi.s32.f32 	%r1250, %f578;
	shl.b32 	%r1251, %r1250, 23;
	sub.s32 	%r1252, %r1251, %r1249;
	mov.b32 	%f587, %r1252;
	add.s32 	%r1253, %r1249, 2130706432;
	mov.b32 	%f588, %r1253;
	fma.rn.f32 	%f589, %f583, 0f391FCB8E, 0f3AAF85ED;
	fma.rn.f32 	%f590, %f589, %f583, 0f3C1D9856;
	fma.rn.f32 	%f591, %f590, %f583, 0f3D6357BB;
	fma.rn.f32 	%f592, %f591, %f583, 0f3E75FDEC;
	fma.rn.f32 	%f593, %f592, %f583, 0f3F317218;
	fma.rn.f32 	%f594, %f593, %f583, 0f3F800000;
	mul.f32 	%f595, %f594, %f588;
	mul.f32 	%f596, %f595, %f587;
	selp.f32 	%f1390, %f585, %f596, %p181;
	@%p179 bra 	$L__BB0_217;
	mov.f32 	%f597, 0f402DF854;
	add.rn.f32 	%f1390, %f597, %f81;
$L__BB0_217:
	sub.f32 	%f85, %f62, %f68;
	setp.eq.f32 	%p182, %f85, 0f00000000;
	mov.f32 	%f1391, 0f3F800000;
	@%p182 bra 	$L__BB0_220;
	mul.rn.f32 	%f599, %f1, %f85;
	cvt.rni.f32.f32 	%f600, %f599;
	sub.f32 	%f601, %f599, %f600;
	neg.f32 	%f602, %f599;
	fma.rn.f32 	%f603, %f1, %f85, %f602;
	fma.rn.f32 	%f604, %f2, %f85, %f603;
	add.f32 	%f605, %f601, %f604;
	setp.gt.f32 	%p183, %f600, 0f00000000;
	selp.b32 	%r1254, 0, -2097152000, %p183;
	abs.f32 	%f606, %f85;
	setp.num.f32 	%p184, %f606, %f606;
	setp.lt.f32 	%p185, %f599, 0f00000000;
	selp.f32 	%f607, 0f00000000, 0f7F800000, %p185;
	abs.f32 	%f608, %f599;
	setp.gt.f32 	%p186, %f608, 0f43180000;
	cvt.rzi.s32.f32 	%r1255, %f600;
	shl.b32 	%r1256, %r1255, 23;
	sub.s32 	%r1257, %r1256, %r1254;
	mov.b32 	%f609, %r1257;
	add.s32 	%r1258, %r1254, 2130706432;
	mov.b32 	%f610, %r1258;
	fma.rn.f32 	%f611, %f605, 0f391FCB8E, 0f3AAF85ED;
	fma.rn.f32 	%f612, %f611, %f605, 0f3C1D9856;
	fma.rn.f32 	%f613, %f612, %f605, 0f3D6357BB;
	fma.rn.f32 	%f614, %f613, %f605, 0f3E75FDEC;
	fma.rn.f32 	%f615, %f614, %f605, 0f3F317218;
	fma.rn.f32 	%f616, %f615, %f605, 0f3F800000;
	mul.f32 	%f617, %f616, %f610;
	mul.f32 	%f618, %f617, %f609;
	selp.f32 	%f1391, %f607, %f618, %p186;
	@%p184 bra 	$L__BB0_220;
	mov.f32 	%f619, 0f402DF854;
	add.rn.f32 	%f1391, %f619, %f85;
$L__BB0_220:
	sub.f32 	%f89, %f63, %f68;
	setp.eq.f32 	%p187, %f89, 0f00000000;
	mov.f32 	%f1392, 0f3F800000;
	@%p187 bra 	$L__BB0_223;
	mul.rn.f32 	%f621, %f1, %f89;
	cvt.rni.f32.f32 	%f622, %f621;
	sub.f32 	%f623, %f621, %f622;
	neg.f32 	%f624, %f621;
	fma.rn.f32 	%f625, %f1, %f89, %f624;
	fma.rn.f32 	%f626, %f2, %f89, %f625;
	add.f32 	%f627, %f623, %f626;
	setp.gt.f32 	%p188, %f622, 0f00000000;
	selp.b32 	%r1259, 0, -2097152000, %p188;
	abs.f32 	%f628, %f89;
	setp.num.f32 	%p189, %f628, %f628;
	setp.lt.f32 	%p190, %f621, 0f00000000;
	selp.f32 	%f629, 0f00000000, 0f7F800000, %p190;
	abs.f32 	%f630, %f621;
	setp.gt.f32 	%p191, %f630, 0f43180000;
	cvt.rzi.s32.f32 	%r1260, %f622;
	shl.b32 	%r1261, %r1260, 23;
	sub.s32 	%r1262, %r1261, %r1259;
	mov.b32 	%f631, %r1262;
	add.s32 	%r1263, %r1259, 2130706432;
	mov.b32 	%f632, %r1263;
	fma.rn.f32 	%f633, %f627, 0f391FCB8E, 0f3AAF85ED;
	fma.rn.f32 	%f634, %f633, %f627, 0f3C1D9856;
	fma.rn.f32 	%f635, %f634, %f627, 0f3D6357BB;
	fma.rn.f32 	%f636, %f635, %f627, 0f3E75FDEC;
	fma.rn.f32 	%f637, %f636, %f627, 0f3F317218;
	fma.rn.f32 	%f638, %f637, %f627, 0f3F800000;
	mul.f32 	%f639, %f638, %f632;
	mul.f32 	%f640, %f639, %f631;
	selp.f32 	%f1392, %f629, %f640, %p191;
	@%p189 bra 	$L__BB0_223;
	mov.f32 	%f641, 0f402DF854;
	add.rn.f32 	%f1392, %f641, %f89;
$L__BB0_223:
	sub.f32 	%f93, %f64, %f68;
	setp.eq.f32 	%p192, %f93, 0f00000000;
	mov.f32 	%f1393, 0f3F800000;
	@%p192 bra 	$L__BB0_226;
	mul.rn.f32 	%f643, %f1, %f93;
	cvt.rni.f32.f32 	%f644, %f643;
	sub.f32 	%f645, %f643, %f644;
	neg.f32 	%f646, %f643;
	fma.rn.f32 	%f647, %f1, %f93, %f646;
	fma.rn.f32 	%f648, %f2, %f93, %f647;
	add.f32 	%f649, %f645, %f648;
	setp.gt.f32 	%p193, %f644, 0f00000000;
	selp.b32 	%r1264, 0, -2097152000, %p193;
	abs.f32 	%f650, %f93;
	setp.num.f32 	%p194, %f650, %f650;
	setp.lt.f32 	%p195, %f643, 0f00000000;
	selp.f32 	%f651, 0f00000000, 0f7F800000, %p195;
	abs.f32 	%f652, %f643;
	setp.gt.f32 	%p196, %f652, 0f43180000;
	cvt.rzi.s32.f32 	%r1265, %f644;
	shl.b32 	%r1266, %r1265, 23;
	sub.s32 	%r1267, %r1266, %r1264;
	mov.b32 	%f653, %r1267;
	add.s32 	%r1268, %r1264, 2130706432;
	mov.b32 	%f654, %r1268;
	fma.rn.f32 	%f655, %f649, 0f391FCB8E, 0f3AAF85ED;
	fma.rn.f32 	%f656, %f655, %f649, 0f3C1D9856;
	fma.rn.f32 	%f657, %f656, %f649, 0f3D6357BB;
	fma.rn.f32 	%f658, %f657, %f649, 0f3E75FDEC;
	fma.rn.f32 	%f659, %f658, %f649, 0f3F317218;
	fma.rn.f32 	%f660, %f659, %f649, 0f3F800000;
	mul.f32 	%f661, %f660, %f654;
	mul.f32 	%f662, %f661, %f653;
	selp.f32 	%f1393, %f651, %f662, %p196;
	@%p194 bra 	$L__BB0_226;
	mov.f32 	%f663, 0f402DF854;
	add.rn.f32 	%f1393, %f663, %f93;
$L__BB0_226:
	sub.f32 	%f97, %f65, %f68;
	setp.eq.f32 	%p197, %f97, 0f00000000;
	mov.f32 	%f1394, 0f3F800000;
	@%p197 bra 	$L__BB0_229;
	mul.rn.f32 	%f665, %f1, %f97;
	cvt.rni.f32.f32 	%f666, %f665;
	sub.f32 	%f667, %f665, %f666;
	neg.f32 	%f668, %f665;
	fma.rn.f32 	%f669, %f1, %f97, %f668;
	fma.rn.f32 	%f670, %f2, %f97, %f669;
	add.f32 	%f671, %f667, %f670;
	setp.gt.f32 	%p198, %f666, 0f00000000;
	selp.b32 	%r1269, 0, -2097152000, %p198;
	abs.f32 	%f672, %f97;
	setp.num.f32 	%p199, %f672, %f672;
	setp.lt.f32 	%p200, %f665, 0f00000000;
	selp.f32 	%f673, 0f00000000, 0f7F800000, %p200;
	abs.f32 	%f674, %f665;
	setp.gt.f32 	%p201, %f674, 0f43180000;
	cvt.rzi.s32.f32 	%r1270, %f666;
	shl.b32 	%r1271, %r1270, 23;
	sub.s32 	%r1272, %r1271, %r1269;
	mov.b32 	%f675, %r1272;
	add.s32 	%r1273, %r1269, 2130706432;
	mov.b32 	%f676, %r1273;
	fma.rn.f32 	%f677, %f671, 0f391FCB8E, 0f3AAF85ED;
	fma.rn.f32 	%f678, %f677, %f671, 0f3C1D9856;
	fma.rn.f32 	%f679, %f678, %f671, 0f3D6357BB;
	fma.rn.f32 	%f680, %f679, %f671, 0f3E75FDEC;
	fma.rn.f32 	%f681, %f680, %f671, 0f3F317218;
	fma.rn.f32 	%f682, %f681, %f671, 0f3F800000;
	mul.f32 	%f683, %f682, %f676;
	mul.f32 	%f684, %f683, %f675;
	selp.f32 	%f1394, %f673, %f684, %p201;
	@%p199 bra 	$L__BB0_229;
	mov.f32 	%f685, 0f402DF854;
	add.rn.f32 	%f1394, %f685, %f97;
$L__BB0_229:
	sub.f32 	%f101, %f66, %f68;
	setp.eq.f32 	%p202, %f101, 0f00000000;
	mov.f32 	%f1395, 0f3F800000;
	@%p202 bra 	$L__BB0_232;
	mul.rn.f32 	%f687, %f1, %f101;
	cvt.rni.f32.f32 	%f688, %f687;
	sub.f32 	%f689, %f687, %f688;
	neg.f32 	%f690, %f687;
	fma.rn.f32 	%f691, %f1, %f101, %f690;
	fma.rn.f32 	%f692, %f2, %f101, %f691;
	add.f32 	%f693, %f689, %f692;
	setp.gt.f32 	%p203, %f688, 0f00000000;
	selp.b32 	%r1274, 0, -2097152000, %p203;
	abs.f32 	%f694, %f101;
	setp.num.f32 	%p204, %f694, %f694;
	setp.lt.f32 	%p205, %f687, 0f00000000;
	selp.f32 	%f695, 0f00000000, 0f7F800000, %p205;
	abs.f32 	%f696, %f687;
	setp.gt.f32 	%p206, %f696, 0f43180000;
	cvt.rzi.s32.f32 	%r1275, %f688;
	shl.b32 	%r1276, %r1275, 23;
	sub.s32 	%r1277, %r1276, %r1274;
	mov.b32 	%f697, %r1277;
	add.s32 	%r1278, %r1274, 2130706432;
	mov.b32 	%f698, %r1278;
	fma.rn.f32 	%f699, %f693, 0f391FCB8E, 0f3AAF85ED;
	fma.rn.f32 	%f700, %f699, %f693, 0f3C1D9856;
	fma.rn.f32 	%f701, %f700, %f693, 0f3D6357BB;
	fma.rn.f32 	%f702, %f701, %f693, 0f3E75FDEC;
	fma.rn.f32 	%f703, %f702, %f693, 0f3F317218;
	fma.rn.f32 	%f704, %f703, %f693, 0f3F800000;
	mul.f32 	%f705, %f704, %f698;
	mul.f32 	%f706, %f705, %f697;
	selp.f32 	%f1395, %f695, %f706, %p206;
	@%p204 bra 	$L__BB0_232;
	mov.f32 	%f707, 0f402DF854;
	add.rn.f32 	%f1395, %f707, %f101;
$L__BB0_232:
	sub.f32 	%f105, %f67, %f68;
	setp.eq.f32 	%p207, %f105, 0f00000000;
	mov.f32 	%f1396, 0f3F800000;
	@%p207 bra 	$L__BB0_235;
	mul.rn.f32 	%f709, %f1, %f105;
	cvt.rni.f32.f32 	%f710, %f709;
	sub.f32 	%f711, %f709, %f710;
	neg.f32 	%f712, %f709;
	fma.rn.f32 	%f713, %f1, %f105, %f712;
	fma.rn.f32 	%f714, %f2, %f105, %f713;
	add.f32 	%f715, %f711, %f714;
	setp.gt.f32 	%p208, %f710, 0f00000000;
	selp.b32 	%r1279, 0, -2097152000, %p208;
	abs.f32 	%f716, %f105;
	setp.num.f32 	%p209, %f716, %f716;
	setp.lt.f32 	%p210, %f709, 0f00000000;
	selp.f32 	%f717, 0f00000000, 0f7F800000, %p210;
	abs.f32 	%f718, %f709;
	setp.gt.f32 	%p211, %f718, 0f43180000;
	cvt.rzi.s32.f32 	%r1280, %f710;
	shl.b32 	%r1281, %r1280, 23;
	sub.s32 	%r1282, %r1281, %r1279;
	mov.b32 	%f719, %r1282;
	add.s32 	%r1283, %r1279, 2130706432;
	mov.b32 	%f720, %r1283;
	fma.rn.f32 	%f721, %f715, 0f391FCB8E, 0f3AAF85ED;
	fma.rn.f32 	%f722, %f721, %f715, 0f3C1D9856;
	fma.rn.f32 	%f723, %f722, %f715, 0f3D6357BB;
	fma.rn.f32 	%f724, %f723, %f715, 0f3E75FDEC;
	fma.rn.f32 	%f725, %f724, %f715, 0f3F317218;
	fma.rn.f32 	%f726, %f725, %f715, 0f3F800000;
	mul.f32 	%f727, %f726, %f720;
	mul.f32 	%f728, %f727, %f719;
	selp.f32 	%f1396, %f717, %f728, %p211;
	@%p209 bra 	$L__BB0_235;
	mov.f32 	%f729, 0f402DF854;
	add.rn.f32 	%f1396, %f729, %f105;
$L__BB0_235:
	add.f32 	%f730, %f1387, 0f00000000;
	add.f32 	%f731, %f730, %f1388;
	add.f32 	%f732, %f731, %f1389;
	add.f32 	%f733, %f732, %f1390;
	add.f32 	%f734, %f733, %f1391;
	add.f32 	%f735, %f734, %f1392;
	add.f32 	%f736, %f735, %f1393;
	add.f32 	%f737, %f736, %f1394;
	add.f32 	%f738, %f737, %f1395;
	add.f32 	%f739, %f738, %f1396;
	div.rn.f32 	%f740, %f1387, %f739;
	st.shared.f32 	[_ZZ6kernelPA28_A28_fPfiS2_iPA5_A5_fS1_PA14_A14_fPhS8_S2_iS1_S5_E11softmax_vec], %f740;
	div.rn.f32 	%f741, %f1388, %f739;
	st.shared.f32 	[_ZZ6kernelPA28_A28_fPfiS2_iPA5_A5_fS1_PA14_A14_fPhS8_S2_iS1_S5_E11softmax_vec+4], %f741;
	div.rn.f32 	%f742, %f1389, %f739;
	st.shared.f32 	[_ZZ6kernelPA28_A28_fPfiS2_iPA5_A5_fS1_PA14_A14_fPhS8_S2_iS1_S5_E11softmax_vec+8], %f742;
	div.rn.f32 	%f743, %f1390, %f739;
	st.shared.f32 	[_ZZ6kernelPA28_A28_fPfiS2_iPA5_A5_fS1_PA14_A14_fPhS8_S2_iS1_S5_E11softmax_vec+12], %f743;
	div.rn.f32 	%f744, %f1391, %f739;
	st.shared.f32 	[_ZZ6kernelPA28_A28_fPfiS2_iPA5_A5_fS1_PA14_A14_fPhS8_S2_iS1_S5_E11softmax_vec+16], %f744;
	div.rn.f32 	%f745, %f1392, %f739;
	st.shared.f32 	[_ZZ6kernelPA28_A28_fPfiS2_iPA5_A5_fS1_PA14_A14_fPhS8_S2_iS1_S5_E11softmax_vec+20], %f745;
	div.rn.f32 	%f746, %f1393, %f739;
	st.shared.f32 	[_ZZ6kernelPA28_A28_fPfiS2_iPA5_A5_fS1_PA14_A14_fPhS8_S2_iS1_S5_E11softmax_vec+24], %f746;
	div.rn.f32 	%f747, %f1394, %f739;
	st.shared.f32 	[_ZZ6kernelPA28_A28_fPfiS2_iPA5_A5_fS1_PA14_A14_fPhS8_S2_iS1_S5_E11softmax_vec+28], %f747;
	div.rn.f32 	%f748, %f1395, %f739;
	st.shared.f32 	[_ZZ6kernelPA28_A28_fPfiS2_iPA5_A5_fS1_PA14_A14_fPhS8_S2_iS1_S5_E11softmax_vec+32], %f748;
	div.rn.f32 	%f749, %f1396, %f739;
	st.shared.f32 	[_ZZ6kernelPA28_A28_fPfiS2_iPA5_A5_fS1_PA14_A14_fPhS8_S2_iS1_S5_E11softmax_vec+36], %f749;
$L__BB0_236:
	cvt.u32.u64 	%r1284, %rd6;
	setp.gt.s32 	%p212, %r1284, 9;
	bar.sync 	0;
	@%p212 bra 	$L__BB0_238;
	shl.b32 	%r1286, %r1284, 2;
	mov.u32 	%r1287, _ZZ6kernelPA28_A28_fPfiS2_iPA5_A5_fS1_PA14_A14_fPhS8_S2_iS1_S5_E19deriv_softmax_cross;
	add.s32 	%r1288, %r1287, %r1286;
	mov.b32 	%r1289, 0;
	st.shared.u32 	[%r1288], %r1289;
$L__BB0_238:
	setp.ne.s32 	%p213, %r1284, 0;
	bar.sync 	0;
	@%p213 bra 	$L__BB0_240;
	ld.param.u64 	%rd344, [_Z6kernelPA28_A28_fPfiS2_iPA5_A5_fS1_PA14_A14_fPhS8_S2_iS1_S5__param_8];
	cvt.u64.u32 	%rd190, %r1799;
	cvta.to.global.u64 	%rd191, %rd344;
	add.s64 	%rd192, %rd191, %rd190;
	ld.global.u8 	%rs7, [%rd192];
	mul.wide.u16 	%r1291, %rs7, 4;
	mov.u32 	%r1292, _ZZ6kernelPA28_A28_fPfiS2_iPA5_A5_fS1_PA14_A14_fPhS8_S2_iS1_S5_E11softmax_vec;
	add.s32 	%r1293, %r1292, %r1291;
	ld.shared.f32 	%f750, [%r1293];
	mov.f32 	%f751, 0fBF800000;
	div.rn.f32 	%f752, %f751, %f750;
	mov.u32 	%r1294, _ZZ6kernelPA28_A28_fPfiS2_iPA5_A5_fS1_PA14_A14_fPhS8_S2_iS1_S5_E19deriv_softmax_cross;
	add.s32 	%r1295, %r1294, %r1291;
	st.shared.f32 	[%r1295], %f752;
$L__BB0_240:
	setp.gt.s32 	%p214, %r1284, 9;
	bar.sync 	0;
	@%p214 bra 	$L__BB0_245;
	shl.b32 	%r1298, %r1284, 2;
	mov.u32 	%r1299, _ZZ6kernelPA28_A28_fPfiS2_iPA5_A5_fS1_PA14_A14_fPhS8_S2_iS1_S5_E11softmax_vec;
	add.s32 	%r600, %r1299, %r1298;
	setp.ne.s32 	%p215, %r1284, 0;
	@%p215 bra 	$L__BB0_243;
	ld.shared.f32 	%f1397, [%r600];
	mov.f32 	%f753, 0f3F800000;
	sub.f32 	%f1399, %f753, %f1397;
	mov.f32 	%f1398, %f1397;
	bra.uni 	$L__BB0_244;
$L__BB0_243:
	ld.shared.f32 	%f1397, [%r600];
	neg.f32 	%f1399, %f1397;
	ld.shared.f32 	%f1398, [_ZZ6kernelPA28_A28_fPfiS2_iPA5_A5_fS1_PA14_A14_fPhS8_S2_iS1_S5_E11softmax_vec];
$L__BB0_244:
	cvt.u32.u64 	%r1300, %rd6;
	setp.eq.s32 	%p216, %r1300, 9;
	setp.eq.s32 	%p217, %r1300, 8;
	setp.eq.s32 	%p218, %r1300, 7;
	setp.eq.s32 	%p219, %r1300, 6;
	setp.eq.s32 	%p220, %r1300, 5;
	setp.eq.s32 	%p221, %r1300, 4;
	setp.eq.s32 	%p222, %r1300, 3;
	setp.eq.s32 	%p223, %r1300, 2;
	setp.eq.s32 	%p224, %r1300, 1;
	ld.shared.f32 	%f754, [_ZZ6kernelPA28_A28_fPfiS2_iPA5_A5_fS1_PA14_A14_fPhS8_S2_iS1_S5_E19deriv_softmax_cross];
	mul.f32 	%f755, %f1398, %f1399;
	fma.rn.f32 	%f756, %f755, %f754, 0f00000000;
	mov.f32 	%f757, 0f3F800000;
	sub.f32 	%f758, %f757, %f1397;
	neg.f32 	%f759, %f1397;
	ld.shared.f32 	%f760, [_ZZ6kernelPA28_A28_fPfiS2_iPA5_A5_fS1_PA14_A14_fPhS8_S2_iS1_S5_E11softmax_vec+4];
	selp.f32 	%f761, %f1397, %f760, %p224;
	selp.f32 	%f762, %f758, %f759, %p224;
	ld.shared.f32 	%f763, [_ZZ6kernelPA28_A28_fPfiS2_iPA5_A5_fS1_PA14_A14_fPhS8_S2_iS1_S5_E19deriv_softmax_cross+4];
	mul.f32 	%f764, %f761, %f762;
	fma.rn.f32 	%f765, %f764, %f763, %f756;
	ld.shared.f32 	%f766, [_ZZ6kernelPA28_A28_fPfiS2_iPA5_A5_fS1_PA14_A14_fPhS8_S2_iS1_S5_E11softmax_vec+8];
	selp.f32 	%f767, %f1397, %f766, %p223;
	selp.f32 	%f768, %f758, %f759, %p223;
	ld.shared.f32 	%f769, [_ZZ6kernelPA28_A28_fPfiS2_iPA5_A5_fS1_PA14_A14_fPhS8_S2_iS1_S5_E19deriv_softmax_cross+8];
	mul.f32 	%f770, %f767, %f768;
	fma.rn.f32 	%f771, %f770, %f769, %f765;
	ld.shared.f32 	%f772, [_ZZ6kernelPA28_A28_fPfiS2_iPA5_A5_fS1_PA14_A14_fPhS8_S2_iS1_S5_E11softmax_vec+12];
	selp.f32 	%f773, %f1397, %f772, %p222;
	selp.f32 	%f774, %f758, %f759, %p222;
	ld.shared.f32 	%f775, [_ZZ6kernelPA28_A28_fPfiS2_iPA5_A5_fS1_PA14_A14_fPhS8_S2_iS1_S5_E19deriv_softmax_cross+12];
	mul.f32 	%f776, %f773, %f774;
	fma.rn.f32 	%f777, %f776, %f775, %f771;
	ld.shared.f32 	%f778, [_ZZ6kernelPA28_A28_fPfiS2_iPA5_A5_fS1_PA14_A14_fPhS8_S2_iS1_S5_E11softmax_vec+16];
	selp.f32 	%f779, %f1397, %f778, %p221;
	selp.f32 	%f780, %f758, %f759, %p221;
	ld.shared.f32 	%f781, [_ZZ6kernelPA28_A28_fPfiS2_iPA5_A5_fS1_PA14_A14_fPhS8_S2_iS1_S5_E19deriv_softmax_cross+16];
	mul.f32 	%f782, %f779, %f780;
	fma.rn.f32 	%f783, %f782, %f781, %f777;
	ld.shared.f32 	%f784, [_ZZ6kernelPA28_A28_fPfiS2_iPA5_A5_fS1_PA14_A14_fPhS8_S2_iS1_S5_E11softmax_vec+20];
	selp.f32 	%f785, %f1397, %f784, %p220;
	selp.f32 	%f786, %f758, %f759, %p220;
	ld.shared.f32 	%f787, [_ZZ6kernelPA28_A28_fPfiS2_iPA5_A5_fS1_PA14_A14_fPhS8_S2_iS1_S5_E19deriv_softmax_cross+20];
	mul.f32 	%f788, %f785, %f786;
	fma.rn.f32 	%f789, %f788, %f787, %f783;
	ld.shared.f32 	%f790, [_ZZ6kernelPA28_A28_fPfiS2_iPA5_A5_fS1_PA14_A14_fPhS8_S2_iS1_S5_E11softmax_vec+24];
	selp.f32 	%f791, %f1397, %f790, %p219;
	selp.f32 	%f792, %f758, %f759, %p219;
	ld.shared.f32 	%f793, [_ZZ6kernelPA28_A28_fPfiS2_iPA5_A5_fS1_PA14_A14_fPhS8_S2_iS1_S5_E19deriv_softmax_cross+24];
	mul.f32 	%f794, %f791, %f792;
	fma.rn.f32 	%f795, %f794, %f793, %f789;
	ld.shared.f32 	%f796, [_ZZ6kernelPA28_A28_fPfiS2_iPA5_A5_fS1_PA14_A14_fPhS8_S2_iS1_S5_E11softmax_vec+28];
	selp.f32 	%f797, %f1397, %f796, %p218;
	selp.f32 	%f798, %f758, %f759, %p218;
	ld.shared.f32 	%f799, [_ZZ6kernelPA28_A28_fPfiS2_iPA5_A5_fS1_PA14_A14_fPhS8_S2_iS1_S5_E19deriv_softmax_cross+28];
	mul.f32 	%f800, %f797, %f798;
	fma.rn.f32 	%f801, %f800, %f799, %f795;
	ld.shared.f32 	%f802, [_ZZ6kernelPA28_A28_fPfiS2_iPA5_A5_fS1_PA14_A14_fPhS8_S2_iS1_S5_E11softmax_vec+32];
	selp.f32 	%f803, %f1397, %f802, %p217;
	selp.f32 	%f804, %f758, %f759, %p217;
	ld.shared.f32 	%f805, [_ZZ6kernelPA28_A28_fPfiS2_iPA5_A5_fS1_PA14_A14_fPhS8_S2_iS1_S5_E19deriv_softmax_cross+32];
	mul.f32 	%f806, %f803, %f804;
	fma.rn.f32 	%f807, %f806, %f805, %f801;
	ld.shared.f32 	%f808, [_ZZ6kernelPA28_A28_fPfiS2_iPA5_A5_fS1_PA14_A14_fPhS8_S2_iS1_S5_E11softmax_vec+36];
	selp.f32 	%f809, %f1397, %f808, %p216;
	selp.f32 	%f810, %f758, %f759, %p216;
	ld.shared.f32 	%f811, [_ZZ6kernelPA28_A28_fPfiS2_iPA5_A5_fS1_PA14_A14_fPhS8_S2_iS1_S5_E19deriv_softmax_cross+36];
	mul.f32 	%f812, %f809, %f810;
	fma.rn.f32 	%f813, %f812, %f811, %f807;
	shl.b32 	%r1301, %r1300, 2;
	mov.u32 	%r1302, _ZZ6kernelPA28_A28_fPfiS2_iPA5_A5_fS1_PA14_A14_fPhS8_S2_iS1_S5_E16deriv_dl_softmax;
	add.s32 	%r1303, %r1302, %r1301;
	st.shared.f32 	[%r1303], %f813;
$L__BB0_245:
	bar.sync 	0;
	mov.b32 	%r1805, 0;
	st.global.u32 	[%rd19], %r1805;
	st.global.u32 	[%rd19+56], %r1805;
	st.global.u32 	[%rd19+112], %r1805;
	st.global.u32 	[%rd19+168], %r1805;
	st.global.u32 	[%rd19+224], %r1805;
	st.global.u32 	[%rd19+280], %r1805;
	st.global.u32 	[%rd19+336], %r1805;
	st.global.u32 	[%rd19+392], %r1805;
	st.global.u32 	[%rd19+448], %r1805;
	st.global.u32 	[%rd19+504], %r1805;
	st.global.u32 	[%rd19+560], %r1805;
	st.global.u32 	[%rd19+616], %r1805;
	st.global.u32 	[%rd19+672], %r1805;
	st.global.u32 	[%rd19+728], %r1805;
	st.global.u32 	[%rd19+784], %r1805;
	st.global.u32 	[%rd19+840], %r1805;
	st.global.u32 	[%rd19+896], %r1805;
	st.global.u32 	[%rd19+952], %r1805;
	st.global.u32 	[%rd19+1008], %r1805;
	st.global.u32 	[%rd19+1064], %r1805;
	st.global.u32 	[%rd19+1120], %r1805;
	st.global.u32 	[%rd19+1176], %r1805;
	st.global.u32 	[%rd19+1232], %r1805;
	st.global.u32 	[%rd19+1288], %r1805;
	st.global.u32 	[%rd19+1344], %r1805;
	st.global.u32 	[%rd19+1400], %r1805;
	st.global.u32 	[%rd19+1456], %r1805;
	st.global.u32 	[%rd19+1512], %r1805;
	st.global.u32 	[%rd19+1568], %r1805;
	st.global.u32 	[%rd19+1624], %r1805;
	st.global.u32 	[%rd19+1680], %r1805;
	st.global.u32 	[%rd19+1736], %r1805;
	st.global.u32 	[%rd19+1792], %r1805;
	st.global.u32 	[%rd19+1848], %r1805;
	st.global.u32 	[%rd19+1904], %r1805;
	st.global.u32 	[%rd19+1960], %r1805;
	st.global.u32 	[%rd19+2016], %r1805;
	st.global.u32 	[%rd19+2072], %r1805;
	st.global.u32 	[%rd19+2128], %r1805;
	st.global.u32 	[%rd19+2184], %r1805;
	st.global.u32 	[%rd19+2240], %r1805;
	st.global.u32 	[%rd19+2296], %r1805;
	st.global.u32 	[%rd19+2352], %r1805;
	st.global.u32 	[%rd19+2408], %r1805;
	st.global.u32 	[%rd19+2464], %r1805;
	st.global.u32 	[%rd19+2520], %r1805;
	st.global.u32 	[%rd19+2576], %r1805;
	st.global.u32 	[%rd19+2632], %r1805;
	st.global.u32 	[%rd19+2688], %r1805;
	st.global.u32 	[%rd19+2744], %r1805;
	st.global.u32 	[%rd19+2800], %r1805;
	st.global.u32 	[%rd19+2856], %r1805;
	st.global.u32 	[%rd19+2912], %r1805;
	st.global.u32 	[%rd19+2968], %r1805;
	st.global.u32 	[%rd19+3024], %r1805;
	st.global.u32 	[%rd19+3080], %r1805;
	st.global.u32 	[%rd19+3136], %r1805;
	st.global.u32 	[%rd19+3192], %r1805;
	st.global.u32 	[%rd19+3248], %r1805;
	st.global.u32 	[%rd19+3304], %r1805;
	st.global.u32 	[%rd19+3360], %r1805;
	st.global.u32 	[%rd19+3416], %r1805;
	st.global.u32 	[%rd19+3472], %r1805;
	st.global.u32 	[%rd19+3528], %r1805;
	st.global.u32 	[%rd19+3584], %r1805;
	st.global.u32 	[%rd19+3640], %r1805;
	st.global.u32 	[%rd19+3696], %r1805;
	st.global.u32 	[%rd19+3752], %r1805;
	st.global.u32 	[%rd19+3808], %r1805;
	st.global.u32 	[%rd19+3864], %r1805;
	st.global.u32 	[%rd19+3920], %r1805;
	st.global.u32 	[%rd19+3976], %r1805;
	st.global.u32 	[%rd19+4032], %r1805;
	st.global.u32 	[%rd19+4088], %r1805;
	st.global.u32 	[%rd19+4144], %r1805;
	st.global.u32 	[%rd19+4200], %r1805;
	st.global.u32 	[%rd19+4256], %r1805;
	st.global.u32 	[%rd19+4312], %r1805;
	st.global.u32 	[%rd19+4368], %r1805;
	st.global.u32 	[%rd19+4424], %r1805;
	st.global.u32 	[%rd19+4480], %r1805;
	st.global.u32 	[%rd19+4536], %r1805;
	st.global.u32 	[%rd19+4592], %r1805;
	st.global.u32 	[%rd19+4648], %r1805;
	st.global.u32 	[%rd19+4704], %r1805;
	st.global.u32 	[%rd19+4760], %r1805;
	st.global.u32 	[%rd19+4816], %r1805;
	st.global.u32 	[%rd19+4872], %r1805;
	st.global.u32 	[%rd19+4928], %r1805;
	st.global.u32 	[%rd19+4984], %r1805;
	st.global.u32 	[%rd19+5040], %r1805;
	st.global.u32 	[%rd19+5096], %r1805;
	st.global.u32 	[%rd19+5152], %r1805;
	st.global.u32 	[%rd19+5208], %r1805;
	st.global.u32 	[%rd19+5264], %r1805;
	st.global.u32 	[%rd19+5320], %r1805;
	st.global.u32 	[%rd19+5376], %r1805;
	st.global.u32 	[%rd19+5432], %r1805;
	st.global.u32 	[%rd19+5488], %r1805;
	st.global.u32 	[%rd19+5544], %r1805;
	st.global.u32 	[%rd19+5600], %r1805;
	st.global.u32 	[%rd19+5656], %r1805;
	st.global.u32 	[%rd19+5712], %r1805;
	st.global.u32 	[%rd19+5768], %r1805;
	st.global.u32 	[%rd19+5824], %r1805;
	st.global.u32 	[%rd19+5880], %r1805;
	st.global.u32 	[%rd19+5936], %r1805;
	st.global.u32 	[%rd19+5992], %r1805;
	st.global.u32 	[%rd19+6048], %r1805;
	st.global.u32 	[%rd19+6104], %r1805;
	st.global.u32 	[%rd19+6160], %r1805;
	st.global.u32 	[%rd19+6216], %r1805;
	st.global.u32 	[%rd19+6272], %r1805;
	st.global.u32 	[%rd19+6328], %r1805;
	st.global.u32 	[%rd19+6384], %r1805;
	st.global.u32 	[%rd19+6440], %r1805;
	st.global.u32 	[%rd19+6496], %r1805;
	st.global.u32 	[%rd19+6552], %r1805;
	st.global.u32 	[%rd19+6608], %r1805;
	st.global.u32 	[%rd19+6664], %r1805;
	st.global.u32 	[%rd19+6720], %r1805;
	st.global.u32 	[%rd19+6776], %r1805;
	st.global.u32 	[%rd19+6832], %r1805;
	st.global.u32 	[%rd19+6888], %r1805;
	st.global.u32 	[%rd19+6944], %r1805;
	st.global.u32 	[%rd19+7000], %r1805;
	st.global.u32 	[%rd19+7056], %r1805;
	st.global.u32 	[%rd19+7112], %r1805;
	st.global.u32 	[%rd19+7168], %r1805;
	st.global.u32 	[%rd19+7224], %r1805;
	st.global.u32 	[%rd19+7280], %r1805;
	st.global.u32 	[%rd19+7336], %r1805;
	st.global.u32 	[%rd19+7392], %r1805;
	st.global.u32 	[%rd19+7448], %r1805;
	st.global.u32 	[%rd19+7504], %r1805;
	st.global.u32 	[%rd19+7560], %r1805;
	st.global.u32 	[%rd19+7616], %r1805;
	st.global.u32 	[%rd19+7672], %r1805;
	st.global.u32 	[%rd19+7728], %r1805;
	st.global.u32 	[%rd19+7784], %r1805;
	st.global.u32 	[%rd19+7840], %r1805;
	st.global.u32 	[%rd19+7896], %r1805;
	st.global.u32 	[%rd19+7952], %r1805;
	st.global.u32 	[%rd19+8008], %r1805;
	st.global.u32 	[%rd19+8064], %r1805;
	st.global.u32 	[%rd19+8120], %r1805;
	st.global.u32 	[%rd19+8176], %r1805;
	st.global.u32 	[%rd19+8232], %r1805;
	st.global.u32 	[%rd19+8288], %r1805;
	st.global.u32 	[%rd19+8344], %r1805;
	st.global.u32 	[%rd19+8400], %r1805;
	st.global.u32 	[%rd19+8456], %r1805;
	st.global.u32 	[%rd19+8512], %r1805;
	st.global.u32 	[%rd19+8568], %r1805;
	st.global.u32 	[%rd19+8624], %r1805;
	st.global.u32 	[%rd19+8680], %r1805;
	st.global.u32 	[%rd19+8736], %r1805;
	st.global.u32 	[%rd19+8792], %r1805;
	st.global.u32 	[%rd19+8848], %r1805;
	st.global.u32 	[%rd19+8904], %r1805;
	st.global.u32 	[%rd19+8960], %r1805;
	st.global.u32 	[%rd19+9016], %r1805;
	st.global.u32 	[%rd19+9072], %r1805;
	st.global.u32 	[%rd19+9128], %r1805;
	st.global.u32 	[%rd19+9184], %r1805;
	st.global.u32 	[%rd19+9240], %r1805;
	st.global.u32 	[%rd19+9296], %r1805;
	st.global.u32 	[%rd19+9352], %r1805;
	st.global.u32 	[%rd19+9408], %r1805;
	st.global.u32 	[%rd19+9464], %r1805;
	st.global.u32 	[%rd19+9520], %r1805;
	st.global.u32 	[%rd19+9576], %r1805;
	st.global.u32 	[%rd19+9632], %r1805;
	st.global.u32 	[%rd19+9688], %r1805;
	st.global.u32 	[%rd19+9744], %r1805;
	st.global.u32 	[%rd19+9800], %r1805;
	st.global.u32 	[%rd19+9856], %r1805;
	st.global.u32 	[%rd19+9912], %r1805;
	st.global.u32 	[%rd19+9968], %r1805;
	st.global.u32 	[%rd19+10024], %r1805;
	st.global.u32 	[%rd19+10080], %r1805;
	st.global.u32 	[%rd19+10136], %r1805;
	st.global.u32 	[%rd19+10192], %r1805;
	st.global.u32 	[%rd19+10248], %r1805;
	st.global.u32 	[%rd19+10304], %r1805;
	st.global.u32 	[%rd19+10360], %r1805;
	st.global.u32 	[%rd19+10416], %r1805;
	st.global.u32 	[%rd19+10472], %r1805;
	st.global.u32 	[%rd19+10528], %r1805;
	st.global.u32 	[%rd19+10584], %r1805;
	st.global.u32 	[%rd19+10640], %r1805;
	st.global.u32 	[%rd19+10696], %r1805;
	st.global.u32 	[%rd19+10752], %r1805;
	st.global.u32 	[%rd19+10808], %r1805;
	st.global.u32 	[%rd19+10864], %r1805;
	st.global.u32 	[%rd19+10920], %r1805;
	bar.sync 	0;
$L__BB0_246:
	shl.b32 	%r1305, %r1805, 2;
	mov.u32 	%r1306, _ZZ6kernelPA28_A28_fPfiS2_iPA5_A5_fS1_PA14_A14_fPhS8_S2_iS1_S5_E7classes;
	add.s32 	%r1307, %r1306, %r1305;
	ld.shared.f32 	%f814, [%r1307];
	setp.leu.f32 	%p225, %f814, 0f00000000;
	@%p225 bra 	$L__BB0_251;
	mul.wide.u32 	%rd193, %r1805, 4;
	add.s64 	%rd34, %rd1, %rd193;
	mov.u32 	%r1310, _ZZ6kernelPA28_A28_fPfiS2_iPA5_A5_fS1_PA14_A14_fPhS8_S2_iS1_S5_E16deriv_dl_softmax;
	add.s32 	%r1311, %r1310, %r1305;
	ld.shared.f32 	%f117, [%r1311];
	add.s64 	%rd35, %rd2, %rd193;
	mov.b32 	%r1806, 0;
$L__BB0_248:
	cvt.u32.u64 	%r1312, %rd6;
	mad.lo.s32 	%r1313, %r1806, 448, %r1312;
	mul.wide.u32 	%rd194, %r1806, 784;
	add.s64 	%rd195, %rd19, %rd194;
	add.s64 	%rd196, %rd18, %rd194;
	mul.lo.s32 	%r1314, %r1313, %r621;
	cvt.s64.s32 	%rd197, %r1314;
	add.s64 	%rd198, %rd34, %rd197;
	ld.global.f32 	%f815, [%rd198];
	ld.global.f32 	%f816, [%rd195];
	fma.rn.f32 	%f817, %f815, %f117, %f816;
	st.global.f32 	[%rd195], %f817;
	mul.lo.s32 	%r1315, %r1313, %r622;
	cvt.s64.s32 	%rd199, %r1315;
	ld.global.f32 	%f818, [%rd196];
	mul.f32 	%f819, %f117, %f818;
	div.rn.f32 	%f820, %f819, 0f42C80000;
	add.s64 	%rd200, %rd35, %rd199;
	ld.global.f32 	%f821, [%rd200];
	add.f32 	%f822, %f821, %f820;
	st.global.f32 	[%rd200], %f822;
	shl.b32 	%r1316, %r621, 5;
	add.s32 	%r1317, %r1314, %r1316;
	cvt.s64.s32 	%rd201, %r1317;
	add.s64 	%rd202, %rd34, %rd201;
	ld.global.f32 	%f823, [%rd202];
	ld.global.f32 	%f824, [%rd195+56];
	fma.rn.f32 	%f825, %f823, %f117, %f824;
	st.global.f32 	[%rd195+56], %f825;
	shl.b32 	%r1318, %r622, 5;
	add.s32 	%r1319, %r1315, %r1318;
	cvt.s64.s32 	%rd203, %r1319;
	ld.global.f32 	%f826, [%rd196+56];
	mul.f32 	%f827, %f117, %f826;
	div.rn.f32 	%f828, %f827, 0f42C80000;
	add.s64 	%rd204, %rd35, %rd203;
	ld.global.f32 	%f829, [%rd204];
	add.f32 	%f830, %f829, %f828;
	st.global.f32 	[%rd204], %f830;
	shl.b32 	%r1320, %r621, 6;
	add.s32 	%r1321, %r1320, %r1314;
	cvt.s64.s32 	%rd205, %r1321;
	add.s64 	%rd206, %rd34, %rd205;
	ld.global.f32 	%f831, [%rd206];
	ld.global.f32 	%f832, [%rd195+112];
	fma.rn.f32 	%f833, %f831, %f117, %f832;
	st.global.f32 	[%rd195+112], %f833;
	shl.b32 	%r1322, %r622, 6;
	add.s32 	%r1323, %r1322, %r1315;
	cvt.s64.s32 	%rd207, %r1323;
	ld.global.f32 	%f834, [%rd196+112];
	mul.f32 	%f835, %f117, %f834;
	div.rn.f32 	%f836, %f835, 0f42C80000;
	add.s64 	%rd208, %rd35, %rd207;
	ld.global.f32 	%f837, [%rd208];
	add.f32 	%f838, %f837, %f836;
	st.global.f32 	[%rd208], %f838;
	add.s32 	%r1324, %r1321, %r1316;
	cvt.s64.s32 	%rd209, %r1324;
	add.s64 	%rd210, %rd34, %rd209;
	ld.global.f32 	%f839, [%rd210];
	ld.global.f32 	%f840, [%rd195+168];
	fma.rn.f32 	%f841, %f839, %f117, %f840;
	st.global.f32 	[%rd195+168], %f841;
	add.s32 	%r1325, %r1323, %r1318;
	cvt.s64.s32 	%rd211, %r1325;
	ld.global.f32 	%f842, [%rd196+168];
	mul.f32 	%f843, %f117, %f842;
	div.rn.f32 	%f844, %f843, 0f42C80000;
	add.s64 	%rd212, %rd35, %rd211;
	ld.global.f32 	%f845, [%rd212];
	add.f32 	%f846, %f845, %f844;
	st.global.f32 	[%rd212], %f846;
	shl.b32 	%r1326, %r621, 7;
	add.s32 	%r1327, %r1326, %r1314;
	cvt.s64.s32 	%rd213, %r1327;
	add.s64 	%rd214, %rd34, %rd213;
	ld.global.f32 	%f847, [%rd214];
	ld.global.f32 	%f848, [%rd195+224];
	fma.rn.f32 	%f849, %f847, %f117, %f848;
	st.global.f32 	[%rd195+224], %f849;
	shl.b32 	%r1328, %r622, 7;
	add.s32 	%r1329, %r1328, %r1315;
	cvt.s64.s32 	%rd215, %r1329;
	ld.global.f32 	%f850, [%rd196+224];
	mul.f32 	%f851, %f117, %f850;
	div.rn.f32 	%f852, %f851, 0f42C80000;
	add.s64 	%rd216, %rd35, %rd215;
	ld.global.f32 	%f853, [%rd216];
	add.f32 	%f854, %f853, %f852;
	st.global.f32 	[%rd216], %f854;
	add.s32 	%r1330, %r1327, %r1316;
	cvt.s64.s32 	%rd217, %r1330;
	add.s64 	%rd218, %rd34, %rd217;
	ld.global.f32 	%f855, [%rd218];
	ld.global.f32 	%f856, [%rd195+280];
	fma.rn.f32 	%f857, %f855, %f117, %f856;
	st.global.f32 	[%rd195+280], %f857;
	add.s32 	%r1331, %r1329, %r1318;
	cvt.s64.s32 	%rd219, %r1331;
	ld.global.f32 	%f858, [%rd196+280];
	mul.f32 	%f859, %f117, %f858;
	div.rn.f32 	%f860, %f859, 0f42C80000;
	add.s64 	%rd220, %rd35, %rd219;
	ld.global.f32 	%f861, [%rd220];
	add.f32 	%f862, %f861, %f860;
	st.global.f32 	[%rd220], %f862;
	add.s32 	%r1332, %r1320, %r1327;
	cvt.s64.s32 	%rd221, %r1332;
	add.s64 	%rd222, %rd34, %rd221;
	ld.global.f32 	%f863, [%rd222];
	ld.global.f32 	%f864, [%rd195+336];
	fma.rn.f32 	%f865, %f863, %f117, %f864;
	st.global.f32 	[%rd195+336], %f865;
	add.s32 	%r1333, %r1322, %r1329;
	cvt.s64.s32 	%rd223, %r1333;
	ld.global.f32 	%f866, [%rd196+336];
	mul.f32 	%f867, %f117, %f866;
	div.rn.f32 	%f868, %f867, 0f42C80000;
	add.s64 	%rd224, %rd35, %rd223;
	ld.global.f32 	%f869, [%rd224];
	add.f32 	%f870, %f869, %f868;
	st.global.f32 	[%rd224], %f870;
	add.s32 	%r1334, %r1332, %r1316;
	cvt.s64.s32 	%rd225, %r1334;
	add.s64 	%rd226, %rd34, %rd225;
	ld.global.f32 	%f871, [%rd226];
	ld.global.f32 	%f872, [%rd195+392];
	fma.rn.f32 	%f873, %f871, %f117, %f872;
	st.global.f32 	[%rd195+392], %f873;
	add.s32 	%r1335, %r1333, %r1318;
	cvt.s64.s32 	%rd227, %r1335;
	ld.global.f32 	%f874, [%rd196+392];
	mul.f32 	%f875, %f117, %f874;
	div.rn.f32 	%f876, %f875, 0f42C80000;
	add.s64 	%rd228, %rd35, %rd227;
	ld.global.f32 	%f877, [%rd228];
	add.f32 	%f878, %f877, %f876;
	st.global.f32 	[%rd228], %f878;
	shl.b32 	%r1336, %r621, 8;
	add.s32 	%r1337, %r1336, %r1314;
	cvt.s64.s32 	%rd229, %r1337;
	add.s64 	%rd230, %rd34, %rd229;
	ld.global.f32 	%f879, [%rd230];
	ld.global.f32 	%f880, [%rd195+448];
	fma.rn.f32 	%f881, %f879, %f117, %f880;
	st.global.f32 	[%rd195+448], %f881;
	shl.b32 	%r1338, %r622, 8;
	add.s32 	%r1339, %r1338, %r1315;
	cvt.s64.s32 	%rd231, %r1339;
	ld.global.f32 	%f882, [%rd196+448];
	mul.f32 	%f883, %f117, %f882;
	div.rn.f32 	%f884, %f883, 0f42C80000;
	add.s64 	%rd232, %rd35, %rd231;
	ld.global.f32 	%f885, [%rd232];
	add.f32 	%f886, %f885, %f884;
	st.global.f32 	[%rd232], %f886;
	add.s32 	%r1340, %r1337, %r1316;
	cvt.s64.s32 	%rd233, %r1340;
	add.s64 	%rd234, %rd34, %rd233;
	ld.global.f32 	%f887, [%rd234];
	ld.global.f32 	%f888, [%rd195+504];
	fma.rn.f32 	%f889, %f887, %f117, %f888;
	st.global.f32 	[%rd195+504], %f889;
	add.s32 	%r1341, %r1339, %r1318;
	cvt.s64.s32 	%rd235, %r1341;
	ld.global.f32 	%f890, [%rd196+504];
	mul.f32 	%f891, %f117, %f890;
	div.rn.f32 	%f892, %f891, 0f42C80000;
	add.s64 	%rd236, %rd35, %rd235;
	ld.global.f32 	%f893, [%rd236];
	add.f32 	%f894, %f893, %f892;
	st.global.f32 	[%rd236], %f894;
	add.s32 	%r1342, %r1320, %r1337;
	cvt.s64.s32 	%rd237, %r1342;
	add.s64 	%rd238, %rd34, %rd237;
	ld.global.f32 	%f895, [%rd238];
	ld.global.f32 	%f896, [%rd195+560];
	fma.rn.f32 	%f897, %f895, %f117, %f896;
	st.global.f32 	[%rd195+560], %f897;
	add.s32 	%r1343, %r1322, %r1339;
	cvt.s64.s32 	%rd239, %r1343;
	ld.global.f32 	%f898, [%rd196+560];
	mul.f32 	%f899, %f117, %f898;
	div.rn.f32 	%f900, %f899, 0f42C80000;
	add.s64 	%rd240, %rd35, %rd239;
	ld.global.f32 	%f901, [%rd240];
	add.f32 	%f902, %f901, %f900;
	st.global.f32 	[%rd240], %f902;
	add.s32 	%r1344, %r1342, %r1316;
	cvt.s64.s32 	%rd241, %r1344;
	add.s64 	%rd242, %rd34, %rd241;
	ld.global.f32 	%f903, [%rd242];
	ld.global.f32 	%f904, [%rd195+616];
	fma.rn.f32 	%f905, %f903, %f117, %f904;
	st.global.f32 	[%rd195+616], %f905;
	add.s32 	%r1345, %r1343, %r1318;
	cvt.s64.s32 	%rd243, %r1345;
	ld.global.f32 	%f906, [%rd196+616];
	mul.f32 	%f907, %f117, %f906;
	div.rn.f32 	%f908, %f907, 0f42C80000;
	add.s64 	%rd244, %rd35, %rd243;
	ld.global.f32 	%f909, [%rd244];
	add.f32 	%f910, %f909, %f908;
	st.global.f32 	[%rd244], %f910;
	add.s32 	%r1346, %r1326, %r1337;
	cvt.s64.s32 	%rd245, %r1346;
	add.s64 	%rd246, %rd34, %rd245;
	ld.global.f32 	%f911, [%rd246];
	ld.global.f32 	%f912, [%rd195+672];
	fma.rn.f32 	%f913, %f911, %f117, %f912;
	st.global.f32 	[%rd195+672], %f913;
	add.s32 	%r1347, %r1328, %r1339;
	cvt.s64.s32 	%rd247, %r1347;
	ld.global.f32 	%f914, [%rd196+672];
	mul.f32 	%f915, %f117, %f914;
	div.rn.f32 	%f916, %f915, 0f42C80000;
	add.s64 	%rd248, %rd35, %rd247;
	ld.global.f32 	%f917, [%rd248];
	add.f32 	%f918, %f917, %f916;
	st.global.f32 	[%rd248], %f918;
	add.s32 	%r1348, %r1346, %r1316;
	cvt.s64.s32 	%rd249, %r1348;
	add.s64 	%rd250, %rd34, %rd249;
	ld.global.f32 	%f919, [%rd250];
	ld.global.f32 	%f920, [%rd195+728];
	fma.rn.f32 	%f921, %f919, %f117, %f920;
	st.global.f32 	[%rd195+728], %f921;
	add.s32 	%r1349, %r1347, %r1318;
	cvt.s64.s32 	%rd251, %r1349;
	ld.global.f32 	%f922, [%rd196+728];
	mul.f32 	%f923, %f117, %f922;
	div.rn.f32 	%f924, %f923, 0f42C80000;
	add.s64 	%rd252, %rd35, %rd251;
	ld.global.f32 	%f925, [%rd252];
	add.f32 	%f926, %f925, %f924;
	st.global.f32 	[%rd252], %f926;
	add.s32 	%r1806, %r1806, 1;
	setp.ne.s32 	%p226, %r1806, 14;
	@%p226 bra 	$L__BB0_248;
	setp.ne.s32 	%p227, %r1312, 0;
	@%p227 bra 	$L__BB0_251;
	div.rn.f32 	%f927, %f117, 0f42C80000;
	shl.b32 	%r1351, %r1805, 2;
	mov.u32 	%r1352, _ZZ6kernelPA28_A28_fPfiS2_iPA5_A5_fS1_PA14_A14_fPhS8_S2_iS1_S5_E13dl_bias_deriv;
	add.s32 	%r1353, %r1352, %r1351;
	ld.shared.f32 	%f928, [%r1353];
	add.f32 	%f929, %f928, %f927;
	st.shared.f32 	[%r1353], %f929;
$L__BB0_251:
	add.s32 	%r1805, %r1805, 1;
	setp.ne.s32 	%p228, %r1805, 10;
	@%p228 bra 	$L__BB0_246;
	setp.eq.s16 	%p229, %rs1, 0;
	bar.sync 	0;
	setp.ne.s32 	%p230, %r1799, 0;
	and.pred  	%p1, %p230, %p229;
	not.pred 	%p231, %p1;
	@%p231 bra 	$L__BB0_259;
	mov.b32 	%r1807, 0;
$L__BB0_254:
	mul.wide.u32 	%rd253, %r1807, 4;
	add.s64 	%rd36, %rd2, %rd253;
	add.s64 	%rd37, %rd1, %rd253;
	mov.b32 	%r1808, 0;
$L__BB0_255:
	cvt.u32.u64 	%r1356, %rd6;
	mad.lo.s32 	%r1357, %r1808, 448, %r1356;
	mul.lo.s32 	%r1358, %r1357, %r622;
	cvt.s64.s32 	%rd254, %r1358;
	add.s64 	%rd255, %rd36, %rd254;
	ld.global.f32 	%f930, [%rd255];
	mul.lo.s32 	%r1359, %r1357, %r621;
	cvt.s64.s32 	%rd256, %r1359;
	mul.f32 	%f931, %f930, 0f3C23D70A;
	add.s64 	%rd257, %rd37, %rd256;
	ld.global.f32 	%f932, [%rd257];
	sub.f32 	%f933, %f932, %f931;
	st.global.f32 	[%rd257], %f933;
	mov.b32 	%r1360, 0;
	st.global.u32 	[%rd255], %r1360;
	shl.b32 	%r1361, %r622, 5;
	add.s32 	%r1362, %r1358, %r1361;
	cvt.s64.s32 	%rd258, %r1362;
	add.s64 	%rd259, %rd36, %rd258;
	ld.global.f32 	%f934, [%rd259];
	shl.b32 	%r1363, %r621, 5;
	add.s32 	%r1364, %r1359, %r1363;
	cvt.s64.s32 	%rd260, %r1364;
	mul.f32 	%f935, %f934, 0f3C23D70A;
	add.s64 	%rd261, %rd37, %rd260;
	ld.global.f32 	%f936, [%rd261];
	sub.f32 	%f937, %f936, %f935;
	st.global.f32 	[%rd261], %f937;
	st.global.u32 	[%rd259], %r1360;
	shl.b32 	%r1365, %r622, 6;
	add.s32 	%r1366, %r1365, %r1358;
	cvt.s64.s32 	%rd262, %r1366;
	add.s64 	%rd263, %rd36, %rd262;
	ld.global.f32 	%f938, [%rd263];
	shl.b32 	%r1367, %r621, 6;
	add.s32 	%r1368, %r1367, %r1359;
	cvt.s64.s32 	%rd264, %r1368;
	mul.f32 	%f939, %f938, 0f3C23D70A;
	add.s64 	%rd265, %rd37, %rd264;
	ld.global.f32 	%f940, [%rd265];
	sub.f32 	%f941, %f940, %f939;
	st.global.f32 	[%rd265], %f941;
	st.global.u32 	[%rd263], %r1360;
	add.s32 	%r1369, %r1366, %r1361;
	cvt.s64.s32 	%rd266, %r1369;
	add.s64 	%rd267, %rd36, %rd266;
	ld.global.f32 	%f942, [%rd267];
	add.s32 	%r1370, %r1368, %r1363;
	cvt.s64.s32 	%rd268, %r1370;
	mul.f32 	%f943, %f942, 0f3C23D70A;
	add.s64 	%rd269, %rd37, %rd268;
	ld.global.f32 	%f944, [%rd269];
	sub.f32 	%f945, %f944, %f943;
	st.global.f32 	[%rd269], %f945;
	st.global.u32 	[%rd267], %r1360;
	shl.b32 	%r1371, %r622, 7;
	add.s32 	%r1372, %r1371, %r1358;
	cvt.s64.s32 	%rd270, %r1372;
	add.s64 	%rd271, %rd36, %rd270;
	ld.global.f32 	%f946, [%rd271];
	shl.b32 	%r1373, %r621, 7;
	add.s32 	%r1374, %r1373, %r1359;
	cvt.s64.s32 	%rd272, %r1374;
	mul.f32 	%f947, %f946, 0f3C23D70A;
	add.s64 	%rd273, %rd37, %rd272;
	ld.global.f32 	%f948, [%rd273];
	sub.f32 	%f949, %f948, %f947;
	st.global.f32 	[%rd273], %f949;
	st.global.u32 	[%rd271], %r1360;
	add.s32 	%r1375, %r1372, %r1361;
	cvt.s64.s32 	%rd274, %r1375;
	add.s64 	%rd275, %rd36, %rd274;
	ld.global.f32 	%f950, [%rd275];
	add.s32 	%r1376, %r1374, %r1363;
	cvt.s64.s32 	%rd276, %r1376;
	mul.f32 	%f951, %f950, 0f3C23D70A;
	add.s64 	%rd277, %rd37, %rd276;
	ld.global.f32 	%f952, [%rd277];
	sub.f32 	%f953, %f952, %f951;
	st.global.f32 	[%rd277], %f953;
	st.global.u32 	[%rd275], %r1360;
	add.s32 	%r1377, %r1365, %r1372;
	cvt.s64.s32 	%rd278, %r1377;
	add.s64 	%rd279, %rd36, %rd278;
	ld.global.f32 	%f954, [%rd279];
	add.s32 	%r1378, %r1367, %r1374;
	cvt.s64.s32 	%rd280, %r1378;
	mul.f32 	%f955, %f954, 0f3C23D70A;
	add.s64 	%rd281, %rd37, %rd280;
	ld.global.f32 	%f956, [%rd281];
	sub.f32 	%f957, %f956, %f955;
	st.global.f32 	[%rd281], %f957;
	st.global.u32 	[%rd279], %r1360;
	add.s32 	%r1379, %r1377, %r1361;
	cvt.s64.s32 	%rd282, %r1379;
	add.s64 	%rd283, %rd36, %rd282;
	ld.global.f32 	%f958, [%rd283];
	add.s32 	%r1380, %r1378, %r1363;
	cvt.s64.s32 	%rd284, %r1380;
	mul.f32 	%f959, %f958, 0f3C23D70A;
	add.s64 	%rd285, %rd37, %rd284;
	ld.global.f32 	%f960, [%rd285];
	sub.f32 	%f961, %f960, %f959;
	st.global.f32 	[%rd285], %f961;
	st.global.u32 	[%rd283], %r1360;
	shl.b32 	%r1381, %r622, 8;
	add.s32 	%r1382, %r1381, %r1358;
	cvt.s64.s32 	%rd286, %r1382;
	add.s64 	%rd287, %rd36, %rd286;
	ld.global.f32 	%f962, [%rd287];
	shl.b32 	%r1383, %r621, 8;
	add.s32 	%r1384, %r1383, %r1359;
	cvt.s64.s32 	%rd288, %r1384;
	mul.f32 	%f963, %f962, 0f3C23D70A;
	add.s64 	%rd289, %rd37, %rd288;
	ld.global.f32 	%f964, [%rd289];
	sub.f32 	%f965, %f964, %f963;
	st.global.f32 	[%rd289], %f965;
	st.global.u32 	[%rd287], %r1360;
	add.s32 	%r1385, %r1382, %r1361;
	cvt.s64.s32 	%rd290, %r1385;
	add.s64 	%rd291, %rd36, %rd290;
	ld.global.f32 	%f966, [%rd291];
	add.s32 	%r1386, %r1384, %r1363;
	cvt.s64.s32 	%rd292, %r1386;
	mul.f32 	%f967, %f966, 0f3C23D70A;
	add.s64 	%rd293, %rd37, %rd292;
	ld.global.f32 	%f968, [%rd293];
	sub.f32 	%f969, %f968, %f967;
	st.global.f32 	[%rd293], %f969;
	st.global.u32 	[%rd291], %r1360;
	add.s32 	%r1387, %r1365, %r1382;
	cvt.s64.s32 	%rd294, %r1387;
	add.s64 	%rd295, %rd36, %rd294;
	ld.global.f32 	%f970, [%rd295];
	add.s32 	%r1388, %r1367, %r1384;
	cvt.s64.s32 	%rd296, %r1388;
	mul.f32 	%f971, %f970, 0f3C23D70A;
	add.s64 	%rd297, %rd37, %rd296;
	ld.global.f32 	%f972, [%rd297];
	sub.f32 	%f973, %f972, %f971;
	st.global.f32 	[%rd297], %f973;
	st.global.u32 	[%rd295], %r1360;
	add.s32 	%r1389, %r1387, %r1361;
	cvt.s64.s32 	%rd298, %r1389;
	add.s64 	%rd299, %rd36, %rd298;
	ld.global.f32 	%f974, [%rd299];
	add.s32 	%r1390, %r1388, %r1363;
	cvt.s64.s32 	%rd300, %r1390;
	mul.f32 	%f975, %f974, 0f3C23D70A;
	add.s64 	%rd301, %rd37, %rd300;
	ld.global.f32 	%f976, [%rd301];
	sub.f32 	%f977, %f976, %f975;
	st.global.f32 	[%rd301], %f977;
	st.global.u32 	[%rd299], %r1360;
	add.s32 	%r1391, %r1371, %r1382;
	cvt.s64.s32 	%rd302, %r1391;
	add.s64 	%rd303, %rd36, %rd302;
	ld.global.f32 	%f978, [%rd303];
	add.s32 	%r1392, %r1373, %r1384;
	cvt.s64.s32 	%rd304, %r1392;
	mul.f32 	%f979, %f978, 0f3C23D70A;
	add.s64 	%rd305, %rd37, %rd304;
	ld.global.f32 	%f980, [%rd305];
	sub.f32 	%f981, %f980, %f979;
	st.global.f32 	[%rd305], %f981;
	st.global.u32 	[%rd303], %r1360;
	add.s32 	%r1393, %r1391, %r1361;
	cvt.s64.s32 	%rd306, %r1393;
	add.s64 	%rd307, %rd36, %rd306;
	ld.global.f32 	%f982, [%rd307];
	add.s32 	%r1394, %r1392, %r1363;
	cvt.s64.s32 	%rd308, %r1394;
	mul.f32 	%f983, %f982, 0f3C23D70A;
	add.s64 	%rd309, %rd37, %rd308;
	ld.global.f32 	%f984, [%rd309];
	sub.f32 	%f985, %f984, %f983;
	st.global.f32 	[%rd309], %f985;
	st.global.u32 	[%rd307], %r1360;
	add.s32 	%r1808, %r1808, 1;
	setp.ne.s32 	%p232, %r1808, 14;
	@%p232 bra 	$L__BB0_255;
	setp.ne.s32 	%p233, %r1356, 0;
	@%p233 bra 	$L__BB0_258;
	shl.b32 	%r1396, %r1807, 2;
	mov.u32 	%r1397, _ZZ6kernelPA28_A28_fPfiS2_iPA5_A5_fS1_PA14_A14_fPhS8_S2_iS1_S5_E13dl_bias_deriv;
	add.s32 	%r1398, %r1397, %r1396;
	ld.shared.f32 	%f986, [%r1398];
	mov.u32 	%r1399, _ZZ6kernelPA28_A28_fPfiS2_iPA5_A5_fS1_PA14_A14_fPhS8_S2_iS1_S5_E7dl_bias;
	add.s32 	%r1400, %r1399, %r1396;
	ld.shared.f32 	%f987, [%r1400];
	fma.rn.f32 	%f988, %f986, 0fBC23D70A, %f987;
	st.shared.f32 	[%r1400], %f988;
	mov.b32 	%r1401, 0;
	st.shared.u32 	[%r1398], %r1401;
$L__BB0_258:
	add.s32 	%r1807, %r1807, 1;
	setp.ne.s32 	%p234, %r1807, 10;
	@%p234 bra 	$L__BB0_254;
$L__BB0_259:
	mov.b32 	%r1809, 0;
$L__BB0_260:
	mul.wide.u32 	%rd310, %r1809, 784;
	add.s64 	%rd38, %rd18, %rd310;
	shl.b32 	%r1403, %r1809, 1;
	add.s64 	%rd39, %rd19, %rd310;
	ld.global.f32 	%f118, [%rd38];
	cvt.u64.u32 	%rd40, %r1403;
	mul.wide.u32 	%rd311, %r1403, 3136;
	add.s64 	%rd41, %rd17, %rd311;
	ld.global.f32 	%f990, [%rd41];
	setp.neu.f32 	%p235, %f990, %f118;
	mov.f32 	%f1400, 0f00000000;
	@%p235 bra 	$L__BB0_262;
	ld.global.f32 	%f1400, [%rd39];
$L__BB0_262:
	mad.lo.s64 	%rd42, %rd40, 3136, %rd20;
	st.global.f32 	[%rd42], %f1400;
	ld.global.f32 	%f991, [%rd41+112];
	setp.eq.f32 	%p236, %f991, %f118;
	@%p236 bra 	$L__BB0_264;
	mov.b32 	%r1404, 0;
	st.global.u32 	[%rd42+112], %r1404;
	bra.uni 	$L__BB0_265;
$L__BB0_264:
	ld.global.f32 	%f992, [%rd39];
	st.global.f32 	[%rd42+112], %f992;
$L__BB0_265:
	ld.global.f32 	%f994, [%rd41+3136];
	setp.neu.f32 	%p237, %f994, %f118;
	mov.f32 	%f1401, 0f00000000;
	@%p237 bra 	$L__BB0_267;
	ld.global.f32 	%f1401, [%rd39];
$L__BB0_267:
	st.global.f32 	[%rd42+3136], %f1401;
	ld.global.f32 	%f995, [%rd41+3248];
	setp.eq.f32 	%p238, %f995, %f118;
	@%p238 bra 	$L__BB0_269;
	mov.b32 	%r1405, 0;
	st.global.u32 	[%rd42+3248], %r1405;
	bra.uni 	$L__BB0_270;
$L__BB0_269:
	ld.global.f32 	%f996, [%rd39];
	st.global.f32 	[%rd42+3248], %f996;
$L__BB0_270:
	ld.global.f32 	%f123, [%rd38+56];
	ld.global.f32 	%f997, [%rd41+224];
	setp.eq.f32 	%p239, %f997, %f123;
	@%p239 bra 	$L__BB0_272;
	mov.b32 	%r1406, 0;
	st.global.u32 	[%rd42+224], %r1406;
	bra.uni 	$L__BB0_273;
$L__BB0_272:
	ld.global.f32 	%f998, [%rd39+56];
	st.global.f32 	[%rd42+224], %f998;
$L__BB0_273:
	ld.global.f32 	%f999, [%rd41+336];
	setp.eq.f32 	%p240, %f999, %f123;
	@%p240 bra 	$L__BB0_275;
	mov.b32 	%r1407, 0;
	st.global.u32 	[%rd42+336], %r1407;
	bra.uni 	$L__BB0_276;
$L__BB0_275:
	ld.global.f32 	%f1000, [%rd39+56];
	st.global.f32 	[%rd42+336], %f1000;
$L__BB0_276:
	ld.global.f32 	%f1001, [%rd41+3360];
	setp.eq.f32 	%p241, %f1001, %f123;
	@%p241 bra 	$L__BB0_278;
	mov.b32 	%r1408, 0;
	st.global.u32 	[%rd42+3360], %r1408;
	bra.uni 	$L__BB0_279;
$L__BB0_278:
	ld.global.f32 	%f1002, [%rd39+56];
	st.global.f32 	[%rd42+3360], %f1002;
$L__BB0_279:
	ld.global.f32 	%f1003, [%rd41+3472];
	setp.eq.f32 	%p242, %f1003, %f123;
	@%p242 bra 	$L__BB0_281;
	mov.b32 	%r1409, 0;
	st.global.u32 	[%rd42+3472], %r1409;
	bra.uni 	$L__BB0_282;
$L__BB0_281:
	ld.global.f32 	%f1004, [%rd39+56];
	st.global.f32 	[%rd42+3472], %f1004;
$L__BB0_282:
	ld.global.f32 	%f124, [%rd38+112];
	ld.global.f32 	%f1005, [%rd41+448];
	setp.eq.f32 	%p243, %f1005, %f124;
	@%p243 bra 	$L__BB0_284;
	mov.b32 	%r1410, 0;
	st.global.u32 	[%rd42+448], %r1410;
	bra.uni 	$L__BB0_285;
$L__BB0_284:
	ld.global.f32 	%f1006, [%rd39+112];
	st.global.f32 	[%rd42+448], %f1006;
$L__BB0_285:
	ld.global.f32 	%f1007, [%rd41+560];
	setp.eq.f32 	%p244, %f1007, %f124;
	@%p244 bra 	$L__BB0_287;
	mov.b32 	%r1411, 0;
	st.global.u32 	[%rd42+560], %r1411;
	bra.uni 	$L__BB0_288;
$L__BB0_287:
	ld.global.f32 	%f1008, [%rd39+112];
	st.global.f32 	[%rd42+560], %f1008;
$L__BB0_288:
	ld.global.f32 	%f1009, [%rd41+3584];
	setp.eq.f32 	%p245, %f1009, %f124;
	@%p245 bra 	$L__BB0_290;
	mov.b32 	%r1412, 0;
	st.global.u32 	[%rd42+3584], %r1412;
	bra.uni 	$L__BB0_291;
$L__BB0_290:
	ld.global.f32 	%f1010, [%rd39+112];
	st.global.f32 	[%rd42+3584], %f1010;
$L__BB0_291:
	ld.global.f32 	%f1011, [%rd41+3696];
	setp.eq.f32 	%p246, %f1011, %f124;
	@%p246 bra 	$L__BB0_293;
	mov.b32 	%r1413, 0;
	st.global.u32 	[%rd42+3696], %r1413;
	bra.uni 	$L__BB0_294;
$L__BB0_293:
	ld.global.f32 	%f1012, [%rd39+112];
	st.global.f32 	[%rd42+3696], %f1012;
$L__BB0_294:
	ld.global.f32 	%f125, [%rd38+168];
	ld.global.f32 	%f1013, [%rd41+672];
	setp.eq.f32 	%p247, %f1013, %f125;
	@%p247 bra 	$L__BB0_296;
	mov.b32 	%r1414, 0;
	st.global.u32 	[%rd42+672], %r1414;
	bra.uni 	$L__BB0_297;
$L__BB0_296:
	ld.global.f32 	%f1014, [%rd39+168];
	st.global.f32 	[%rd42+672], %f1014;
$L__BB0_297:
	ld.global.f32 	%f1015, [%rd41+784];
	setp.eq.f32 	%p248, %f1015, %f125;
	@%p248 bra 	$L__BB0_299;
	mov.b32 	%r1415, 0;
	st.global.u32 	[%rd42+784], %r1415;
	bra.uni 	$L__BB0_300;
$L__BB0_299:
	ld.global.f32 	%f1016, [%rd39+168];
	st.global.f32 	[%rd42+784], %f1016;
$L__BB0_300:
	ld.global.f32 	%f1017, [%rd41+3808];
	setp.eq.f32 	%p249, %f1017, %f125;
	@%p249 bra 	$L__BB0_302;
	mov.b32 	%r1416, 0;
	st.global.u32 	[%rd42+3808], %r1416;
	bra.uni 	$L__BB0_303;
$L__BB0_302:
	ld.global.f32 	%f1018, [%rd39+168];
	st.global.f32 	[%rd42+3808], %f1018;
$L__BB0_303:
	ld.global.f32 	%f1019, [%rd41+3920];
	setp.eq.f32 	%p250, %f1019, %f125;
	@%p250 bra 	$L__BB0_305;
	mov.b32 	%r1417, 0;
	st.global.u32 	[%rd42+3920], %r1417;
	bra.uni 	$L__BB0_306;
$L__BB0_305:
	ld.global.f32 	%f1020, [%rd39+168];
	st.global.f32 	[%rd42+3920], %f1020;
$L__BB0_306:
	ld.global.f32 	%f126, [%rd38+224];
	ld.global.f32 	%f1021, [%rd41+896];
	setp.eq.f32 	%p251, %f1021, %f126;
	@%p251 bra 	$L__BB0_308;
	mov.b32 	%r1418, 0;
	st.global.u32 	[%rd42+896], %r1418;
	bra.uni 	$L__BB0_309;
$L__BB0_308:
	ld.global.f32 	%f1022, [%rd39+224];
	st.global.f32 	[%rd42+896], %f1022;
$L__BB0_309:
	ld.global.f32 	%f1023, [%rd41+1008];
	setp.eq.f32 	%p252, %f1023, %f126;
	@%p252 bra 	$L__BB0_311;
	mov.b32 	%r1419, 0;
	st.global.u32 	[%rd42+1008], %r1419;
	bra.uni 	$L__BB0_312;
$L__BB0_311:
	ld.global.f32 	%f1024, [%rd39+224];
	st.global.f32 	[%rd42+1008], %f1024;
$L__BB0_312:
	ld.global.f32 	%f1025, [%rd41+4032];
	setp.eq.f32 	%p253, %f1025, %f126;
	@%p253 bra 	$L__BB0_314;
	mov.b32 	%r1420, 0;
	st.global.u32 	[%rd42+4032], %r1420;
	bra.uni 	$L__BB0_315;
$L__BB0_314:
	ld.global.f32 	%f1026, [%rd39+224];
	st.global.f32 	[%rd42+4032], %f1026;
$L__BB0_315:
	ld.global.f32 	%f1027, [%rd41+4144];
	setp.eq.f32 	%p254, %f1027, %f126;
	@%p254 bra 	$L__BB0_317;
	mov.b32 	%r1421, 0;
	st.global.u32 	[%rd42+4144], %r1421;
	bra.uni 	$L__BB0_318;
$L__BB0_317:
	ld.global.f32 	%f1028, [%rd39+224];
	st.global.f32 	[%rd42+4144], %f1028;
$L__BB0_318:
	ld.global.f32 	%f127, [%rd38+280];
	ld.global.f32 	%f1029, [%rd41+1120];
	setp.eq.f32 	%p255, %f1029, %f127;
	@%p255 bra 	$L__BB0_320;
	mov.b32 	%r1422, 0;
	st.global.u32 	[%rd42+1120], %r1422;
	bra.uni 	$L__BB0_321;
$L__BB0_320:
	ld.global.f32 	%f1030, [%rd39+280];
	st.global.f32 	[%rd42+1120], %f1030;
$L__BB0_321:
	ld.global.f32 	%f1031, [%rd41+1232];
	setp.eq.f32 	%p256, %f1031, %f127;
	@%p256 bra 	$L__BB0_323;
	mov.b32 	%r1423, 0;
	st.global.u32 	[%rd42+1232], %r1423;
	bra.uni 	$L__BB0_324;
$L__BB0_323:
	ld.global.f32 	%f1032, [%rd39+280];
	st.global.f32 	[%rd42+1232], %f1032;
$L__BB0_324:
	ld.global.f32 	%f1033, [%rd41+4256];
	setp.eq.f32 	%p257, %f1033, %f127;
	@%p257 bra 	$L__BB0_326;
	mov.b32 	%r1424, 0;
	st.global.u32 	[%rd42+4256], %r1424;
	bra.uni 	$L__BB0_327;
$L__BB0_326:
	ld.global.f32 	%f1034, [%rd39+280];
	st.global.f32 	[%rd42+4256], %f1034;
$L__BB0_327:
	ld.global.f32 	%f1035, [%rd41+4368];
	setp.eq.f32 	%p258, %f1035, %f127;
	@%p258 bra 	$L__BB0_329;
	mov.b32 	%r1425, 0;
	st.global.u32 	[%rd42+4368], %r1425;
	bra.uni 	$L__BB0_330;
$L__BB0_329:
	ld.global.f32 	%f1036, [%rd39+280];
	st.global.f32 	[%rd42+4368], %f1036;
$L__BB0_330:
	ld.global.f32 	%f128, [%rd38+336];
	ld.global.f32 	%f1037, [%rd41+1344];
	setp.eq.f32 	%p259, %f1037, %f128;
	@%p259 bra 	$L__BB0_332;
	mov.b32 	%r1426, 0;
	st.global.u32 	[%rd42+1344], %r1426;
	bra.uni 	$L__BB0_333;
$L__BB0_332:
	ld.global.f32 	%f1038, [%rd39+336];
	st.global.f32 	[%rd42+1344], %f1038;
$L__BB0_333:
	ld.global.f32 	%f1039, [%rd41+1456];
	setp.eq.f32 	%p260, %f1039, %f128;
	@%p260 bra 	$L__BB0_335;
	mov.b32 	%r1427, 0;
	st.global.u32 	[%rd42+1456], %r1427;
	bra.uni 	$L__BB0_336;
$L__BB0_335:
	ld.global.f32 	%f1040, [%rd39+336];
	st.global.f32 	[%rd42+1456], %f1040;
$L__BB0_336:
	ld.global.f32 	%f1041, [%rd41+4480];
	setp.eq.f32 	%p261, %f1041, %f128;
	@%p261 bra 	$L__BB0_338;
	mov.b32 	%r1428, 0;
	st.global.u32 	[%rd42+4480], %r1428;
	bra.uni 	$L__BB0_339;
$L__BB0_338:
	ld.global.f32 	%f1042, [%rd39+336];
	st.global.f32 	[%rd42+4480], %f1042;
$L__BB0_339:
	ld.global.f32 	%f1043, [%rd41+4592];
	setp.eq.f32 	%p262, %f1043, %f128;
	@%p262 bra 	$L__BB0_341;
	mov.b32 	%r1429, 0;
	st.global.u32 	[%rd42+4592], %r1429;
	bra.uni 	$L__BB0_342;
$L__BB0_341:
	ld.global.f32 	%f1044, [%rd39+336];
	st.global.f32 	[%rd42+4592], %f1044;
$L__BB0_342:
	ld.global.f32 	%f129, [%rd38+392];
	ld.global.f32 	%f1045, [%rd41+1568];
	setp.eq.f32 	%p263, %f1045, %f129;
	@%p263 bra 	$L__BB0_344;
	mov.b32 	%r1430, 0;
	st.global.u32 	[%rd42+1568], %r1430;
	bra.uni 	$L__BB0_345;
$L__BB0_344:
	ld.global.f32 	%f1046, [%rd39+392];
	st.global.f32 	[%rd42+1568], %f1046;
$L__BB0_345:
	ld.global.f32 	%f1047, [%rd41+1680];
	setp.eq.f32 	%p264, %f1047, %f129;
	@%p264 bra 	$L__BB0_347;
	mov.b32 	%r1431, 0;
	st.global.u32 	[%rd42+1680], %r1431;
	bra.uni 	$L__BB0_348;
$L__BB0_347:
	ld.global.f32 	%f1048, [%rd39+392];
	st.global.f32 	[%rd42+1680], %f1048;
$L__BB0_348:
	ld.global.f32 	%f1049, [%rd41+4704];
	setp.eq.f32 	%p265, %f1049, %f129;
	@%p265 bra 	$L__BB0_350;
	mov.b32 	%r1432, 0;
	st.global.u32 	[%rd42+4704], %r1432;
	bra.uni 	$L__BB0_351;
$L__BB0_350:
	ld.global.f32 	%f1050, [%rd39+392];
	st.global.f32 	[%rd42+4704], %f1050;
$L__BB0_351:
	ld.global.f32 	%f1051, [%rd41+4816];
	setp.eq.f32 	%p266, %f1051, %f129;
	@%p266 bra 	$L__BB0_353;
	mov.b32 	%r1433, 0;
	st.global.u32 	[%rd42+4816], %r1433;
	bra.uni 	$L__BB0_354;
$L__BB0_353:
	ld.global.f32 	%f1052, [%rd39+392];
	st.global.f32 	[%rd42+4816], %f1052;
$L__BB0_354:
	ld.global.f32 	%f130, [%rd38+448];
	ld.global.f32 	%f1053, [%rd41+1792];
	setp.eq.f32 	%p267, %f1053, %f130;
	@%p267 bra 	$L__BB0_356;
	mov.b32 	%r1434, 0;
	st.global.u32 	[%rd42+1792], %r1434;
	bra.uni 	$L__BB0_357;
$L__BB0_356:
	ld.global.f32 	%f1054, [%rd39+448];
	st.global.f32 	[%rd42+1792], %f1054;
$L__BB0_357:
	ld.global.f32 	%f1055, [%rd41+1904];
	setp.eq.f32 	%p268, %f1055, %f130;
	@%p268 bra 	$L__BB0_359;
	mov.b32 	%r1435, 0;
	st.global.u32 	[%rd42+1904], %r1435;
	bra.uni 	$L__BB0_360;
$L__BB0_359:
	ld.global.f32 	%f1056, [%rd39+448];
	st.global.f32 	[%rd42+1904], %f1056;
$L__BB0_360:
	ld.global.f32 	%f1057, [%rd41+4928];
	setp.eq.f32 	%p269, %f1057, %f130;
	@%p269 bra 	$L__BB0_362;
	mov.b32 	%r1436, 0;
	st.global.u32 	[%rd42+4928], %r1436;
	bra.uni 	$L__BB0_363;
$L__BB0_362:
	ld.global.f32 	%f1058, [%rd39+448];
	st.global.f32 	[%rd42+4928], %f1058;
$L__BB0_363:
	ld.global.f32 	%f1059, [%rd41+5040];
	setp.eq.f32 	%p270, %f1059, %f130;
	@%p270 bra 	$L__BB0_365;
	mov.b32 	%r1437, 0;
	st.global.u32 	[%rd42+5040], %r1437;
	bra.uni 	$L__BB0_366;
$L__BB0_365:
	ld.global.f32 	%f1060, [%rd39+448];
	st.global.f32 	[%rd42+5040], %f1060;
$L__BB0_366:
	ld.global.f32 	%f131, [%rd38+504];
	ld.global.f32 	%f1061, [%rd41+2016];
	setp.eq.f32 	%p271, %f1061, %f131;
	@%p271 bra 	$L__BB0_368;
	mov.b32 	%r1438, 0;
	st.global.u32 	[%rd42+2016], %r1438;
	bra.uni 	$L__BB0_369;
$L__BB0_368:
	ld.global.f32 	%f1062, [%rd39+504];
	st.global.f32 	[%rd42+2016], %f1062;
$L__BB0_369:
	ld.global.f32 	%f1063, [%rd41+2128];
	setp.eq.f32 	%p272, %f1063, %f131;
	@%p272 bra 	$L__BB0_371;
	mov.b32 	%r1439, 0;
	st.global.u32 	[%rd42+2128], %r1439;
	bra.uni 	$L__BB0_372;
$L__BB0_371:
	ld.global.f32 	%f1064, [%rd39+504];
	st.global.f32 	[%rd42+2128], %f1064;
$L__BB0_372:
	ld.global.f32 	%f1065, [%rd41+5152];
	setp.eq.f32 	%p273, %f1065, %f131;
	@%p273 bra 	$L__BB0_374;
	mov.b32 	%r1440, 0;
	st.global.u32 	[%rd42+5152], %r1440;
	bra.uni 	$L__BB0_375;
$L__BB0_374:
	ld.global.f32 	%f1066, [%rd39+504];
	st.global.f32 	[%rd42+5152], %f1066;
$L__BB0_375:
	ld.global.f32 	%f1067, [%rd41+5264];
	setp.eq.f32 	%p274, %f1067, %f131;
	@%p274 bra 	$L__BB0_377;
	mov.b32 	%r1441, 0;
	st.global.u32 	[%rd42+5264], %r1441;
	bra.uni 	$L__BB0_378;
$L__BB0_377:
	ld.global.f32 	%f1068, [%rd39+504];
	st.global.f32 	[%rd42+5264], %f1068;
$L__BB0_378:
	ld.global.f32 	%f132, [%rd38+560];
	ld.global.f32 	%f1069, [%rd41+2240];
	setp.eq.f32 	%p275, %f1069, %f132;
	@%p275 bra 	$L__BB0_380;
	mov.b32 	%r1442, 0;
	st.global.u32 	[%rd42+2240], %r1442;
	bra.uni 	$L__BB0_381;
$L__BB0_380:
	ld.global.f32 	%f1070, [%rd39+560];
	st.global.f32 	[%rd42+2240], %f1070;
$L__BB0_381:
	ld.global.f32 	%f1071, [%rd41+2352];
	setp.eq.f32 	%p276, %f1071, %f132;
	@%p276 bra 	$L__BB0_383;
	mov.b32 	%r1443, 0;
	st.global.u32 	[%rd42+2352], %r1443;
	bra.uni 	$L__BB0_384;
$L__BB0_383:
	ld.global.f32 	%f1072, [%rd39+560];
	st.global.f32 	[%rd42+2352], %f1072;
$L__BB0_384:
	ld.global.f32 	%f1073, [%rd41+5376];
	setp.eq.f32 	%p277, %f1073, %f132;
	@%p277 bra 	$L__BB0_386;
	mov.b32 	%r1444, 0;
	st.global.u32 	[%rd42+5376], %r1444;
	bra.uni 	$L__BB0_387;
$L__BB0_386:
	ld.global.f32 	%f1074, [%rd39+560];
	st.global.f32 	[%rd42+5376], %f1074;
$L__BB0_387:
	ld.global.f32 	%f1075, [%rd41+5488];
	setp.eq.f32 	%p278, %f1075, %f132;
	@%p278 bra 	$L__BB0_389;
	mov.b32 	%r1445, 0;
	st.global.u32 	[%rd42+5488], %r1445;
	bra.uni 	$L__BB0_390;
$L__BB0_389:
	ld.global.f32 	%f1076, [%rd39+560];
	st.global.f32 	[%rd42+5488], %f1076;
$L__BB0_390:
	ld.global.f32 	%f133, [%rd38+616];
	ld.global.f32 	%f1077, [%rd41+2464];
	setp.eq.f32 	%p279, %f1077, %f133;
	@%p279 bra 	$L__BB0_392;
	mov.b32 	%r1446, 0;
	st.global.u32 	[%rd42+2464], %r1446;
	bra.uni 	$L__BB0_393;
$L__BB0_392:
	ld.global.f32 	%f1078, [%rd39+616];
	st.global.f32 	[%rd42+2464], %f1078;
$L__BB0_393:
	ld.global.f32 	%f1079, [%rd41+2576];
	setp.eq.f32 	%p280, %f1079, %f133;
	@%p280 bra 	$L__BB0_395;
	mov.b32 	%r1447, 0;
	st.global.u32 	[%rd42+2576], %r1447;
	bra.uni 	$L__BB0_396;
$L__BB0_395:
	ld.global.f32 	%f1080, [%rd39+616];
	st.global.f32 	[%rd42+2576], %f1080;
$L__BB0_396:
	ld.global.f32 	%f1081, [%rd41+5600];
	setp.eq.f32 	%p281, %f1081, %f133;
	@%p281 bra 	$L__BB0_398;
	mov.b32 	%r1448, 0;
	st.global.u32 	[%rd42+5600], %r1448;
	bra.uni 	$L__BB0_399;
$L__BB0_398:
	ld.global.f32 	%f1082, [%rd39+616];
	st.global.f32 	[%rd42+5600], %f1082;
$L__BB0_399:
	ld.global.f32 	%f1083, [%rd41+5712];
	setp.eq.f32 	%p282, %f1083, %f133;
	@%p282 bra 	$L__BB0_401;
	mov.b32 	%r1449, 0;
	st.global.u32 	[%rd42+5712], %r1449;
	bra.uni 	$L__BB0_402;
$L__BB0_401:
	ld.global.f32 	%f1084, [%rd39+616];
	st.global.f32 	[%rd42+5712], %f1084;
$L__BB0_402:
	ld.global.f32 	%f134, [%rd38+672];
	ld.global.f32 	%f1085, [%rd41+2688];
	setp.eq.f32 	%p283, %f1085, %f134;
	@%p283 bra 	$L__BB0_404;
	mov.b32 	%r1450, 0;
	st.global.u32 	[%rd42+2688], %r1450;
	bra.uni 	$L__BB0_405;
$L__BB0_404:
	ld.global.f32 	%f1086, [%rd39+672];
	st.global.f32 	[%rd42+2688], %f1086;
$L__BB0_405:
	ld.global.f32 	%f1087, [%rd41+2800];
	setp.eq.f32 	%p284, %f1087, %f134;
	@%p284 bra 	$L__BB0_407;
	mov.b32 	%r1451, 0;
	st.global.u32 	[%rd42+2800], %r1451;
	bra.uni 	$L__BB0_408;
$L__BB0_407:
	ld.global.f32 	%f1088, [%rd39+672];
	st.global.f32 	[%rd42+2800], %f1088;
$L__BB0_408:
	ld.global.f32 	%f1089, [%rd41+5824];
	setp.eq.f32 	%p285, %f1089, %f134;
	@%p285 bra 	$L__BB0_410;
	mov.b32 	%r1452, 0;
	st.global.u32 	[%rd42+5824], %r1452;
	bra.uni 	$L__BB0_411;
$L__BB0_410:
	ld.global.f32 	%f1090, [%rd39+672];
	st.global.f32 	[%rd42+5824], %f1090;
$L__BB0_411:
	ld.global.f32 	%f1091, [%rd41+5936];
	setp.eq.f32 	%p286, %f1091, %f134;
	@%p286 bra 	$L__BB0_413;
	mov.b32 	%r1453, 0;
	st.global.u32 	[%rd42+5936], %r1453;
	bra.uni 	$L__BB0_414;
$L__BB0_413:
	ld.global.f32 	%f1092, [%rd39+672];
	st.global.f32 	[%rd42+5936], %f1092;
$L__BB0_414:
	ld.global.f32 	%f135, [%rd38+728];
	ld.global.f32 	%f1093, [%rd41+2912];
	setp.eq.f32 	%p287, %f1093, %f135;
	@%p287 bra 	$L__BB0_416;
	mov.b32 	%r1454, 0;
	st.global.u32 	[%rd42+2912], %r1454;
	bra.uni 	$L__BB0_417;
$L__BB0_416:
	ld.global.f32 	%f1094, [%rd39+728];
	st.global.f32 	[%rd42+2912], %f1094;
$L__BB0_417:
	ld.global.f32 	%f1095, [%rd41+3024];
	setp.eq.f32 	%p288, %f1095, %f135;
	@%p288 bra 	$L__BB0_419;
	mov.b32 	%r1455, 0;
	st.global.u32 	[%rd42+3024], %r1455;
	bra.uni 	$L__BB0_420;
$L__BB0_419:
	ld.global.f32 	%f1096, [%rd39+728];
	st.global.f32 	[%rd42+3024], %f1096;
$L__BB0_420:
	ld.global.f32 	%f1097, [%rd41+6048];
	setp.eq.f32 	%p289, %f1097, %f135;
	@%p289 bra 	$L__BB0_422;
	mov.b32 	%r1456, 0;
	st.global.u32 	[%rd42+6048], %r1456;
	bra.uni 	$L__BB0_423;
$L__BB0_422:
	ld.global.f32 	%f1098, [%rd39+728];
	st.global.f32 	[%rd42+6048], %f1098;
$L__BB0_423:
	ld.global.f32 	%f1099, [%rd41+6160];
	setp.eq.f32 	%p290, %f1099, %f135;
	@%p290 bra 	$L__BB0_425;
	mov.b32 	%r1457, 0;
	st.global.u32 	[%rd42+6160], %r1457;
	bra.uni 	$L__BB0_426;
$L__BB0_425:
	ld.global.f32 	%f1100, [%rd39+728];
	st.global.f32 	[%rd42+6160], %f1100;
$L__BB0_426:
	add.s32 	%r1809, %r1809, 1;
	setp.ne.s32 	%p291, %r1809, 14;
	@%p291 bra 	$L__BB0_260;
	bar.sync 	0;
	mov.b32 	%r1810, 0;
$L__BB0_428:
	cvt.s64.s32 	%rd312, %r620;
	mul.wide.u32 	%rd313, %r1810, 3136;
	add.s64 	%rd43, %rd17, %rd313;
	add.s64 	%rd44, %rd20, %rd313;
	add.s32 	%r612, %r1810, -30;
	add.s32 	%r1460, %r1810, -2;
	mul.lo.s32 	%r1461, %r1460, %r620;
	cvt.s64.s32 	%rd314, %r1461;
	add.s64 	%rd45, %rd4, %rd314;
	add.s32 	%r613, %r1810, -29;
	add.s64 	%rd46, %rd45, %rd312;
	add.s64 	%rd47, %rd46, %rd312;
	add.s32 	%r614, %r1810, -27;
	add.s64 	%rd48, %rd47, %rd312;
	add.s32 	%r615, %r1810, -26;
	add.s64 	%rd49, %rd48, %rd312;
	mov.b32 	%r1811, 0;
$L__BB0_429:
	mul.wide.u32 	%rd315, %r1811, 112;
	add.s64 	%rd316, %rd43, %rd315;
	ld.global.f32 	%f1101, [%rd316];
	setp.leu.f32 	%p292, %f1101, 0f00000000;
	@%p292 bra 	$L__BB0_486;
	setp.lt.u32 	%p293, %r612, -28;
	mul.wide.u32 	%rd317, %r1811, 112;
	add.s64 	%rd50, %rd44, %rd317;
	@%p293 bra 	$L__BB0_441;
	add.s32 	%r1462, %r1811, -30;
	setp.lt.u32 	%p294, %r1462, -28;
	@%p294 bra 	$L__BB0_433;
	add.s32 	%r1463, %r1811, -2;
	mul.wide.u32 	%rd318, %r1463, 4;
	add.s64 	%rd319, %rd45, %rd318;
	ld.global.f32 	%f1102, [%rd319];
	ld.global.f32 	%f1103, [%rd50];
	mul.f32 	%f1104, %f1102, %f1103;
	div.rn.f32 	%f1105, %f1104, 0f42C80000;
	ld.global.f32 	%f1106, [%rd21];
	add.f32 	%f1107, %f1106, %f1105;
	st.global.f32 	[%rd21], %f1107;
$L__BB0_433:
	add.s32 	%r1464, %r1811, -29;
	setp.lt.u32 	%p295, %r1464, -28;
	@%p295 bra 	$L__BB0_435;
	add.s32 	%r1465, %r1811, -1;
	mul.wide.u32 	%rd320, %r1465, 4;
	add.s64 	%rd321, %rd45, %rd320;
	ld.global.f32 	%f1108, [%rd321];
	ld.global.f32 	%f1109, [%rd50];
	mul.f32 	%f1110, %f1108, %f1109;
	div.rn.f32 	%f1111, %f1110, 0f42C80000;
	ld.global.f32 	%f1112, [%rd21+20];
	add.f32 	%f1113, %f1112, %f1111;
	st.global.f32 	[%rd21+20], %f1113;
$L__BB0_435:
	setp.gt.u32 	%p296, %r1811, 27;
	mul.wide.u32 	%rd322, %r1811, 4;
	add.s64 	%rd51, %rd45, %rd322;
	@%p296 bra 	$L__BB0_437;
	ld.global.f32 	%f1114, [%rd51];
	ld.global.f32 	%f1115, [%rd50];
	mul.f32 	%f1116, %f1114, %f1115;
	div.rn.f32 	%f1117, %f1116, 0f42C80000;
	ld.global.f32 	%f1118, [%rd21+40];
	add.f32 	%f1119, %f1118, %f1117;
	st.global.f32 	[%rd21+40], %f1119;
$L__BB0_437:
	add.s32 	%r1466, %r1811, -27;
	setp.lt.u32 	%p297, %r1466, -28;
	@%p297 bra 	$L__BB0_439;
	ld.global.f32 	%f1120, [%rd51+4];
	ld.global.f32 	%f1121, [%rd50];
	mul.f32 	%f1122, %f1120, %f1121;
	div.rn.f32 	%f1123, %f1122, 0f42C80000;
	ld.global.f32 	%f1124, [%rd21+60];
	add.f32 	%f1125, %f1124, %f1123;
	st.global.f32 	[%rd21+60], %f1125;
$L__BB0_439:
	add.s32 	%r1467, %r1811, -26;
	setp.lt.u32 	%p298, %r1467, -28;
	@%p298 bra 	$L__BB0_441;
	ld.global.f32 	%f1126, [%rd51+8];
	ld.global.f32 	%f1127, [%rd50];
	mul.f32 	%f1128, %f1126, %f1127;
	div.rn.f32 	%f1129, %f1128, 0f42C80000;
	ld.global.f32 	%f1130, [%rd21+80];
	add.f32 	%f1131, %f1130, %f1129;
	st.global.f32 	[%rd21+80], %f1131;
$L__BB0_441:
	setp.lt.u32 	%p299, %r613, -28;
	@%p299 bra 	$L__BB0_452;
	add.s32 	%r1468, %r1811, -30;
	setp.lt.u32 	%p300, %r1468, -28;
	@%p300 bra 	$L__BB0_444;
	add.s32 	%r1469, %r1811, -2;
	mul.wide.u32 	%rd323, %r1469, 4;
	add.s64 	%rd324, %rd46, %rd323;
	ld.global.f32 	%f1132, [%rd324];
	ld.global.f32 	%f1133, [%rd50];
	mul.f32 	%f1134, %f1132, %f1133;
	div.rn.f32 	%f1135, %f1134, 0f42C80000;
	ld.global.f32 	%f1136, [%rd21+100];
	add.f32 	%f1137, %f1136, %f1135;
	st.global.f32 	[%rd21+100], %f1137;
$L__BB0_444:
	add.s32 	%r1470, %r1811, -29;
	setp.lt.u32 	%p301, %r1470, -28;
	@%p301 bra 	$L__BB0_446;
	add.s32 	%r1471, %r1811, -1;
	mul.wide.u32 	%rd325, %r1471, 4;
	add.s64 	%rd326, %rd46, %rd325;
	ld.global.f32 	%f1138, [%rd326];
	ld.global.f32 	%f1139, [%rd50];
	mul.f32 	%f1140, %f1138, %f1139;
	div.rn.f32 	%f1141, %f1140, 0f42C80000;
	ld.global.f32 	%f1142, [%rd21+120];
	add.f32 	%f1143, %f1142, %f1141;
	st.global.f32 	[%rd21+120], %f1143;
$L__BB0_446:
	setp.gt.u32 	%p302, %r1811, 27;
	mul.wide.u32 	%rd327, %r1811, 4;
	add.s64 	%rd52, %rd46, %rd327;
	@%p302 bra 	$L__BB0_448;
	ld.global.f32 	%f1144, [%rd52];
	ld.global.f32 	%f1145, [%rd50];
	mul.f32 	%f1146, %f1144, %f1145;
	div.rn.f32 	%f1147, %f1146, 0f42C80000;
	ld.global.f32 	%f1148, [%rd21+140];
	add.f32 	%f1149, %f1148, %f1147;
	st.global.f32 	[%rd21+140], %f1149;
$L__BB0_448:
	add.s32 	%r1472, %r1811, -27;
	setp.lt.u32 	%p303, %r1472, -28;
	@%p303 bra 	$L__BB0_450;
	ld.global.f32 	%f1150, [%rd52+4];
	ld.global.f32 	%f1151, [%rd50];
	mul.f32 	%f1152, %f1150, %f1151;
	div.rn.f32 	%f1153, %f1152, 0f42C80000;
	ld.global.f32 	%f1154, [%rd21+160];
	add.f32 	%f1155, %f1154, %f1153;
	st.global.f32 	[%rd21+160], %f1155;
$L__BB0_450:
	add.s32 	%r1473, %r1811, -26;
	setp.lt.u32 	%p304, %r1473, -28;
	@%p304 bra 	$L__BB0_452;
	ld.global.f32 	%f1156, [%rd52+8];
	ld.global.f32 	%f1157, [%rd50];
	mul.f32 	%f1158, %f1156, %f1157;
	div.rn.f32 	%f1159, %f1158, 0f42C80000;
	ld.global.f32 	%f1160, [%rd21+180];
	add.f32 	%f1161, %f1160, %f1159;
	st.global.f32 	[%rd21+180], %f1161;
$L__BB0_452:
	setp.gt.u32 	%p305, %r1810, 27;
	@%p305 bra 	$L__BB0_463;
	add.s32 	%r1474, %r1811, -30;
	setp.lt.u32 	%p306, %r1474, -28;
	@%p306 bra 	$L__BB0_455;
	add.s32 	%r1475, %r1811, -2;
	mul.wide.u32 	%rd328, %r1475, 4;
	add.s64 	%rd329, %rd47, %rd328;
	ld.global.f32 	%f1162, [%rd329];
	ld.global.f32 	%f1163, [%rd50];
	mul.f32 	%f1164, %f1162, %f1163;
	div.rn.f32 	%f1165, %f1164, 0f42C80000;
	ld.global.f32 	%f1166, [%rd21+200];
	add.f32 	%f1167, %f1166, %f1165;
	st.global.f32 	[%rd21+200], %f1167;
$L__BB0_455:
	add.s32 	%r1476, %r1811, -29;
	setp.lt.u32 	%p307, %r1476, -28;
	@%p307 bra 	$L__BB0_457;
	add.s32 	%r1477, %r1811, -1;
	mul.wide.u32 	%rd330, %r1477, 4;
	add.s64 	%rd331, %rd47, %rd330;
	ld.global.f32 	%f1168, [%rd331];
	ld.global.f32 	%f1169, [%rd50];
	mul.f32 	%f1170, %f1168, %f1169;
	div.rn.f32 	%f1171, %f1170, 0f42C80000;
	ld.global.f32 	%f1172, [%rd21+220];
	add.f32 	%f1173, %f1172, %f1171;
	st.global.f32 	[%rd21+220], %f1173;
$L__BB0_457:
	setp.gt.u32 	%p308, %r1811, 27;
	mul.wide.u32 	%rd332, %r1811, 4;
	add.s64 	%rd53, %rd47, %rd332;
	@%p308 bra 	$L__BB0_459;
	ld.global.f32 	%f1174, [%rd53];
	ld.global.f32 	%f1175, [%rd50];
	mul.f32 	%f1176, %f1174, %f1175;
	div.rn.f32 	%f1177, %f1176, 0f42C80000;
	ld.global.f32 	%f1178, [%rd21+240];
	add.f32 	%f1179, %f1178, %f1177;
	st.global.f32 	[%rd21+240], %f1179;
$L__BB0_459:
	add.s32 	%r1478, %r1811, -27;
	setp.lt.u32 	%p309, %r1478, -28;
	@%p309 bra 	$L__BB0_461;
	ld.global.f32 	%f1180, [%rd53+4];
	ld.global.f32 	%f1181, [%rd50];
	mul.f32 	%f1182, %f1180, %f1181;
	div.rn.f32 	%f1183, %f1182, 0f42C80000;
	ld.global.f32 	%f1184, [%rd21+260];
	add.f32 	%f1185, %f1184, %f1183;
	st.global.f32 	[%rd21+260], %f1185;
$L__BB0_461:
	add.s32 	%r1479, %r1811, -26;
	setp.lt.u32 	%p310, %r1479, -28;
	@%p310 bra 	$L__BB0_463;
	ld.global.f32 	%f1186, [%rd53+8];
	ld.global.f32 	%f1187, [%rd50];
	mul.f32 	%f1188, %f1186, %f1187;
	div.rn.f32 	%f1189, %f1188, 0f42C80000;
	ld.global.f32 	%f1190, [%rd21+280];
	add.f32 	%f1191, %f1190, %f1189;
	st.global.f32 	[%rd21+280], %f1191;
$L__BB0_463:
	setp.lt.u32 	%p311, %r614, -28;
	@%p311 bra 	$L__BB0_474;
	add.s32 	%r1480, %r1811, -30;
	setp.lt.u32 	%p312, %r1480, -28;
	@%p312 bra 	$L__BB0_466;
	add.s32 	%r1481, %r1811, -2;
	mul.wide.u32 	%rd333, %r1481, 4;
	add.s64 	%rd334, %rd48, %rd333;
	ld.global.f32 	%f1192, [%rd334];
	ld.global.f32 	%f1193, [%rd50];
	mul.f32 	%f1194, %f1192, %f1193;
	div.rn.f32 	%f1195, %f1194, 0f42C80000;
	ld.global.f32 	%f1196, [%rd21+300];
	add.f32 	%f1197, %f1196, %f1195;
	st.global.f32 	[%rd21+300], %f1197;
$L__BB0_466:
	add.s32 	%r1482, %r1811, -29;
	setp.lt.u32 	%p313, %r1482, -28;
	@%p313 bra 	$L__BB0_468;
	add.s32 	%r1483, %r1811, -1;
	mul.wide.u32 	%rd335, %r1483, 4;
	add.s64 	%rd336, %rd48, %rd335;
	ld.global.f32 	%f1198, [%rd336];
	ld.global.f32 	%f1199, [%rd50];
	mul.f32 	%f1200, %f1198, %f1199;
	div.rn.f32 	%f1201, %f1200, 0f42C80000;
	ld.global.f32 	%f1202, [%rd21+320];
	add.f32 	%f1203, %f1202, %f1201;
	st.global.f32 	[%rd21+320], %f1203;
$L__BB0_468:
	setp.gt.u32 	%p314, %r1811, 27;
	mul.wide.u32 	%rd337, %r1811, 4;
	add.s64 	%rd54, %rd48, %rd337;
	@%p314 bra 	$L__BB0_470;
	ld.global.f32 	%f1204, [%rd54];
	ld.global.f32 	%f1205, [%rd50];
	mul.f32 	%f1206, %f1204, %f1205;
	div.rn.f32 	%f1207, %f1206, 0f42C80000;
	ld.global.f32 	%f1208, [%rd21+340];
	add.f32 	%f1209, %f1208, %f1207;
	st.global.f32 	[%rd21+340], %f1209;
$L__BB0_470:
	add.s32 	%r1484, %r1811, -27;
	setp.lt.u32 	%p315, %r1484, -28;
	@%p315 bra 	$L__BB0_472;
	ld.global.f32 	%f1210, [%rd54+4];
	ld.global.f32 	%f1211, [%rd50];
	mul.f32 	%f1212, %f1210, %f1211;
	div.rn.f32 	%f1213, %f1212, 0f42C80000;
	ld.global.f32 	%f1214, [%rd21+360];
	add.f32 	%f1215, %f1214, %f1213;
	st.global.f32 	[%rd21+360], %f1215;
$L__BB0_472:
	add.s32 	%r1485, %r1811, -26;
	setp.lt.u32 	%p316, %r1485, -28;
	@%p316 bra 	$L__BB0_474;
	ld.global.f32 	%f1216, [%rd54+8];
	ld.global.f32 	%f1217, [%rd50];
	mul.f32 	%f1218, %f1216, %f1217;
	div.rn.f32 	%f1219, %f1218, 0f42C80000;
	ld.global.f32 	%f1220, [%rd21+380];
	add.f32 	%f1221, %f1220, %f1219;
	st.global.f32 	[%rd21+380], %f1221;
$L__BB0_474:
	setp.lt.u32 	%p317, %r615, -28;
	@%p317 bra 	$L__BB0_485;
	add.s32 	%r1486, %r1811, -30;
	setp.lt.u32 	%p318, %r1486, -28;
	@%p318 bra 	$L__BB0_477;
	add.s32 	%r1487, %r1811, -2;
	mul.wide.u32 	%rd338, %r1487, 4;
	add.s64 	%rd339, %rd49, %rd338;
	ld.global.f32 	%f1222, [%rd339];
	ld.global.f32 	%f1223, [%rd50];
	mul.f32 	%f1224, %f1222, %f1223;
	div.rn.f32 	%f1225, %f1224, 0f42C80000;
	ld.global.f32 	%f1226, [%rd21+400];
	add.f32 	%f1227, %f1226, %f1225;
	st.global.f32 	[%rd21+400], %f1227;
$L__BB0_477:
	add.s32 	%r1488, %r1811, -29;
	setp.lt.u32 	%p319, %r1488, -28;
	@%p319 bra 	$L__BB0_479;
	add.s32 	%r1489, %r1811, -1;
	mul.wide.u32 	%rd340, %r1489, 4;
	add.s64 	%rd341, %rd49, %rd340;
	ld.global.f32 	%f1228, [%rd341];
	ld.global.f32 	%f1229, [%rd50];
	mul.f32 	%f1230, %f1228, %f1229;
	div.rn.f32 	%f1231, %f1230, 0f42C80000;
	ld.global.f32 	%f1232, [%rd21+420];
	add.f32 	%f1233, %f1232, %f1231;
	st.global.f32 	[%rd21+420], %f1233;
$L__BB0_479:
	setp.gt.u32 	%p320, %r1811, 27;
	mul.wide.u32 	%rd342, %r1811, 4;
	add.s64 	%rd55, %rd49, %rd342;
	@%p320 bra 	$L__BB0_481;
	ld.global.f32 	%f1234, [%rd55];
	ld.global.f32 	%f1235, [%rd50];
	mul.f32 	%f1236, %f1234, %f1235;
	div.rn.f32 	%f1237, %f1236, 0f42C80000;
	ld.global.f32 	%f1238, [%rd21+440];
	add.f32 	%f1239, %f1238, %f1237;
	st.global.f32 	[%rd21+440], %f1239;
$L__BB0_481:
	add.s32 	%r1490, %r1811, -27;
	setp.lt.u32 	%p321, %r1490, -28;
	@%p321 bra 	$L__BB0_483;
	ld.global.f32 	%f1240, [%rd55+4];
	ld.global.f32 	%f1241, [%rd50];
	mul.f32 	%f1242, %f1240, %f1241;
	div.rn.f32 	%f1243, %f1242, 0f42C80000;
	ld.global.f32 	%f1244, [%rd21+460];
	add.f32 	%f1245, %f1244, %f1243;
	st.global.f32 	[%rd21+460], %f1245;
$L__BB0_483:
	add.s32 	%r1491, %r1811, -26;
	setp.lt.u32 	%p322, %r1491, -28;
	@%p322 bra 	$L__BB0_485;
	ld.global.f32 	%f1246, [%rd55+8];
	ld.global.f32 	%f1247, [%rd50];
	mul.f32 	%f1248, %f1246, %f1247;
	div.rn.f32 	%f1249, %f1248, 0f42C80000;
	ld.global.f32 	%f1250, [%rd21+480];
	add.f32 	%f1251, %f1250, %f1249;
	st.global.f32 	[%rd21+480], %f1251;
$L__BB0_485:
	ld.global.f32 	%f1252, [%rd50];
	div.rn.f32 	%f1253, %f1252, 0f42C80000;
	ld.shared.f32 	%f1254, [%r548];
	add.f32 	%f1255, %f1254, %f1253;
	st.shared.f32 	[%r548], %f1255;
$L__BB0_486:
	add.s32 	%r1811, %r1811, 1;
	setp.ne.s32 	%p323, %r1811, 28;
	@%p323 bra 	$L__BB0_429;
	add.s32 	%r1810, %r1810, 1;
	setp.ne.s32 	%p324, %r1810, 28;
	@%p324 bra 	$L__BB0_428;
	bar.sync 	0;
	@%p231 bra 	$L__BB0_490;
	ld.shared.f32 	%f1256, [%r548];
	mul.f32 	%f1257, %f1256, 0f3C23D70A;
	ld.shared.f32 	%f1258, [%r546];
	sub.f32 	%f1259, %f1258, %f1257;
	st.shared.f32 	[%r546], %f1259;
	mov.b32 	%r1492, 0;
	st.shared.u32 	[%r548], %r1492;
	ld.global.f32 	%f1260, [%rd21];
	mul.f32 	%f1261, %f1260, 0f3C23D70A;
	ld.global.f32 	%f1262, [%rd14];
	sub.f32 	%f1263, %f1262, %f1261;
	st.global.f32 	[%rd14], %f1263;
	st.global.u32 	[%rd21], %r1492;
	ld.global.f32 	%f1264, [%rd21+20];
	mul.f32 	%f1265, %f1264, 0f3C23D70A;
	ld.global.f32 	%f1266, [%rd14+20];
	sub.f32 	%f1267, %f1266, %f1265;
	st.global.f32 	[%rd14+20], %f1267;
	st.global.u32 	[%rd21+20], %r1492;
	ld.global.f32 	%f1268, [%rd21+40];
	mul.f32 	%f1269, %f1268, 0f3C23D70A;
	ld.global.f32 	%f1270, [%rd14+40];
	sub.f32 	%f1271, %f1270, %f1269;
	st.global.f32 	[%rd14+40], %f1271;
	st.global.u32 	[%rd21+40], %r1492;
	ld.global.f32 	%f1272, [%rd21+60];
	mul.f32 	%f1273, %f1272, 0f3C23D70A;
	ld.global.f32 	%f1274, [%rd14+60];
	sub.f32 	%f1275, %f1274, %f1273;
	st.global.f32 	[%rd14+60], %f1275;
	st.global.u32 	[%rd21+60], %r1492;
	ld.global.f32 	%f1276, [%rd21+80];
	mul.f32 	%f1277, %f1276, 0f3C23D70A;
	ld.global.f32 	%f1278, [%rd14+80];
	sub.f32 	%f1279, %f1278, %f1277;
	st.global.f32 	[%rd14+80], %f1279;
	st.global.u32 	[%rd21+80], %r1492;
	ld.global.f32 	%f1280, [%rd21+100];
	mul.f32 	%f1281, %f1280, 0f3C23D70A;
	ld.global.f32 	%f1282, [%rd14+100];
	sub.f32 	%f1283, %f1282, %f1281;
	st.global.f32 	[%rd14+100], %f1283;
	st.global.u32 	[%rd21+100], %r1492;
	ld.global.f32 	%f1284, [%rd21+120];
	mul.f32 	%f1285, %f1284, 0f3C23D70A;
	ld.global.f32 	%f1286, [%rd14+120];
	sub.f32 	%f1287, %f1286, %f1285;
	st.global.f32 	[%rd14+120], %f1287;
	st.global.u32 	[%rd21+120], %r1492;
	ld.global.f32 	%f1288, [%rd21+140];
	mul.f32 	%f1289, %f1288, 0f3C23D70A;
	ld.global.f32 	%f1290, [%rd14+140];
	sub.f32 	%f1291, %f1290, %f1289;
	st.global.f32 	[%rd14+140], %f1291;
	st.global.u32 	[%rd21+140], %r1492;
	ld.global.f32 	%f1292, [%rd21+160];
	mul.f32 	%f1293, %f1292, 0f3C23D70A;
	ld.global.f32 	%f1294, [%rd14+160];
	sub.f32 	%f1295, %f1294, %f1293;
	st.global.f32 	[%rd14+160], %f1295;
	st.global.u32 	[%rd21+160], %r1492;
	ld.global.f32 	%f1296, [%rd21+180];
	mul.f32 	%f1297, %f1296, 0f3C23D70A;
	ld.global.f32 	%f1298, [%rd14+180];
	sub.f32 	%f1299, %f1298, %f1297;
	st.global.f32 	[%rd14+180], %f1299;
	st.global.u32 	[%rd21+180], %r1492;
	ld.global.f32 	%f1300, [%rd21+200];
	mul.f32 	%f1301, %f1300, 0f3C23D70A;
	ld.global.f32 	%f1302, [%rd14+200];
	sub.f32 	%f1303, %f1302, %f1301;
	st.global.f32 	[%rd14+200], %f1303;
	st.global.u32 	[%rd21+200], %r1492;
	ld.global.f32 	%f1304, [%rd21+220];
	mul.f32 	%f1305, %f1304, 0f3C23D70A;
	ld.global.f32 	%f1306, [%rd14+220];
	sub.f32 	%f1307, %f1306, %f1305;
	st.global.f32 	[%rd14+220], %f1307;
	st.global.u32 	[%rd21+220], %r1492;
	ld.global.f32 	%f1308, [%rd21+240];
	mul.f32 	%f1309, %f1308, 0f3C23D70A;
	ld.global.f32 	%f1310, [%rd14+240];
	sub.f32 	%f1311, %f1310, %f1309;
	st.global.f32 	[%rd14+240], %f1311;
	st.global.u32 	[%rd21+240], %r1492;
	ld.global.f32 	%f1312, [%rd21+260];
	mul.f32 	%f1313, %f1312, 0f3C23D70A;
	ld.global.f32 	%f1314, [%rd14+260];
	sub.f32 	%f1315, %f1314, %f1313;
	st.global.f32 	[%rd14+260], %f1315;
	st.global.u32 	[%rd21+260], %r1492;
	ld.global.f32 	%f1316, [%rd21+280];
	mul.f32 	%f1317, %f1316, 0f3C23D70A;
	ld.global.f32 	%f1318, [%rd14+280];
	sub.f32 	%f1319, %f1318, %f1317;
	st.global.f32 	[%rd14+280], %f1319;
	st.global.u32 	[%rd21+280], %r1492;
	ld.global.f32 	%f1320, [%rd21+300];
	mul.f32 	%f1321, %f1320, 0f3C23D70A;
	ld.global.f32 	%f1322, [%rd14+300];
	sub.f32 	%f1323, %f1322, %f1321;
	st.global.f32 	[%rd14+300], %f1323;
	st.global.u32 	[%rd21+300], %r1492;
	ld.global.f32 	%f1324, [%rd21+320];
	mul.f32 	%f1325, %f1324, 0f3C23D70A;
	ld.global.f32 	%f1326, [%rd14+320];
	sub.f32 	%f1327, %f1326, %f1325;
	st.global.f32 	[%rd14+320], %f1327;
	st.global.u32 	[%rd21+320], %r1492;
	ld.global.f32 	%f1328, [%rd21+340];
	mul.f32 	%f1329, %f1328, 0f3C23D70A;
	ld.global.f32 	%f1330, [%rd14+340];
	sub.f32 	%f1331, %f1330, %f1329;
	st.global.f32 	[%rd14+340], %f1331;
	st.global.u32 	[%rd21+340], %r1492;
	ld.global.f32 	%f1332, [%rd21+360];
	mul.f32 	%f1333, %f1332, 0f3C23D70A;
	ld.global.f32 	%f1334, [%rd14+360];
	sub.f32 	%f1335, %f1334, %f1333;
	st.global.f32 	[%rd14+360], %f1335;
	st.global.u32 	[%rd21+360], %r1492;
	ld.global.f32 	%f1336, [%rd21+380];
	mul.f32 	%f1337, %f1336, 0f3C23D70A;
	ld.global.f32 	%f1338, [%rd14+380];
	sub.f32 	%f1339, %f1338, %f1337;
	st.global.f32 	[%rd14+380], %f1339;
	st.global.u32 	[%rd21+380], %r1492;
	ld.global.f32 	%f1340, [%rd21+400];
	mul.f32 	%f1341, %f1340, 0f3C23D70A;
	ld.global.f32 	%f1342, [%rd14+400];
	sub.f32 	%f1343, %f1342, %f1341;
	st.global.f32 	[%rd14+400], %f1343;
	st.global.u32 	[%rd21+400], %r1492;
	ld.global.f32 	%f1344, [%rd21+420];
	mul.f32 	%f1345, %f1344, 0f3C23D70A;
	ld.global.f32 	%f1346, [%rd14+420];
	sub.f32 	%f1347, %f1346, %f1345;
	st.global.f32 	[%rd14+420], %f1347;
	st.global.u32 	[%rd21+420], %r1492;
	ld.global.f32 	%f1348, [%rd21+440];
	mul.f32 	%f1349, %f1348, 0f3C23D70A;
	ld.global.f32 	%f1350, [%rd14+440];
	sub.f32 	%f1351, %f1350, %f1349;
	st.global.f32 	[%rd14+440], %f1351;
	st.global.u32 	[%rd21+440], %r1492;
	ld.global.f32 	%f1352, [%rd21+460];
	mul.f32 	%f1353, %f1352, 0f3C23D70A;
	ld.global.f32 	%f1354, [%rd14+460];
	sub.f32 	%f1355, %f1354, %f1353;
	st.global.f32 	[%rd14+460], %f1355;
	st.global.u32 	[%rd21+460], %r1492;
	ld.global.f32 	%f1356, [%rd21+480];
	mul.f32 	%f1357, %f1356, 0f3C23D70A;
	ld.global.f32 	%f1358, [%rd14+480];
	sub.f32 	%f1359, %f1358, %f1357;
	st.global.f32 	[%rd14+480], %f1359;
	st.global.u32 	[%rd21+480], %r1492;
$L__BB0_490:
	add.s32 	%r1799, %r1799, 1;
	setp.ne.s32 	%p326, %r1799, 1000;
	@%p326 bra 	$L__BB0_125;
	ret;

}


// ===== COMPILED SASS (sm_100) =====

	.target	sm_100

	.elftype	@"ET_EXEC"


//--------------------- .note.nv.tkinfo           --------------------------
	.section	.note.nv.tkinfo,"",@"SHT_NOTE"
	.sectionflags	@"SHF_NOTE_NV_TKINFO"
	.tkinfo
        /*0018*/ 	.word	0x00000002
        /*0030*/ 	.string	""
        /*0030*/ 	.string	"ptxas"
        /*0030*/ 	.string	"Cuda compilation tools, release 13.0, V13.0.88"
        /*0030*/ 	.string	"Build cuda_13.0.r13.0/compiler.36424714_0"
        /*0030*/ 	.string	"-arch sm_100 -m 64 "



//--------------------- .note.nv.cuinfo           --------------------------
	.section	.note.nv.cuinfo,"",@"SHT_NOTE"
	.sectionflags	@"SHF_NOTE_NV_CUINFO"
        /*0018*/ 	.short	0x0002
        /*001a*/ 	.short	0x0064
        /*001c*/ 	.short	0x0082
	.zero		2


//--------------------- .nv.info                  --------------------------
	.section	.nv.info,"",@"SHT_CUDA_INFO"
	.align	4


	//----- nvinfo : EIATTR_REGCOUNT
	.align		4
        /*0000*/ 	.byte	0x04, 0x2f
        /*0002*/ 	.short	(.L_14 - .L_13)
	.align		4
.L_13:
        /*0004*/ 	.word	index@(_Z6kernelPA28_A28_fPfiS2_iPA5_A5_fS1_PA14_A14_fPhS8_S2_iS1_S5_)
        /*0008*/ 	.word	0x0000003d


	//----- nvinfo : EIATTR_FRAME_SIZE
	.align		4
.L_14:
        /*000c*/ 	.byte	0x04, 0x11
        /*000e*/ 	.short	(.L_16 - .L_15)
	.align		4
.L_15:
        /*0010*/ 	.word	index@($__internal_0_$__cuda_sm3x_div_rn_noftz_f32_slowpath)
        /*0014*/ 	.word	0x00000038


	//----- nvinfo : EIATTR_FRAME_SIZE
	.align		4
.L_16:
        /*0018*/ 	.byte	0x04, 0x11
        /*001a*/ 	.short	(.L_18 - .L_17)
	.align		4
.L_17:
        /*001c*/ 	.word	index@(_Z6kernelPA28_A28_fPfiS2_iPA5_A5_fS1_PA14_A14_fPhS8_S2_iS1_S5_)
        /*0020*/ 	.word	0x00000038


	//----- nvinfo : EIATTR_MIN_STACK_SIZE
	.align		4
.L_18:
        /*0024*/ 	.byte	0x04, 0x12
        /*0026*/ 	.short	(.L_20 - .L_19)
	.align		4
.L_19:
        /*0028*/ 	.word	index@(_Z6kernelPA28_A28_fPfiS2_iPA5_A5_fS1_PA14_A14_fPhS8_S2_iS1_S5_)
        /*002c*/ 	.word	0x00000038
.L_20:


//--------------------- .nv.compat                --------------------------
	.section	.nv.compat,"",@"SHT_CUDA_COMPAT_INFO"
	.align	4
        /*0000*/ 	.byte	0x02, 0x09, 0x00, 0x00, 0x02, 0x02, 0x01, 0x00, 0x02, 0x05, 0x05, 0x00, 0x03, 0x07, 0x01, 0x01
        /*0010*/ 	.byte	0x02, 0x03, 0x00, 0x00, 0x02, 0x06, 0x01, 0x00, 0x04, 0x0b, 0x08, 0x00, 0x01, 0x00, 0x00, 0x00
        /*0020*/ 	.byte	0x00, 0x00, 0x00, 0x00


//--------------------- .nv.info._Z6kernelPA28_A28_fPfiS2_iPA5_A5_fS1_PA14_A14_fPhS8_S2_iS1_S5_ --------------------------
	.section	.nv.info._Z6kernelPA28_A28_fPfiS2_iPA5_A5_fS1_PA14_A14_fPhS8_S2_iS1_S5_,"",@"SHT_CUDA_INFO"
	.sectionflags	@""
	.align	4


	//----- nvinfo : EIATTR_CUDA_API_VERSION
	.align		4
        /*0000*/ 	.byte	0x04, 0x37
        /*0002*/ 	.short	(.L_22 - .L_21)
.L_21:
        /*0004*/ 	.word	0x00000082


	//----- nvinfo : EIATTR_KPARAM_INFO
	.align		4
.L_22:
        /*0008*/ 	.byte	0x04, 0x17
        /*000a*/ 	.short	(.L_24 - .L_23)
.L_23:
        /*000c*/ 	.word	0x00000000
        /*0010*/ 	.short	0x000d
        /*0012*/ 	.short	0x0068
        /*0014*/ 	.byte	0x00, 0xf5, 0x21, 0x00


	//----- nvinfo : EIATTR_KPARAM_INFO
	.align		4
.L_24:
        /*0018*/ 	.byte	0x04, 0x17
        /*001a*/ 	.short	(.L_26 - .L_25)
.L_25:
        /*001c*/ 	.word	0x00000000
        /*0020*/ 	.short	0x000c
        /*0022*/ 	.short	0x0060
        /*0024*/ 	.byte	0x00, 0xf5, 0x21, 0x00


	//----- nvinfo : EIATTR_KPARAM_INFO
	.align		4
.L_26:
        /*0028*/ 	.byte	0x04, 0x17
        /*002a*/ 	.short	(.L_28 - .L_27)
.L_27:
        /*002c*/ 	.word	0x00000000
        /*0030*/ 	.short	0x000b
        /*0032*/ 	.short	0x0058
        /*0034*/ 	.byte	0x00, 0xf0, 0x11, 0x00


	//----- nvinfo : EIATTR_KPARAM_INFO
	.align		4
.L_28:
        /*0038*/ 	.byte	0x04, 0x17
        /*003a*/ 	.short	(.L_30 - .L_29)
.L_29:
        /*003c*/ 	.word	0x00000000
        /*0040*/ 	.short	0x000a
        /*0042*/ 	.short	0x0050
        /*0044*/ 	.byte	0x00, 0xf5, 0x21, 0x00


	//----- nvinfo : EIATTR_KPARAM_INFO
	.align		4
.L_30:
        /*0048*/ 	.byte	0x04, 0x17
        /*004a*/ 	.short	(.L_32 - .L_31)
.L_31:
        /*004c*/ 	.word	0x00000000
        /*0050*/ 	.short	0x0009
        /*0052*/ 	.short	0x0048
        /*0054*/ 	.byte	0x00, 0xf5, 0x21, 0x00


	//----- nvinfo : EIATTR_KPARAM_INFO
	.align		4
.L_32:
        /*0058*/ 	.byte	0x04, 0x17
        /*005a*/ 	.short	(.L_34 - .L_33)
.L_33:
        /*005c*/ 	.word	0x00000000
        /*0060*/ 	.short	0x0008
        /*0062*/ 	.short	0x0040
        /*0064*/ 	.byte	0x00, 0xf5, 0x21, 0x00


	//----- nvinfo : EIATTR_KPARAM_INFO
	.align		4
.L_34:
        /*0068*/ 	.byte	0x04, 0x17
        /*006a*/ 	.short	(.L_36 - .L_35)
.L_35:
        /*006c*/ 	.word	0x00000000
        /*0070*/ 	.short	0x0007
        /*0072*/ 	.short	0x0038
        /*0074*/ 	.byte	0x00, 0xf5, 0x21, 0x00


	//----- nvinfo : EIATTR_KPARAM_INFO
	.align		4
.L_36:
        /*0078*/ 	.byte	0x04, 0x17
        /*007a*/ 	.short	(.L_38 - .L_37)
.L_37:
        /*007c*/ 	.word	0x00000000
        /*0080*/ 	.short	0x0006
        /*0082*/ 	.short	0x0030
        /*0084*/ 	.byte	0x00, 0xf5, 0x21, 0x00


	//----- nvinfo : EIATTR_KPARAM_INFO
	.align		4
.L_38:
        /*0088*/ 	.byte	0x04, 0x17
        /*008a*/ 	.short	(.L_40 - .L_39)
.L_39:
        /*008c*/ 	.word	0x00000000
        /*0090*/ 	.short	0x0005
        /*0092*/ 	.short	0x0028
        /*0094*/ 	.byte	0x00, 0xf5, 0x21, 0x00


	//----- nvinfo : EIATTR_KPARAM_INFO
	.align		4
.L_40:
        /*0098*/ 	.byte	0x04, 0x17
        /*009a*/ 	.short	(.L_42 - .L_41)
.L_41:
        /*009c*/ 	.word	0x00000000
        /*00a0*/ 	.short	0x0004
        /*00a2*/ 	.short	0x0020
        /*00a4*/ 	.byte	0x00, 0xf0, 0x11, 0x00


	//----- nvinfo : EIATTR_KPARAM_INFO
	.align		4
.L_42:
        /*00a8*/ 	.byte	0x04, 0x17
        /*00aa*/ 	.short	(.L_44 - .L_43)
.L_43:
        /*00ac*/ 	.word	0x00000000
        /*00b0*/ 	.short	0x0003
        /*00b2*/ 	.short	0x0018
        /*00b4*/ 	.byte	0x00, 0xf5, 0x21, 0x00


	//----- nvinfo : EIATTR_KPARAM_INFO
	.align		4
.L_44:
        /*00b8*/ 	.byte	0x04, 0x17
        /*00ba*/ 	.short	(.L_46 - .L_45)
.L_45:
        /*00bc*/ 	.word	0x00000000
        /*00c0*/ 	.short	0x0002
        /*00c2*/ 	.short	0x0010
        /*00c4*/ 	.byte	0x00, 0xf0, 0x11, 0x00


	//----- nvinfo : EIATTR_KPARAM_INFO
	.align		4
.L_46:
        /*00c8*/ 	.byte	0x04, 0x17
        /*00ca*/ 	.short	(.L_48 - .L_47)
.L_47:
        /*00cc*/ 	.word	0x00000000
        /*00d0*/ 	.short	0x0001
        /*00d2*/ 	.short	0x0008
        /*00d4*/ 	.byte	0x00, 0xf5, 0x21, 0x00


	//----- nvinfo : EIATTR_KPARAM_INFO
	.align		4
.L_48:
        /*00d8*/ 	.byte	0x04, 0x17
        /*00da*/ 	.short	(.L_50 - .L_49)
.L_49:
        /*00dc*/ 	.word	0x00000000
        /*00e0*/ 	.short	0x0000
        /*00e2*/ 	.short	0x0000
        /*00e4*/ 	.byte	0x00, 0xf5, 0x21, 0x00


	//----- nvinfo : EIATTR_SPARSE_MMA_MASK
	.align		4
.L_50:
        /*00e8*/ 	.byte	0x03, 0x50
        /*00ea*/ 	.short	0x0000


	//----- nvinfo : EIATTR_MAXREG_COUNT
	.align		4
        /*00ec*/ 	.byte	0x03, 0x1b
        /*00ee*/ 	.short	0x00ff


	//----- nvinfo : EIATTR_NUM_BARRIERS
	.align		4
        /*00f0*/ 	.byte	0x02, 0x4c
        /*00f2*/ 	.byte	0x01
	.zero		1


	//----- nvinfo : EIATTR_EXTERNS
	.align		4
        /*00f4*/ 	.byte	0x04, 0x0f
        /*00f6*/ 	.short	(.L_52 - .L_51)


	//   ....[0]....
	.align		4
.L_51:
        /*00f8*/ 	.word	index@(vprintf)


	//----- nvinfo : EIATTR_MERCURY_ISA_VERSION
	.align		4
.L_52:
        /*00fc*/ 	.byte	0x03, 0x5f
        /*00fe*/ 	.short	0x0101


	//----- nvinfo : EIATTR_UNUSED_LOAD_BYTE_OFFSET
	.align		4
        /*0100*/ 	.byte	0x04, 0x44
        /*0102*/ 	.short	(.L_54 - .L_53)


	//   ....[0]....
.L_53:
        /*0104*/ 	.word	0x00009b50
        /*0108*/ 	.word	0x0000fff0


	//----- nvinfo : EIATTR_VRC_CTA_INIT_COUNT
	.align		4
.L_54:
        /*010c*/ 	.byte	0x02, 0x4a
	.zero		1
	.zero		1


	//----- nvinfo : EIATTR_SYSCALL_OFFSETS
	.align		4
        /*0110*/ 	.byte	0x04, 0x46
        /*0112*/ 	.short	(.L_56 - .L_55)


	//   ....[0]....
.L_55:
        /*0114*/ 	.word	0x000046b0


	//   ....[1]....
        /*0118*/ 	.word	0x00006f00


	//   ....[2]....
        /*011c*/ 	.word	0x00007010


	//   ....[3]....
        /*0120*/ 	.word	0x000070f0


	//   ....[4]....
        /*0124*/ 	.word	0x000071d0


	//   ....[5]....
        /*0128*/ 	.word	0x000072b0


	//   ....[6]....
        /*012c*/ 	.word	0x00007390


	//   ....[7]....
        /*0130*/ 	.word	0x00007470


	//   ....[8]....
        /*0134*/ 	.word	0x00007550


	//   ....[9]....
        /*0138*/ 	.word	0x00007630


	//   ....[10]....
        /*013c*/ 	.word	0x00007710


	//   ....[11]....
        /*0140*/ 	.word	0x000077f0


	//   ....[12]....
        /*0144*/ 	.word	0x00007860


	//----- nvinfo : EIATTR_EXIT_INSTR_OFFSETS
	.align		4
.L_56:
        /*0148*/ 	.byte	0x04, 0x1c
        /*014a*/ 	.short	(.L_58 - .L_57)


	//   ....[0]....
.L_57:
        /*014c*/ 	.word	0x000120b0


	//----- nvinfo : EIATTR_CRS_STACK_SIZE
	.align		4
.L_58:
        /*0150*/ 	.byte	0x04, 0x1e
        /*0152*/ 	.short	(.L_60 - .L_59)
.L_59:
        /*0154*/ 	.word	0x00000000


	//----- nvinfo : EIATTR_CBANK_PARAM_SIZE
	.align		4
.L_60:
        /*0158*/ 	.byte	0x03, 0x19
        /*015a*/ 	.short	0x0070


	//----- nvinfo : EIATTR_PARAM_CBANK
	.align		4
        /*015c*/ 	.byte	0x04, 0x0a
        /*015e*/ 	.short	(.L_62 - .L_61)
	.align		4
.L_61:
        /*0160*/ 	.word	index@(.nv.constant0._Z6kernelPA28_A28_fPfiS2_iPA5_A5_fS1_PA14_A14_fPhS8_S2_iS1_S5_)
        /*0164*/ 	.short	0x0380
        /*0166*/ 	.short	0x0070


	//----- nvinfo : EIATTR_SW_WAR
	.align		4
.L_62:
        /*0168*/ 	.byte	0x04, 0x36
        /*016a*/ 	.short	(.L_64 - .L_63)
.L_63:
        /*016c*/ 	.word	0x00000008
.L_64:


//--------------------- .nv.callgraph             --------------------------
	.section	.nv.callgraph,"",@"SHT_CUDA_CALLGRAPH"
	.align	4
	.sectionentsize	8
	.align		4
        /*0000*/ 	.word	0x00000000
	.align		4
        /*0004*/ 	.word	0xffffffff
	.align		4
        /*0008*/ 	.word	index@(_Z6kernelPA28_A28_fPfiS2_iPA5_A5_fS1_PA14_A14_fPhS8_S2_iS1_S5_)
	.align		4
        /*000c*/ 	.word	index@(vprintf)
	.align		4
        /*0010*/ 	.word	0x00000000
	.align		4
        /*0014*/ 	.word	0xfffffffe
	.align		4
        /*0018*/ 	.word	0x00000000
	.align		4
        /*001c*/ 	.word	0xfffffffd
	.align		4
        /*0020*/ 	.word	0x00000000
	.align		4
        /*0024*/ 	.word	0xfffffffc


//--------------------- .nv.constant4             --------------------------
	.section	.nv.constant4,"a",@progbits
	.align	8
	.align		8
.nv.constant4:
        /*0000*/ 	.dword	vprintf
	.align		8
        /*0008*/ 	.dword	precalc_xorwow_matrix
	.align		8
        /*0010*/ 	.dword	precalc_xorwow_offset_matrix
	.align		8
        /*0018*/ 	.dword	mrg32k3aM1
	.align		8
        /*0020*/ 	.dword	mrg32k3aM2
	.align		8
        /*0028*/ 	.dword	mrg32k3aM1SubSeq
	.align		8
        /*0030*/ 	.dword	mrg32k3aM2SubSeq
	.align		8
        /*0038*/ 	.dword	mrg32k3aM1Seq
	.align		8
        /*0040*/ 	.dword	mrg32k3aM2Seq
	.align		8
        /*0048*/ 	.dword	$str
	.align		8
        /*0050*/ 	.dword	$str$1
	.align		8
        /*0058*/ 	.dword	$str$2
	.align		8
        /*0060*/ 	.dword	$str$3


//--------------------- .nv.constant3             --------------------------
	.section	.nv.constant3,"a",@progbits
	.align	8
.nv.constant3:
	.type		__cr_lgamma_table,@object
	.size		__cr_lgamma_table,(.L_8 - __cr_lgamma_table)
__cr_lgamma_table:
        /*0000*/ 	.byte	0x00, 0x00, 0x00, 0x00, 0x00, 0x00, 0x00, 0x00, 0x00, 0x00, 0x00, 0x00, 0x00, 0x00, 0x00, 0x00
        /*0010*/ 	.byte	0xef, 0x39, 0xfa, 0xfe, 0x42, 0x2e, 0xe6, 0x3f, 0x02, 0x20, 0x2a, 0xfa, 0x0b, 0xab, 0xfc, 0x3f
        /*0020*/ 	.byte	0xf9, 0x2c, 0x92, 0x7c, 0xa7, 0x6c, 0x09, 0x40, 0xc9, 0x79, 0x44, 0x3c, 0x64, 0x26, 0x13, 0x40
        /*0030*/ 	.byte	0xca, 0x01, 0xcf, 0x3a, 0x27, 0x51, 0x1a, 0x40, 0x30, 0xcc, 0x2d, 0xf3, 0xe1, 0x0c, 0x21, 0x40
        /*0040*/ 	.byte	0x0d, 0xb7, 0xfc, 0x82, 0x8e, 0x35, 0x25, 0x40
.L_8:


//--------------------- .text._Z6kernelPA28_A28_fPfiS2_iPA5_A5_fS1_PA14_A14_fPhS8_S2_iS1_S5_ --------------------------
	.section	.text._Z6kernelPA28_A28_fPfiS2_iPA5_A5_fS1_PA14_A14_fPhS8_S2_iS1_S5_,"ax",@progbits
	.align	128
        .global         _Z6kernelPA28_A28_fPfiS2_iPA5_A5_fS1_PA14_A14_fPhS8_S2_iS1_S5_
        .type           _Z6kernelPA28_A28_fPfiS2_iPA5_A5_fS1_PA14_A14_fPhS8_S2_iS1_S5_,@function
        .size           _Z6kernelPA28_A28_fPfiS2_iPA5_A5_fS1_PA14_A14_fPhS8_S2_iS1_S5_,(.L_x_225 - _Z6kernelPA28_A28_fPfiS2_iPA5_A5_fS1_PA14_A14_fPhS8_S2_iS1_S5_)
        .other          _Z6kernelPA28_A28_fPfiS2_iPA5_A5_fS1_PA14_A14_fPhS8_S2_iS1_S5_,@"STO_CUDA_ENTRY STV_DEFAULT"
_Z6kernelPA28_A28_fPfiS2_iPA5_A5_fS1_PA14_A14_fPhS8_S2_iS1_S5_:
.text._Z6kernelPA28_A28_fPfiS2_iPA5_A5_fS1_PA14_A14_fPhS8_S2_iS1_S5_:
[----:B------:R-:W0:Y:S01]  /*0000*/  LDC R1, c[0x0][0x37c] ;  /* 0x0000df00ff017b82 */ /* 0x000e220000000800 */
[----:B------:R-:W1:Y:S01]  /*0010*/  S2R R3, SR_TID.X ;  /* 0x0000000000037919 */ /* 0x000e620000002100 */
[----:B------:R-:W2:Y:S06]  /*0020*/  LDCU UR39, c[0x0][0x2fc] ;  /* 0x00005f80ff2777ac */ /* 0x000eac0008000800 */
[----:B------:R-:W1:Y:S01]  /*0030*/  S2UR UR4, SR_CTAID.X ;  /* 0x00000000000479c3 */ /* 0x000e620000002500 */
[----:B------:R-:W-:Y:S02]  /*0040*/  HFMA2 R8, -RZ, RZ, 5.37109375, 0.0169677734375 ;  /* 0x455f2458ff087431 */ /* 0x000fe400000001ff */
[----:B0-----:R-:W-:Y:S01]  /*0050*/  VIADD R1, R1, 0xffffffc8 ;  /* 0xffffffc801017836 */ /* 0x001fe20000000000 */
[----:B------:R-:W0:Y:S01]  /*0060*/  LDCU UR40, c[0x0][0x2f8] ;  /* 0x00005f00ff2877ac */ /* 0x000e220008000800 */
[----:B------:R-:W-:Y:S01]  /*0070*/  IMAD.MOV.U32 R9, RZ, RZ, -0x75bd8fc ;  /* 0xf8a42704ff097424 */ /* 0x000fe200078e00ff */
[----:B------:R-:W-:Y:S01]  /*0080*/  BSSY.RECONVERGENT B0, `(.L_x_0) ;  /* 0x000026b000007945 */ /* 0x000fe20003800200 */
[----:B------:R-:W-:Y:S01]  /*0090*/  IMAD.MOV.U32 R10, RZ, RZ, -0x23270784 ;  /* 0xdcd8f87cff0a7424 */ /* 0x000fe200078e00ff */
[----:B------:R-:W-:Y:S01]  /*00a0*/  R2UR UR6, R1 ;  /* 0x00000000010672ca */ /* 0x000fe200000e0000 */
[----:B------:R-:W1:Y:S01]  /*00b0*/  LDC R2, c[0x0][0x360] ;  /* 0x0000d800ff027b82 */ /* 0x000e620000000800 */
[----:B------:R-:W-:Y:S01]  /*00c0*/  IMAD.MOV.U32 R11, RZ, RZ, 0x511db0d6 ;  /* 0x511db0d6ff0b7424 */ /* 0x000fe200078e00ff */
[----:B------:R-:W-:Y:S01]  /*00d0*/  STL.64 [R1+0x8], R8 ;  /* 0x0000080801007387 */ /* 0x000fe20000100a00 */
[----:B------:R-:W-:Y:S01]  /*00e0*/  IMAD.MOV.U32 R4, RZ, RZ, 0x2abc4dd5 ;  /* 0x2abc4dd5ff047424 */ /* 0x000fe200078e00ff */
[----:B------:R-:W3:Y:S01]  /*00f0*/  LDCU.64 UR36, c[0x0][0x358] ;  /* 0x00006b00ff2477ac */ /* 0x000ee20008000a00 */
[----:B------:R-:W-:Y:S01]  /*0100*/  IMAD.MOV.U32 R5, RZ, RZ, 0x58213ed2 ;  /* 0x58213ed2ff057424 */ /* 0x000fe200078e00ff */
[----:B------:R-:W-:Y:S01]  /*0110*/  STL.64 [R1+0x10], R10 ;  /* 0x0000100a01007387 */ /* 0x000fe20000100a00 */
[----:B------:R-:W-:Y:S01]  /*0120*/  MOV R0, 0x58213ed2 ;  /* 0x58213ed200007802 */ /* 0x000fe20000000f00 */
[----:B------:R-:W-:-:S02]  /*0130*/  IMAD.MOV.U32 R7, RZ, RZ, -0x75bd8fc ;  /* 0xf8a42704ff077424 */ /* 0x000fc400078e00ff */
[----:B------:R4:W-:Y:S01]  /*0140*/  STL.64 [R1], R4 ;  /* 0x0000000401007387 */ /* 0x0009e20000100a00 */
[----:B------:R-:W-:Y:S01]  /*0150*/  IMAD.MOV.U32 R6, RZ, RZ, 0x455f2458 ;  /* 0x455f2458ff067424 */ /* 0x000fe200078e00ff */
[----:B0-----:R-:W-:-:S04]  /*0160*/  UIADD3 UR40, UP0, UPT, UR6, UR40, URZ ;  /* 0x0000002806287290 */ /* 0x001fc8000ff1e0ff */
[----:B--2---:R-:W-:Y:S01]  /*0170*/  UIADD3.X UR39, UPT, UPT, URZ, UR39, URZ, UP0, !UPT ;  /* 0x00000027ff277290 */ /* 0x004fe200087fe4ff */
[----:B----4-:R-:W-:Y:S02]  /*0180*/  HFMA2 R4, -RZ, RZ, -310, -36736 ;  /* 0xdcd8f87cff047431 */ /* 0x010fe400000001ff */
[----:B------:R-:W-:Y:S02]  /*0190*/  IMAD.MOV.U32 R5, RZ, RZ, 0x511db0d6 ;  /* 0x511db0d6ff057424 */ /* 0x000fe400078e00ff */
[----:B-1----:R-:W-:-:S05]  /*01a0*/  IMAD R2, R2, UR4, R3 ;  /* 0x0000000402027c24 */ /* 0x002fca000f8e0203 */
[----:B------:R-:W-:Y:S02]  /*01b0*/  ISETP.NE.AND P0, PT, R2, RZ, PT ;  /* 0x000000ff0200720c */ /* 0x000fe40003f05270 */
[----:B------:R-:W-:-:S11]  /*01c0*/  SHF.R.S32.HI R25, RZ, 0x1f, R2 ;  /* 0x0000001fff197819 */ /* 0x000fd60000011402 */
[----:B---3--:R-:W-:Y:S05]  /*01d0*/  @!P0 BRA `(.L_x_1) ;  /* 0x0000002400548947 */ /* 0x008fea0003800000 */
[----:B------:R-:W-:Y:S01]  /*01e0*/  IMAD.MOV.U32 R3, RZ, RZ, RZ ;  /* 0x000000ffff037224 */ /* 0x000fe200078e00ff */
[----:B------:R-:W-:Y:S01]  /*01f0*/  MOV R13, R25 ;  /* 0x00000019000d7202 */ /* 0x000fe20000000f00 */
[----:B------:R-:W-:Y:S01]  /*0200*/  IMAD.MOV.U32 R0, RZ, RZ, 0x58213ed2 ;  /* 0x58213ed2ff007424 */ /* 0x000fe200078e00ff */
[----:B------:R-:W-:Y:S01]  /*0210*/  MOV R5, 0x511db0d6 ;  /* 0x511db0d600057802 */ /* 0x000fe20000000f00 */
[----:B------:R-:W-:Y:S02]  /*0220*/  IMAD.MOV.U32 R12, RZ, RZ, R2 ;  /* 0x000000ffff0c7224 */ /* 0x000fe400078e0002 */
[----:B------:R-:W-:Y:S02]  /*0230*/  IMAD.MOV.U32 R6, RZ, RZ, 0x455f2458 ;  /* 0x455f2458ff067424 */ /* 0x000fe400078e00ff */
[----:B------:R-:W-:Y:S02]  /*0240*/  IMAD.MOV.U32 R7, RZ, RZ, -0x75bd8fc ;  /* 0xf8a42704ff077424 */ /* 0x000fe400078e00ff */
[----:B------:R-:W-:-:S07]  /*0250*/  IMAD.MOV.U32 R4, RZ, RZ, -0x23270784 ;  /* 0xdcd8f87cff047424 */ /* 0x000fce00078e00ff */
.L_x_10:
[----:B------:R-:W-:Y:S01]  /*0260*/  LOP3.LUT R44, R12, 0x3, RZ, 0xc0, !PT ;  /* 0x000000030c2c7812 */ /* 0x000fe200078ec0ff */
[----:B------:R-:W-:Y:S03]  /*0270*/  BSSY.RECONVERGENT B1, `(.L_x_2) ;  /* 0x0000245000017945 */ /* 0x000fe60003800200 */
[----:B------:R-:W-:-:S04]  /*0280*/  ISETP.NE.U32.AND P0, PT, R44, RZ, PT ;  /* 0x000000ff2c00720c */ /* 0x000fc80003f05070 */
[----:B------:R-:W-:-:S13]  /*0290*/  ISETP.NE.AND.EX P0, PT, RZ, RZ, PT, P0 ;  /* 0x000000ffff00720c */ /* 0x000fda0003f05300 */
[----:B012---:R-:W-:Y:S05]  /*02a0*/  @!P0 BRA `(.L_x_3) ;  /* 0x0000002400048947 */ /* 0x007fea0003800000 */
[----:B------:R-:W0:Y:S01]  /*02b0*/  LDC.64 R8, c[0x4][0x8] ;  /* 0x01000200ff087b82 */ /* 0x000e220000000a00 */
[----:B------:R-:W-:Y:S01]  /*02c0*/  IMAD.MOV.U32 R0, RZ, RZ, RZ ;  /* 0x000000ffff007224 */ /* 0x000fe200078e00ff */
[----:B------:R-:W-:Y:S01]  /*02d0*/  CS2R R4, SRZ ;  /* 0x0000000000047805 */ /* 0x000fe2000001ff00 */
[----:B------:R-:W-:Y:S01]  /*02e0*/  IMAD.MOV.U32 R14, RZ, RZ, RZ ;  /* 0x000000ffff0e7224 */ /* 0x000fe200078e00ff */
[----:B------:R-:W-:Y:S01]  /*02f0*/  CS2R R6, SRZ ;  /* 0x0000000000067805 */ /* 0x000fe2000001ff00 */
[----:B0-----:R-:W-:-:S07]  /*0300*/  IMAD.WIDE.U32 R8, R3, 0xc80, R8 ;  /* 0x00000c8003087825 */ /* 0x001fce00078e0008 */
.L_x_5:
[----:B------:R-:W-:-:S05]  /*0310*/  IMAD R10, R14, 0x4, R1 ;  /* 0x000000040e0a7824 */ /* 0x000fca00078e0201 */
[----:B------:R0:W5:Y:S01]  /*0320*/  LDL R46, [R10+0x4] ;  /* 0x000004000a2e7983 */ /* 0x0001620000100800 */
[----:B------:R-:W-:Y:S01]  /*0330*/  SHF.L.U32 R48, R14, 0x5, RZ ;  /* 0x000000050e307819 */ /* 0x000fe200000006ff */
[----:B------:R-:W-:-:S06]  /*0340*/  UMOV UR4, URZ ;  /* 0x000000ff00047c82 */ /* 0x000fcc0008000000 */
.L_x_4:
[----:B-----5:R-:W-:Y:S01]  /*0350*/  SHF.R.U32.HI R49, RZ, UR4, R46 ;  /* 0x00000004ff317c19 */ /* 0x020fe2000801162e */
[----:B0-----:R-:W-:-:S03]  /*0360*/  VIADD R10, R48, UR4 ;  /* 0x00000004300a7c36 */ /* 0x001fc60008000000 */
[----:B------:R-:W-:-:S04]  /*0370*/  LOP3.LUT R11, R49, 0x1, RZ, 0xc0, !PT ;  /* 0x00000001310b7812 */ /* 0x000fc800078ec0ff */
[----:B------:R-:W-:Y:S01]  /*0380*/  ISETP.NE.U32.AND P0, PT, R11, 0x1, PT ;  /* 0x000000010b00780c */ /* 0x000fe20003f05070 */
[----:B------:R-:W-:-:S03]  /*0390*/  IMAD R11, R10, 0x5, RZ ;  /* 0x000000050a0b7824 */ /* 0x000fc600078e02ff */
[----:B------:R-:W-:Y:S01]  /*03a0*/  R2P PR, R49, 0x7e ;  /* 0x0000007e31007804 */ /* 0x000fe20000000000 */
[----:B------:R-:W-:-:S08]  /*03b0*/  IMAD.WIDE.U32 R10, R11, 0x4, R8 ;  /* 0x000000040b0a7825 */ /* 0x000fd000078e0008 */
[----:B------:R-:W2:Y:S04]  /*03c0*/  @!P0 LDG.E R15, desc[UR36][R10.64] ;  /* 0x000000240a0f8981 */ /* 0x000ea8000c1e1900 */
[----:B------:R-:W3:Y:S04]  /*03d0*/  @P1 LDG.E R21, desc[UR36][R10.64+0x14] ;  /* 0x000014240a151981 */ /* 0x000ee8000c1e1900 */
[----:B------:R-:W4:Y:S04]  /*03e0*/  @P2 LDG.E R23, desc[UR36][R10.64+0x28] ;  /* 0x000028240a172981 */ /* 0x000f28000c1e1900 */
[----:B------:R-:W4:Y:S04]  /*03f0*/  @!P0 LDG.E R17, desc[UR36][R10.64+0x4] ;  /* 0x000004240a118981 */ /* 0x000f28000c1e1900 */
[----:B------:R-:W4:Y:S04]  /*0400*/  @!P0 LDG.E R16, desc[UR36][R10.64+0x8] ;  /* 0x000008240a108981 */ /* 0x000f28000c1e1900 */
[----:B------:R-:W4:Y:S04]  /*0410*/  @!P0 LDG.E R18, desc[UR36][R10.64+0x10] ;  /* 0x000010240a128981 */ /* 0x000f28000c1e1900 */
[----:B------:R-:W4:Y:S04]  /*0420*/  @P3 LDG.E R27, desc[UR36][R10.64+0x3c] ;  /* 0x00003c240a1b3981 */ /* 0x000f28000c1e1900 */
[----:B------:R-:W4:Y:S04]  /*0430*/  @!P0 LDG.E R19, desc[UR36][R10.64+0xc] ;  /* 0x00000c240a138981 */ /* 0x000f28000c1e1900 */
[----:B------:R-:W4:Y:S04]  /*0440*/  @P4 LDG.E R29, desc[UR36][R10.64+0x50] ;  /* 0x000050240a1d4981 */ /* 0x000f28000c1e1900 */
        /* <DEDUP_REMOVED lines=15> */
[----:B------:R-:W4:Y:S01]  /*0540*/  @P6 LDG.E R38, desc[UR36][R10.64+0x88] ;  /* 0x000088240a266981 */ /* 0x000f22000c1e1900 */
[----:B--2---:R-:W-:-:S03]  /*0550*/  @!P0 LOP3.LUT R0, R0, R15, RZ, 0x3c, !PT ;  /* 0x0000000f00008212 */ /* 0x004fc600078e3cff */
[----:B------:R-:W2:Y:S01]  /*0560*/  @P1 LDG.E R15, desc[UR36][R10.64+0x18] ;  /* 0x000018240a0f1981 */ /* 0x000ea2000c1e1900 */
[----:B---3--:R-:W-:-:S03]  /*0570*/  @P1 LOP3.LUT R0, R0, R21, RZ, 0x3c, !PT ;  /* 0x0000001500001212 */ /* 0x008fc600078e3cff */
[----:B------:R-:W3:Y:S01]  /*0580*/  @P2 LDG.E R21, desc[UR36][R10.64+0x34] ;  /* 0x000034240a152981 */ /* 0x000ee2000c1e1900 */
[----:B----4-:R-:W-:-:S03]  /*0590*/  @P2 LOP3.LUT R0, R0, R23, RZ, 0x3c, !PT ;  /* 0x0000001700002212 */ /* 0x010fc600078e3cff */
[----:B------:R-:W4:Y:S01]  /*05a0*/  @P3 LDG.E R23, desc[UR36][R10.64+0x40] ;  /* 0x000040240a173981 */ /* 0x000f22000c1e1900 */
[----:B------:R-:W-:-:S03]  /*05b0*/  @!P0 LOP3.LUT R6, R6, R17, RZ, 0x3c, !PT ;  /* 0x0000001106068212 */ /* 0x000fc600078e3cff */
[----:B------:R-:W3:Y:S01]  /*05c0*/  @P1 LDG.E R17, desc[UR36][R10.64+0x20] ;  /* 0x000020240a111981 */ /* 0x000ee2000c1e1900 */
[----:B------:R-:W-:-:S03]  /*05d0*/  @!P0 LOP3.LUT R7, R7, R16, RZ, 0x3c, !PT ;  /* 0x0000001007078212 */ /* 0x000fc600078e3cff */
[----:B------:R-:W4:Y:S01]  /*05e0*/  @P1 LDG.E R16, desc[UR36][R10.64+0x1c] ;  /* 0x00001c240a101981 */ /* 0x000f22000c1e1900 */
[----:B------:R-:W-:-:S03]  /*05f0*/  @!P0 LOP3.LUT R5, R5, R18, RZ, 0x3c, !PT ;  /* 0x0000001205058212 */ /* 0x000fc600078e3cff */
[----:B------:R-:W4:Y:S01]  /*0600*/  @P1 LDG.E R18, desc[UR36][R10.64+0x24] ;  /* 0x000024240a121981 */ /* 0x000f22000c1e1900 */
[----:B------:R-:W-:-:S03]  /*0610*/  @P3 LOP3.LUT R0, R0, R27, RZ, 0x3c, !PT ;  /* 0x0000001b00003212 */ /* 0x000fc600078e3cff */
[----:B------:R-:W4:Y:S01]  /*0620*/  @P3 LDG.E R27, desc[UR36][R10.64+0x48] ;  /* 0x000048240a1b3981 */ /* 0x000f22000c1e1900 */
[----:B------:R-:W-:-:S03]  /*0630*/  @!P0 LOP3.LUT R4, R4, R19, RZ, 0x3c, !PT ;  /* 0x0000001304048212 */ /* 0x000fc600078e3cff */
[----:B------:R-:W4:Y:S01]  /*0640*/  @P2 LDG.E R19, desc[UR36][R10.64+0x2c] ;  /* 0x00002c240a132981 */ /* 0x000f22000c1e1900 */
[----:B------:R-:W-:Y:S02]  /*0650*/  @P4 LOP3.LUT R0, R0, R29, RZ, 0x3c, !PT ;  /* 0x0000001d00004212 */ /* 0x000fe400078e3cff */
[----:B------:R-:W-:Y:S01]  /*0660*/  LOP3.LUT P0, RZ, R49, 0x80, RZ, 0xc0, !PT ;  /* 0x0000008031ff7812 */ /* 0x000fe2000780c0ff */
[----:B------:R-:W4:Y:S01]  /*0670*/  @P4 LDG.E R29, desc[UR36][R10.64+0x54] ;  /* 0x000054240a1d4981 */ /* 0x000f22000c1e1900 */
[----:B------:R-:W-:-:S03]  /*0680*/  @P5 LOP3.LUT R0, R0, R31, RZ, 0x3c, !PT ;  /* 0x0000001f00005212 */ /* 0x000fc600078e3cff */
[----:B------:R-:W4:Y:S08]  /*0690*/  @P4 LDG.E R31, desc[UR36][R10.64+0x5c] ;  /* 0x00005c240a1f4981 */ /* 0x000f30000c1e1900 */
[----:B------:R-:W4:Y:S04]  /*06a0*/  @P0 LDG.E R43, desc[UR36][R10.64+0x8c] ;  /* 0x00008c240a2b0981 */ /* 0x000f28000c1e1900 */
[----:B------:R-:W4:Y:S04]  /*06b0*/  @P0 LDG.E R45, desc[UR36][R10.64+0x90] ;  /* 0x000090240a2d0981 */ /* 0x000f28000c1e1900 */
[----:B------:R-:W4:Y:S04]  /*06c0*/  @P0 LDG.E R40, desc[UR36][R10.64+0x94] ;  /* 0x000094240a280981 */ /* 0x000f28000c1e1900 */
[----:B------:R-:W4:Y:S04]  /*06d0*/  @P0 LDG.E R47, desc[UR36][R10.64+0x98] ;  /* 0x000098240a2f0981 */ /* 0x000f28000c1e1900 */
[----:B------:R-:W4:Y:S01]  /*06e0*/  @P0 LDG.E R42, desc[UR36][R10.64+0x9c] ;  /* 0x00009c240a2a0981 */ /* 0x000f22000c1e1900 */
[----:B------:R-:W-:-:S02]  /*06f0*/  @P6 LOP3.LUT R0, R0, R37, RZ, 0x3c, !PT ;  /* 0x0000002500006212 */ /* 0x000fc400078e3cff */
[----:B--2---:R-:W-:Y:S02]  /*0700*/  @P1 LOP3.LUT R6, R6, R15, RZ, 0x3c, !PT ;  /* 0x0000000f06061212 */ /* 0x004fe400078e3cff */
[----:B---3--:R-:W-:Y:S02]  /*0710*/  @P1 LOP3.LUT R4, R4, R17, RZ, 0x3c, !PT ;  /* 0x0000001104041212 */ /* 0x008fe400078e3cff */
[----:B----4-:R-:W-:Y:S02]  /*0720*/  @P1 LOP3.LUT R7, R7, R16, RZ, 0x3c, !PT ;  /* 0x0000001007071212 */ /* 0x010fe400078e3cff */
[----:B------:R-:W-:Y:S02]  /*0730*/  @P1 LOP3.LUT R5, R5, R18, RZ, 0x3c, !PT ;  /* 0x0000001205051212 */ /* 0x000fe400078e3cff */
[----:B------:R-:W-:Y:S02]  /*0740*/  @P2 LOP3.LUT R7, R7, R20, RZ, 0x3c, !PT ;  /* 0x0000001407072212 */ /* 0x000fe400078e3cff */
[----:B------:R-:W-:-:S02]  /*0750*/  @P2 LOP3.LUT R4, R4, R21, RZ, 0x3c, !PT ;  /* 0x0000001504042212 */ /* 0x000fc400078e3cff */
[----:B------:R-:W-:Y:S02]  /*0760*/  @P2 LOP3.LUT R5, R5, R22, RZ, 0x3c, !PT ;  /* 0x0000001605052212 */ /* 0x000fe400078e3cff */
[----:B------:R-:W-:Y:S02]  /*0770*/  @P2 LOP3.LUT R6, R6, R19, RZ, 0x3c, !PT ;  /* 0x0000001306062212 */ /* 0x000fe400078e3cff */
[----:B------:R-:W-:Y:S02]  /*0780*/  @P3 LOP3.LUT R7, R7, R24, RZ, 0x3c, !PT ;  /* 0x0000001807073212 */ /* 0x000fe400078e3cff */
        /* <DEDUP_REMOVED lines=20> */
[----:B------:R-:W-:-:S13]  /*08d0*/  R2P PR, R49.B1, 0x7f ;  /* 0x0000007f31007804 */ /* 0x000fda0000001000 */
[----:B------:R-:W2:Y:S04]  /*08e0*/  @P0 LDG.E R15, desc[UR36][R10.64+0xa0] ;  /* 0x0000a0240a0f0981 */ /* 0x000ea8000c1e1900 */
[----:B------:R-:W3:Y:S04]  /*08f0*/  @P0 LDG.E R17, desc[UR36][R10.64+0xa4] ;  /* 0x0000a4240a110981 */ /* 0x000ee8000c1e1900 */
        /* <DEDUP_REMOVED lines=25> */
[----:B--2---:R-:W-:-:S03]  /*0a90*/  @P0 LOP3.LUT R0, R0, R15, RZ, 0x3c, !PT ;  /* 0x0000000f00000212 */ /* 0x004fc600078e3cff */
[----:B------:R-:W2:Y:S01]  /*0aa0*/  @P1 LDG.E R15, desc[UR36][R10.64+0xb8] ;  /* 0x0000b8240a0f1981 */ /* 0x000ea2000c1e1900 */
[----:B---3--:R-:W-:-:S03]  /*0ab0*/  @P0 LOP3.LUT R6, R6, R17, RZ, 0x3c, !PT ;  /* 0x0000001106060212 */ /* 0x008fc600078e3cff */
[----:B------:R-:W3:Y:S01]  /*0ac0*/  @P1 LDG.E R17, desc[UR36][R10.64+0xc0] ;  /* 0x0000c0240a111981 */ /* 0x000ee2000c1e1900 */
[----:B----4-:R-:W-:-:S03]  /*0ad0*/  @P0 LOP3.LUT R7, R7, R16, RZ, 0x3c, !PT ;  /* 0x0000001007070212 */ /* 0x010fc600078e3cff */
[----:B------:R-:W4:Y:S01]  /*0ae0*/  @P1 LDG.E R16, desc[UR36][R10.64+0xbc] ;  /* 0x0000bc240a101981 */ /* 0x000f22000c1e1900 */
[----:B------:R-:W-:-:S03]  /*0af0*/  @P0 LOP3.LUT R5, R5, R18, RZ, 0x3c, !PT ;  /* 0x0000001205050212 */ /* 0x000fc600078e3cff */
[----:B------:R-:W4:Y:S01]  /*0b00*/  @P1 LDG.E R18, desc[UR36][R10.64+0xc4] ;  /* 0x0000c4240a121981 */ /* 0x000f22000c1e1900 */
[----:B------:R-:W-:-:S03]  /*0b10*/  @P0 LOP3.LUT R4, R4, R19, RZ, 0x3c, !PT ;  /* 0x0000001304040212 */ /* 0x000fc600078e3cff */
[----:B------:R-:W4:Y:S01]  /*0b20*/  @P2 LDG.E R19, desc[UR36][R10.64+0xcc] ;  /* 0x0000cc240a132981 */ /* 0x000f22000c1e1900 */
[----:B------:R-:W-:-:S03]  /*0b30*/  @P1 LOP3.LUT R0, R0, R21, RZ, 0x3c, !PT ;  /* 0x0000001500001212 */ /* 0x000fc600078e3cff */
[----:B------:R-:W4:Y:S01]  /*0b40*/  @P2 LDG.E R21, desc[UR36][R10.64+0xd4] ;  /* 0x0000d4240a152981 */ /* 0x000f22000c1e1900 */
[----:B------:R-:W-:-:S03]  /*0b50*/  @P2 LOP3.LUT R0, R0, R23, RZ, 0x3c, !PT ;  /* 0x0000001700002212 */ /* 0x000fc600078e3cff */
[----:B------:R-:W4:Y:S01]  /*0b60*/  @P3 LDG.E R23, desc[UR36][R10.64+0xe0] ;  /* 0x0000e0240a173981 */ /* 0x000f22000c1e1900 */
[----:B------:R-:W-:Y:S02]  /*0b70*/  LOP3.LUT P0, RZ, R49, 0x8000, RZ, 0xc0, !PT ;  /* 0x0000800031ff7812 */ /* 0x000fe4000780c0ff */
[----:B------:R-:W-:Y:S02]  /*0b80*/  @P3 LOP3.LUT R0, R0, R27, RZ, 0x3c, !PT ;  /* 0x0000001b00003212 */ /* 0x000fe400078e3cff */
[----:B------:R-:W4:Y:S09]  /*0b90*/  @P6 LDG.E R27, desc[UR36][R10.64+0x124] ;  /* 0x000124240a1b6981 */ /* 0x000f32000c1e1900 */
[----:B------:R-:W4:Y:S04]  /*0ba0*/  @P0 LDG.E R47, desc[UR36][R10.64+0x12c] ;  /* 0x00012c240a2f0981 */ /* 0x000f28000c1e1900 */
[----:B------:R-:W4:Y:S04]  /*0bb0*/  @P0 LDG.E R49, desc[UR36][R10.64+0x130] ;  /* 0x000130240a310981 */ /* 0x000f28000c1e1900 */
[----:B------:R-:W4:Y:S04]  /*0bc0*/  @P0 LDG.E R40, desc[UR36][R10.64+0x134] ;  /* 0x000134240a280981 */ /* 0x000f28000c1e1900 */
[----:B------:R-:W4:Y:S04]  /*0bd0*/  @P0 LDG.E R42, desc[UR36][R10.64+0x13c] ;  /* 0x00013c240a2a0981 */ /* 0x000f28000c1e1900 */
[----:B------:R-:W4:Y:S01]  /*0be0*/  @P0 LDG.E R51, desc[UR36][R10.64+0x138] ;  /* 0x000138240a330981 */ /* 0x000f22000c1e1900 */
[----:B------:R-:W-:Y:S01]  /*0bf0*/  UIADD3 UR4, UPT, UPT, UR4, 0x10, URZ ;  /* 0x0000001004047890 */ /* 0x000fe2000fffe0ff */
[----:B------:R-:W-:-:S03]  /*0c00*/  @P4 LOP3.LUT R0, R0, R31, RZ, 0x3c, !PT ;  /* 0x0000001f00004212 */ /* 0x000fc600078e3cff */
[----:B------:R-:W-:Y:S01]  /*0c10*/  UISETP.NE.AND UP0, UPT, UR4, 0x20, UPT ;  /* 0x000000200400788c */ /* 0x000fe2000bf05270 */
[----:B------:R-:W-:-:S04]  /*0c20*/  @P5 LOP3.LUT R0, R0, R37, RZ, 0x3c, !PT ;  /* 0x0000002500005212 */ /* 0x000fc800078e3cff */
[----:B------:R-:W-:Y:S02]  /*0c30*/  @P6 LOP3.LUT R0, R0, R43, RZ, 0x3c, !PT ;  /* 0x0000002b00006212 */ /* 0x000fe400078e3cff */
[----:B--2---:R-:W-:Y:S02]  /*0c40*/  @P1 LOP3.LUT R6, R6, R15, RZ, 0x3c, !PT ;  /* 0x0000000f06061212 */ /* 0x004fe400078e3cff */
[----:B---3--:R-:W-:Y:S02]  /*0c50*/  @P1 LOP3.LUT R4, R4, R17, RZ, 0x3c, !PT ;  /* 0x0000001104041212 */ /* 0x008fe400078e3cff */
[----:B----4-:R-:W-:Y:S02]  /*0c60*/  @P1 LOP3.LUT R7, R7, R16, RZ, 0x3c, !PT ;  /* 0x0000001007071212 */ /* 0x010fe400078e3cff */
        /* <DEDUP_REMOVED lines=25> */
[----:B------:R-:W-:Y:S01]  /*0e00*/  @P0 LOP3.LUT R4, R4, R51, RZ, 0x3c, !PT ;  /* 0x0000003304040212 */ /* 0x000fe200078e3cff */
[----:B------:R-:W-:Y:S06]  /*0e10*/  BRA.U UP0, `(.L_x_4) ;  /* 0xfffffff5004c7547 */ /* 0x000fec000b83ffff */
[----:B------:R-:W-:-:S05]  /*0e20*/  VIADD R14, R14, 0x1 ;  /* 0x000000010e0e7836 */ /* 0x000fca0000000000 */
[----:B------:R-:W-:-:S13]  /*0e30*/  ISETP.NE.AND P0, PT, R14, 0x5, PT ;  /* 0x000000050e00780c */ /* 0x000fda0003f05270 */
[----:B------:R-:W-:Y:S05]  /*0e40*/  @P0 BRA `(.L_x_5) ;  /* 0xfffffff400300947 */ /* 0x000fea000383ffff */
[----:B------:R0:W-:Y:S01]  /*0e50*/  STL [R1+0x4], R0 ;  /* 0x0000040001007387 */ /* 0x0001e20000100800 */
[----:B------:R-:W-:-:S03]  /*0e60*/  ISETP.NE.U32.AND P0, PT, R44, 0x1, PT ;  /* 0x000000012c00780c */ /* 0x000fc60003f05070 */
[----:B------:R0:W-:Y:S01]  /*0e70*/  STL.64 [R1+0x8], R6 ;  /* 0x0000080601007387 */ /* 0x0001e20000100a00 */
[----:B------:R-:W-:-:S03]  /*0e80*/  ISETP.NE.AND.EX P0, PT, RZ, RZ, PT, P0 ;  /* 0x000000ffff00720c */ /* 0x000fc60003f05300 */
[----:B------:R0:W-:Y:S10]  /*0e90*/  STL.64 [R1+0x10], R4 ;  /* 0x0000100401007387 */ /* 0x0001f40000100a00 */
[----:B------:R-:W-:Y:S05]  /*0ea0*/  @!P0 BRA `(.L_x_3) ;  /* 0x0000001800048947 */ /* 0x000fea0003800000 */
[----:B------:R-:W-:Y:S01]  /*0eb0*/  UMOV UR4, URZ ;  /* 0x000000ff00047c82 */ /* 0x000fe20008000000 */
[----:B------:R-:W-:Y:S01]  /*0ec0*/  UMOV UR5, URZ ;  /* 0x000000ff00057c82 */ /* 0x000fe20008000000 */
[----:B------:R-:W-:Y:S02]  /*0ed0*/  HFMA2 R14, -RZ, RZ, 0, 0 ;  /* 0x00000000ff0e7431 */ /* 0x000fe400000001ff */
[----:B0-----:R-:W-:Y:S01]  /*0ee0*/  IMAD.MOV.U32 R0, RZ, RZ, RZ ;  /* 0x000000ffff007224 */ /* 0x001fe200078e00ff */
[----:B------:R-:W-:Y:S01]  /*0ef0*/  MOV R6, UR5 ;  /* 0x0000000500067c02 */ /* 0x000fe20008000f00 */
[----:B------:R-:W-:Y:S02]  /*0f00*/  IMAD.U32 R5, RZ, RZ, UR4 ;  /* 0x00000004ff057e24 */ /* 0x000fe4000f8e00ff */
[----:B------:R-:W-:Y:S02]  /*0f10*/  IMAD.U32 R4, RZ, RZ, UR5 ;  /* 0x00000005ff047e24 */ /* 0x000fe4000f8e00ff */
[----:B------:R-:W-:-:S07]  /*0f20*/  IMAD.U32 R7, RZ, RZ, UR4 ;  /* 0x00000004ff077e24 */ /* 0x000fce000f8e00ff */
.L_x_7:
[----:B------:R-:W-:-:S05]  /*0f30*/  IMAD R10, R14, 0x4, R1 ;  /* 0x000000040e0a7824 */ /* 0x000fca00078e0201 */
[----:B------:R0:W5:Y:S01]  /*0f40*/  LDL R46, [R10+0x4] ;  /* 0x000004000a2e7983 */ /* 0x0001620000100800 */
[----:B------:R-:W-:Y:S01]  /*0f50*/  IMAD.SHL.U32 R48, R14, 0x20, RZ ;  /* 0x000000200e307824 */ /* 0x000fe200078e00ff */
[----:B------:R-:W-:-:S06]  /*0f60*/  UMOV UR4, URZ ;  /* 0x000000ff00047c82 */ /* 0x000fcc0008000000 */
.L_x_6:
        /* <DEDUP_REMOVED lines=173> */
[----:B------:R-:W-:-:S04]  /*1a40*/  IADD3 R14, PT, PT, R14, 0x1, RZ ;  /* 0x000000010e0e7810 */ /* 0x000fc80007ffe0ff */
[----:B------:R-:W-:-:S13]  /*1a50*/  ISETP.NE.AND P0, PT, R14, 0x5, PT ;  /* 0x000000050e00780c */ /* 0x000fda0003f05270 */
[----:B------:R-:W-:Y:S05]  /*1a60*/  @P0 BRA `(.L_x_7) ;  /* 0xfffffff400300947 */ /* 0x000fea000383ffff */
[----:B------:R1:W-:Y:S01]  /*1a70*/  STL [R1+0x4], R0 ;  /* 0x0000040001007387 */ /* 0x0003e20000100800 */
[----:B------:R-:W-:-:S03]  /*1a80*/  ISETP.NE.U32.AND P0, PT, R44, 0x3, PT ;  /* 0x000000032c00780c */ /* 0x000fc60003f05070 */
[----:B------:R1:W-:Y:S01]  /*1a90*/  STL.64 [R1+0x8], R6 ;  /* 0x0000080601007387 */ /* 0x0003e20000100a00 */
[----:B------:R-:W-:-:S03]  /*1aa0*/  ISETP.NE.AND.EX P0, PT, RZ, RZ, PT, P0 ;  /* 0x000000ffff00720c */ /* 0x000fc60003f05300 */
[----:B------:R1:W-:Y:S10]  /*1ab0*/  STL.64 [R1+0x10], R4 ;  /* 0x0000100401007387 */ /* 0x0003f40000100a00 */
[----:B------:R-:W-:Y:S05]  /*1ac0*/  @P0 BRA `(.L_x_3) ;  /* 0x0000000800fc0947 */ /* 0x000fea0003800000 */
[----:B------:R-:W-:Y:S01]  /*1ad0*/  UMOV UR4, URZ ;  /* 0x000000ff00047c82 */ /* 0x000fe20008000000 */
[----:B------:R-:W-:Y:S01]  /*1ae0*/  UMOV UR5, URZ ;  /* 0x000000ff00057c82 */ /* 0x000fe20008000000 */
[----:B-1----:R-:W-:Y:S01]  /*1af0*/  IMAD.MOV.U32 R0, RZ, RZ, RZ ;  /* 0x000000ffff007224 */ /* 0x002fe200078e00ff */
[----:B------:R-:W-:Y:S01]  /*1b00*/  MOV R4, UR5 ;  /* 0x0000000500047c02 */ /* 0x000fe20008000f00 */
[----:B------:R-:W-:Y:S02]  /*1b10*/  IMAD.MOV.U32 R14, RZ, RZ, RZ ;  /* 0x000000ffff0e7224 */ /* 0x000fe400078e00ff */
[----:B------:R-:W-:Y:S02]  /*1b20*/  IMAD.U32 R5, RZ, RZ, UR4 ;  /* 0x00000004ff057e24 */ /* 0x000fe4000f8e00ff */
[----:B------:R-:W-:Y:S02]  /*1b30*/  IMAD.U32 R7, RZ, RZ, UR4 ;  /* 0x00000004ff077e24 */ /* 0x000fe4000f8e00ff */
[----:B------:R-:W-:-:S07]  /*1b40*/  IMAD.U32 R6, RZ, RZ, UR5 ;  /* 0x00000005ff067e24 */ /* 0x000fce000f8e00ff */
.L_x_9:
[----:B------:R-:W-:-:S05]  /*1b50*/  IMAD R10, R14, 0x4, R1 ;  /* 0x000000040e0a7824 */ /* 0x000fca00078e0201 */
[----:B------:R0:W5:Y:S01]  /*1b60*/  LDL R44, [R10+0x4] ;  /* 0x000004000a2c7983 */ /* 0x0001620000100800 */
[----:B------:R-:W-:Y:S01]  /*1b70*/  SHF.L.U32 R46, R14, 0x5, RZ ;  /* 0x000000050e2e7819 */ /* 0x000fe200000006ff */
[----:B------:R-:W-:-:S06]  /*1b80*/  UMOV UR4, URZ ;  /* 0x000000ff00047c82 */ /* 0x000fcc0008000000 */
.L_x_8:
        /* <DEDUP_REMOVED lines=37> */
[----:B----4-:R-:W-:-:S03]  /*1de0*/  @!P0 LOP3.LUT R6, R6, R17, RZ, 0x3c, !PT ;  /* 0x0000001106068212 */ /* 0x010fc600078e3cff */
[----:B------:R-:W4:Y:S01]  /*1df0*/  @P1 LDG.E R17, desc[UR36][R10.64+0x20] ;  /* 0x000020240a111981 */ /* 0x000f22000c1e1900 */
[----:B------:R-:W-:-:S03]  /*1e00*/  @!P0 LOP3.LUT R7, R7, R16, RZ, 0x3c, !PT ;  /* 0x0000001007078212 */ /* 0x000fc600078e3cff */
[----:B------:R-:W3:Y:S01]  /*1e10*/  @P1 LDG.E R16, desc[UR36][R10.64+0x1c] ;  /* 0x00001c240a101981 */ /* 0x000ee2000c1e1900 */
[----:B------:R-:W-:-:S03]  /*1e20*/  @!P0 LOP3.LUT R5, R5, R18, RZ, 0x3c, !PT ;  /* 0x0000001205058212 */ /* 0x000fc600078e3cff */
[----:B------:R-:W3:Y:S01]  /*1e30*/  @P1 LDG.E R18, desc[UR36][R10.64+0x24] ;  /* 0x000024240a121981 */ /* 0x000ee2000c1e1900 */
[----:B------:R-:W-:-:S03]  /*1e40*/  @P2 LOP3.LUT R0, R0, R23, RZ, 0x3c, !PT ;  /* 0x0000001700002212 */ /* 0x000fc600078e3cff */
[----:B------:R-:W3:Y:S01]  /*1e50*/  @P3 LDG.E R23, desc[UR36][R10.64+0x40] ;  /* 0x000040240a173981 */ /* 0x000ee2000c1e1900 */
[----:B------:R-:W-:-:S03]  /*1e60*/  @!P0 LOP3.LUT R4, R4, R19, RZ, 0x3c, !PT ;  /* 0x0000001304048212 */ /* 0x000fc600078e3cff */
[----:B------:R-:W3:Y:S01]  /*1e70*/  @P2 LDG.E R19, desc[UR36][R10.64+0x2c] ;  /* 0x00002c240a132981 */ /* 0x000ee2000c1e1900 */
[----:B------:R-:W-:-:S03]  /*1e80*/  @P3 LOP3.LUT R0, R0, R27, RZ, 0x3c, !PT ;  /* 0x0000001b00003212 */ /* 0x000fc600078e3cff */
[----:B------:R-:W3:Y:S01]  /*1e90*/  @P3 LDG.E R27, desc[UR36][R10.64+0x48] ;  /* 0x000048240a1b3981 */ /* 0x000ee2000c1e1900 */
[----:B------:R-:W-:Y:S02]  /*1ea0*/  LOP3.LUT P0, RZ, R48, 0x80, RZ, 0xc0, !PT ;  /* 0x0000008030ff7812 */ /* 0x000fe4000780c0ff */
[----:B------:R-:W-:Y:S02]  /*1eb0*/  @P4 LOP3.LUT R0, R0, R29, RZ, 0x3c, !PT ;  /* 0x0000001d00004212 */ /* 0x000fe400078e3cff */
[----:B------:R-:W3:Y:S09]  /*1ec0*/  @P4 LDG.E R29, desc[UR36][R10.64+0x54] ;  /* 0x000054240a1d4981 */ /* 0x000ef2000c1e1900 */
[----:B------:R-:W3:Y:S04]  /*1ed0*/  @P0 LDG.E R45, desc[UR36][R10.64+0x8c] ;  /* 0x00008c240a2d0981 */ /* 0x000ee8000c1e1900 */
[----:B------:R-:W3:Y:S04]  /*1ee0*/  @P0 LDG.E R47, desc[UR36][R10.64+0x90] ;  /* 0x000090240a2f0981 */ /* 0x000ee8000c1e1900 */
[----:B------:R-:W3:Y:S04]  /*1ef0*/  @P0 LDG.E R40, desc[UR36][R10.64+0x94] ;  /* 0x000094240a280981 */ /* 0x000ee8000c1e1900 */
[----:B------:R-:W3:Y:S04]  /*1f00*/  @P0 LDG.E R49, desc[UR36][R10.64+0x98] ;  /* 0x000098240a310981 */ /* 0x000ee8000c1e1900 */
[----:B------:R-:W3:Y:S01]  /*1f10*/  @P0 LDG.E R42, desc[UR36][R10.64+0x9c] ;  /* 0x00009c240a2a0981 */ /* 0x000ee2000c1e1900 */
[----:B------:R-:W-:-:S04]  /*1f20*/  @P5 LOP3.LUT R0, R0, R33, RZ, 0x3c, !PT ;  /* 0x0000002100005212 */ /* 0x000fc800078e3cff */
[----:B------:R-:W-:Y:S02]  /*1f30*/  @P6 LOP3.LUT R0, R0, R39, RZ, 0x3c, !PT ;  /* 0x0000002700006212 */ /* 0x000fe400078e3cff */
[----:B--2---:R-:W-:Y:S02]  /*1f40*/  @P1 LOP3.LUT R6, R6, R15, RZ, 0x3c, !PT ;  /* 0x0000000f06061212 */ /* 0x004fe400078e3cff */
[----:B----4-:R-:W-:Y:S02]  /*1f50*/  @P1 LOP3.LUT R4, R4, R17, RZ, 0x3c, !PT ;  /* 0x0000001104041212 */ /* 0x010fe400078e3cff */
[----:B---3--:R-:W-:Y:S02]  /*1f60*/  @P1 LOP3.LUT R7, R7, R16, RZ, 0x3c, !PT ;  /* 0x0000001007071212 */ /* 0x008fe400078e3cff */
        /* <DEDUP_REMOVED lines=75> */
[----:B------:R-:W-:Y:S01]  /*2420*/  @P3 LOP3.LUT R0, R0, R27, RZ, 0x3c, !PT ;  /* 0x0000001b00003212 */ /* 0x000fe200078e3cff */
[----:B------:R-:W-:-:S03]  /*2430*/  UIADD3 UR4, UPT, UPT, UR4, 0x10, URZ ;  /* 0x0000001004047890 */ /* 0x000fc6000fffe0ff */
[----:B------:R-:W-:Y:S01]  /*2440*/  @P4 LOP3.LUT R0, R0, R33, RZ, 0x3c, !PT ;  /* 0x0000002100004212 */ /* 0x000fe200078e3cff */
[----:B------:R-:W-:-:S03]  /*2450*/  UISETP.NE.AND UP0, UPT, UR4, 0x20, UPT ;  /* 0x000000200400788c */ /* 0x000fc6000bf05270 */
        /* <DEDUP_REMOVED lines=35> */
[----:B------:R2:W-:Y:S04]  /*2690*/  STL [R1+0x4], R0 ;  /* 0x0000040001007387 */ /* 0x0005e80000100800 */
[----:B------:R2:W-:Y:S04]  /*26a0*/  STL.64 [R1+0x8], R6 ;  /* 0x0000080601007387 */ /* 0x0005e80000100a00 */
[----:B------:R2:W-:Y:S02]  /*26b0*/  STL.64 [R1+0x10], R4 ;  /* 0x0000100401007387 */ /* 0x0005e40000100a00 */
.L_x_3:
[----:B------:R-:W-:Y:S05]  /*26c0*/  BSYNC.RECONVERGENT B1 ;  /* 0x0000000000017941 */ /* 0x000fea0003800200 */
.L_x_2:
[C---:B------:R-:W-:Y:S01]  /*26d0*/  ISETP.GT.U32.AND P0, PT, R12.reuse, 0x3, PT ;  /* 0x000000030c00780c */ /* 0x040fe20003f04070 */
[----:B------:R-:W-:Y:S01]  /*26e0*/  VIADD R3, R3, 0x1 ;  /* 0x0000000103037836 */ /* 0x000fe20000000000 */
[--C-:B------:R-:W-:Y:S02]  /*26f0*/  SHF.R.U64 R12, R12, 0x2, R13.reuse ;  /* 0x000000020c0c7819 */ /* 0x100fe4000000120d */
[----:B------:R-:W-:Y:S02]  /*2700*/  ISETP.GT.U32.AND.EX P0, PT, R13, RZ, PT, P0 ;  /* 0x000000ff0d00720c */ /* 0x000fe40003f04100 */
[----:B------:R-:W-:-:S11]  /*2710*/  SHF.R.U32.HI R13, RZ, 0x2, R13 ;  /* 0x00000002ff0d7819 */ /* 0x000fd6000001160d */
[----:B------:R-:W-:Y:S05]  /*2720*/  @P0 BRA `(.L_x_10) ;  /* 0xffffffd800cc0947 */ /* 0x000fea000383ffff */
.L_x_1:
[----:B------:R-:W-:Y:S05]  /*2730*/  BSYNC.RECONVERGENT B0 ;  /* 0x0000000000007941 */ /* 0x000fea0003800200 */
.L_x_0:
[----:B------:R-:W3:Y:S01]  /*2740*/  S2R R12, SR_CgaCtaId ;  /* 0x00000000000c7919 */ /* 0x000ee20000008800 */
[----:B------:R-:W-:Y:S01]  /*2750*/  ISETP.GT.AND P0, PT, R2, 0x9, PT ;  /* 0x000000090200780c */ /* 0x000fe20003f04270 */
[----:B------:R-:W4:Y:S01]  /*2760*/  LDCU.64 UR4, c[0x0][0x3a8] ;  /* 0x00007500ff0477ac */ /* 0x000f220008000a00 */
[----:B------:R-:W-:Y:S01]  /*2770*/  MOV R3, 0x400 ;  /* 0x0000040000037802 */ /* 0x000fe20000000f00 */
[----:B------:R-:W-:Y:S01]  /*2780*/  STL.64 [R1+0x18], RZ ;  /* 0x000018ff01007387 */ /* 0x000fe20000100a00 */
[----:B------:R-:W-:Y:S02]  /*2790*/  IMAD.MOV.U32 R19, RZ, RZ, RZ ;  /* 0x000000ffff137224 */ /* 0x000fe400078e00ff */
[C---:B------:R-:W-:Y:S01]  /*27a0*/  IADD3 R8, PT, PT, R3.reuse, 0x50, RZ ;  /* 0x0000005003087810 */ /* 0x040fe20007ffe0ff */
[----:B------:R-:W-:Y:S01]  /*27b0*/  VIADD R9, R3, 0x28 ;  /* 0x0000002803097836 */ /* 0x000fe20000000000 */
[----:B------:R-:W-:Y:S01]  /*27c0*/  STL [R1+0x20], RZ ;  /* 0x000020ff01007387 */ /* 0x000fe20000100800 */
[----:B------:R-:W-:-:S03]  /*27d0*/  IMAD.MOV.U32 R21, RZ, RZ, 0x2abc4dd5 ;  /* 0x2abc4dd5ff157424 */ /* 0x000fc600078e00ff */
[----:B------:R-:W-:Y:S01]  /*27e0*/  STL.64 [R1+0x28], RZ ;  /* 0x000028ff01007387 */ /* 0x000fe20000100a00 */
[C---:B------:R-:W-:Y:S02]  /*27f0*/  @!P0 VIADD R10, R3.reuse, 0x148 ;  /* 0x00000148030a8836 */ /* 0x040fe40000000000 */
[----:B------:R-:W-:Y:S01]  /*2800*/  VIADD R3, R3, 0x170 ;  /* 0x0000017003037836 */ /* 0x000fe20000000000 */
[C---:B---3--:R-:W-:Y:S02]  /*2810*/  LEA R37, R12.reuse, R8, 0x18 ;  /* 0x000000080c257211 */ /* 0x048fe400078ec0ff */
[C---:B------:R-:W-:Y:S02]  /*2820*/  LEA R9, R12.reuse, R9, 0x18 ;  /* 0x000000090c097211 */ /* 0x040fe400078ec0ff */
[C---:B------:R-:W-:Y:S02]  /*2830*/  @!P0 LEA R11, R12.reuse, R10, 0x18 ;  /* 0x0000000a0c0b8211 */ /* 0x040fe400078ec0ff */
[----:B------:R-:W-:Y:S01]  /*2840*/  LEA R3, R12, R3, 0x18 ;  /* 0x000000030c037211 */ /* 0x000fe200078ec0ff */
[C---:B------:R-:W-:Y:S01]  /*2850*/  IMAD R9, R2.reuse, 0x4, R9 ;  /* 0x0000000402097824 */ /* 0x040fe200078e0209 */
[C---:B------:R-:W-:Y:S01]  /*2860*/  LEA R37, R2.reuse, R37, 0x2 ;  /* 0x0000002502257211 */ /* 0x040fe200078e10ff */
[C---:B------:R-:W-:Y:S01]  /*2870*/  @!P0 IMAD R11, R2.reuse, 0x4, R11 ;  /* 0x00000004020b8824 */ /* 0x040fe200078e020b */
[C---:B------:R-:W-:Y:S01]  /*2880*/  SHF.L.U32 R8, R2.reuse, 0x2, RZ ;  /* 0x0000000202087819 */ /* 0x040fe200000006ff */
[C---:B------:R-:W-:Y:S01]  /*2890*/  IMAD R36, R2.reuse, 0x4, R3 ;  /* 0x0000000402247824 */ /* 0x040fe200078e0203 */
[----:B------:R-:W-:Y:S01]  /*28a0*/  SHF.L.U64.HI R3, R2, 0x2, R25 ;  /* 0x0000000202037819 */ /* 0x000fe20000010219 */
[----:B------:R-:W-:Y:S04]  /*28b0*/  STS [R37], RZ ;  /* 0x000000ff25007388 */ /* 0x000fe80000000800 */
[----:B------:R3:W-:Y:S04]  /*28c0*/  @!P0 STS [R9], RZ ;  /* 0x000000ff09008388 */ /* 0x0007e80000000800 */
[----:B------:R0:W-:Y:S04]  /*28d0*/  @!P0 STS [R11], RZ ;  /* 0x000000ff0b008388 */ /* 0x0001e80000000800 */
[----:B------:R0:W-:Y:S01]  /*28e0*/  @!P0 STS [R36], RZ ;  /* 0x000000ff24008388 */ /* 0x0001e20000000800 */
[----:B----4-:R-:W-:Y:S01]  /*28f0*/  IADD3 R16, P0, PT, R8, UR4, RZ ;  /* 0x0000000408107c10 */ /* 0x010fe2000ff1e0ff */
[----:B---3--:R-:W-:-:S03]  /*2900*/  IMAD.MOV.U32 R9, RZ, RZ, R5 ;  /* 0x000000ffff097224 */ /* 0x008fc600078e0005 */
[----:B------:R-:W-:-:S09]  /*2910*/  IADD3.X R17, PT, PT, R3, UR5, RZ, P0, !PT ;  /* 0x0000000503117c10 */ /* 0x000fd200087fe4ff */
.L_x_32:
[----:B0123--:R-:W-:Y:S01]  /*2920*/  SHF.R.U32.HI R5, RZ, 0x2, R0 ;  /* 0x00000002ff057819 */ /* 0x00ffe20000011600 */
[----:B------:R-:W-:Y:S01]  /*2930*/  IMAD.MOV.U32 R11, RZ, RZ, 0x2f800000 ;  /* 0x2f800000ff0b7424 */ /* 0x000fe200078e00ff */
[----:B------:R-:W-:Y:S01]  /*2940*/  BSSY.RECONVERGENT B2, `(.L_x_11) ;  /* 0x0000019000027945 */ /* 0x000fe20003800200 */
[----:B------:R-:W-:Y:S01]  /*2950*/  IMAD.MOV.U32 R13, RZ, RZ, 0x40000000 ;  /* 0x40000000ff0d7424 */ /* 0x000fe200078e00ff */
[----:B------:R-:W-:Y:S01]  /*2960*/  LOP3.LUT R5, R5, R0, RZ, 0x3c, !PT ;  /* 0x0000000005057212 */ /* 0x000fe200078e3cff */
[----:B------:R-:W-:Y:S01]  /*2970*/  IMAD.MOV.U32 R15, RZ, RZ, 0x3d23d70a ;  /* 0x3d23d70aff0f7424 */ /* 0x000fe200078e00ff */
[----:B------:R-:W-:-:S03]  /*2980*/  SHF.L.U32 R0, R9, 0x4, RZ ;  /* 0x0000000409007819 */ /* 0x000fc600000006ff */
[----:B------:R-:W-:-:S05]  /*2990*/  IMAD.SHL.U32 R10, R5, 0x2, RZ ;  /* 0x00000002050a7824 */ /* 0x000fca00078e00ff */
[----:B------:R-:W-:Y:S01]  /*29a0*/  LOP3.LUT R0, R5, R10, R0, 0x96, !PT ;  /* 0x0000000a05007212 */ /* 0x000fe200078e9600 */
[----:B------:R-:W-:-:S03]  /*29b0*/  HFMA2 R10, -RZ, RZ, 2.890625, 0 ;  /* 0x41c80000ff0a7431 */ /* 0x000fc600000001ff */
[----:B------:R-:W-:-:S04]  /*29c0*/  LOP3.LUT R5, R0, R9, RZ, 0x3c, !PT ;  /* 0x0000000900057212 */ /* 0x000fc800078e3cff */
[----:B------:R-:W-:Y:S01]  /*29d0*/  IADD3 R0, PT, PT, R21, 0x587c5, R5 ;  /* 0x000587c515007810 */ /* 0x000fe20007ffe005 */
[----:B------:R-:W-:-:S03]  /*29e0*/  FFMA R10, R15, -R10, 1 ;  /* 0x3f8000000f0a7423 */ /* 0x000fc6000000080a */
[----:B------:R-:W-:-:S05]  /*29f0*/  I2FP.F32.U32 R0, R0 ;  /* 0x0000000000007245 */ /* 0x000fca0000201000 */
[----:B------:R-:W-:Y:S01]  /*2a00*/  FFMA R0, R0, R11, 1.1641532182693481445e-10 ;  /* 0x2f00000000007423 */ /* 0x000fe2000000000b */
[----:B------:R-:W-:Y:S01]  /*2a10*/  FFMA R11, R10, R15, 0.039999999105930328369 ;  /* 0x3d23d70a0a0b7423 */ /* 0x000fe2000000000f */
[----:B------:R-:W-:-:S04]  /*2a20*/  IMAD.WIDE.U32 R14, R19, 0x64, R16 ;  /* 0x00000064130e7825 */ /* 0x000fc800078e0010 */
[----:B------:R-:W-:-:S04]  /*2a30*/  FFMA R12, R0, R13, -1 ;  /* 0xbf800000000c7423 */ /* 0x000fc8000000000d */
[----:B------:R-:W0:Y:S01]  /*2a40*/  FCHK P0, R12, 25 ;  /* 0x41c800000c007902 */ /* 0x000e220000000000 */
[----:B------:R-:W-:-:S04]  /*2a50*/  FFMA R0, R12, R11, RZ ;  /* 0x0000000b0c007223 */ /* 0x000fc800000000ff */
[----:B------:R-:W-:-:S04]  /*2a60*/  FFMA R10, R0, -25, R12 ;  /* 0xc1c80000000a7823 */ /* 0x000fc8000000000c */
[----:B------:R-:W-:Y:S01]  /*2a70*/  FFMA R11, R11, R10, R0 ;  /* 0x0000000a0b0b7223 */ /* 0x000fe20000000000 */
[----:B0-----:R-:W-:Y:S06]  /*2a80*/  @!P0 BRA `(.L_x_12) ;  /* 0x0000000000108947 */ /* 0x001fec0003800000 */
[----:B------:R-:W-:Y:S01]  /*2a90*/  IMAD.MOV.U32 R13, RZ, RZ, 0x41c80000 ;  /* 0x41c80000ff0d7424 */ /* 0x000fe200078e00ff */
[----:B------:R-:W-:-:S07]  /*2aa0*/  MOV R24, 0x2ac0 ;  /* 0x00002ac000187802 */ /* 0x000fce0000000f00 */
[----:B------:R-:W-:Y:S05]  /*2ab0*/  CALL.REL.NOINC `($__internal_0_$__cuda_sm3x_div_rn_noftz_f32_slowpath) ;  /* 0x000000f400807944 */ /* 0x000fea0003c00000 */
[----:B------:R-:W-:-:S07]  /*2ac0*/  IMAD.MOV.U32 R11, RZ, RZ, R44 ;  /* 0x000000ffff0b7224 */ /* 0x000fce00078e002c */
.L_x_12:
[----:B------:R-:W-:Y:S05]  /*2ad0*/  BSYNC.RECONVERGENT B2 ;  /* 0x0000000000027941 */ /* 0x000fea0003800200 */
.L_x_11:
[----:B------:R-:W-:Y:S01]  /*2ae0*/  SHF.R.U32.HI R13, RZ, 0x2, R6 ;  /* 0x00000002ff0d7819 */ /* 0x000fe20000011606 */
[----:B------:R-:W-:Y:S01]  /*2af0*/  IMAD.MOV.U32 R23, RZ, RZ, 0x40000000 ;  /* 0x40000000ff177424 */ /* 0x000fe200078e00ff */
[----:B------:R-:W-:Y:S01]  /*2b00*/  SHF.L.U32 R0, R5, 0x4, RZ ;  /* 0x0000000405007819 */ /* 0x000fe200000006ff */
[----:B------:R-:W-:Y:S01]  /*2b10*/  IMAD.MOV.U32 R10, RZ, RZ, 0x3d23d70a ;  /* 0x3d23d70aff0a7424 */ /* 0x000fe200078e00ff */
[----:B------:R-:W-:Y:S01]  /*2b20*/  LOP3.LUT R13, R13, R6, RZ, 0x3c, !PT ;  /* 0x000000060d0d7212 */ /* 0x000fe200078e3cff */
[----:B------:R0:W-:Y:S01]  /*2b30*/  STG.E desc[UR36][R14.64], R11 ;  /* 0x0000000b0e007986 */ /* 0x0001e2000c101924 */
[----:B------:R-:W-:Y:S01]  /*2b40*/  MOV R27, 0x41c80000 ;  /* 0x41c80000001b7802 */ /* 0x000fe20000000f00 */
[----:B------:R-:W-:Y:S02]  /*2b50*/  BSSY.RECONVERGENT B2, `(.L_x_13) ;  /* 0x0000014000027945 */ /* 0x000fe40003800200 */
[----:B------:R-:W-:Y:S02]  /*2b60*/  IMAD.SHL.U32 R6, R13, 0x2, RZ ;  /* 0x000000020d067824 */ /* 0x000fe400078e00ff */
[----:B------:R-:W-:-:S03]  /*2b70*/  FFMA R27, R10, -R27, 1 ;  /* 0x3f8000000a1b7423 */ /* 0x000fc6000000081b */
[----:B------:R-:W-:Y:S01]  /*2b80*/  LOP3.LUT R6, R13, R6, R0, 0x96, !PT ;  /* 0x000000060d067212 */ /* 0x000fe200078e9600 */
[----:B------:R-:W-:-:S03]  /*2b90*/  IMAD.MOV.U32 R13, RZ, RZ, 0x2f800000 ;  /* 0x2f800000ff0d7424 */ /* 0x000fc600078e00ff */
[----:B------:R-:W-:-:S04]  /*2ba0*/  LOP3.LUT R6, R6, R5, RZ, 0x3c, !PT ;  /* 0x0000000506067212 */ /* 0x000fc800078e3cff */
[----:B------:R-:W-:-:S04]  /*2bb0*/  IADD3 R0, PT, PT, R21, 0xb0f8a, R6 ;  /* 0x000b0f8a15007810 */ /* 0x000fc80007ffe006 */
[----:B------:R-:W-:-:S05]  /*2bc0*/  I2FP.F32.U32 R0, R0 ;  /* 0x0000000000007245 */ /* 0x000fca0000201000 */
[----:B------:R-:W-:-:S04]  /*2bd0*/  FFMA R0, R0, R13, 1.1641532182693481445e-10 ;  /* 0x2f00000000007423 */ /* 0x000fc8000000000d */
[----:B------:R-:W-:Y:S01]  /*2be0*/  FFMA R12, R0, R23, -1 ;  /* 0xbf800000000c7423 */ /* 0x000fe20000000017 */
[----:B------:R-:W-:-:S03]  /*2bf0*/  FFMA R0, R27, R10, 0.039999999105930328369 ;  /* 0x3d23d70a1b007423 */ /* 0x000fc6000000000a */
[----:B------:R-:W1:Y:S01]  /*2c00*/  FCHK P0, R12, 25 ;  /* 0x41c800000c007902 */ /* 0x000e620000000000 */
[----:B------:R-:W-:-:S04]  /*2c10*/  FFMA R13, R0, R12, RZ ;  /* 0x0000000c000d7223 */ /* 0x000fc800000000ff */
[----:B------:R-:W-:-:S04]  /*2c20*/  FFMA R10, R13, -25, R12 ;  /* 0xc1c800000d0a7823 */ /* 0x000fc8000000000c */
[----:B------:R-:W-:Y:S01]  /*2c30*/  FFMA R13, R0, R10, R13 ;  /* 0x0000000a000d7223 */ /* 0x000fe2000000000d */
[----:B01----:R-:W-:Y:S06]  /*2c40*/  @!P0 BRA `(.L_x_14) ;  /* 0x0000000000108947 */ /* 0x003fec0003800000 */
[----:B------:R-:W-:Y:S01]  /*2c50*/  IMAD.MOV.U32 R13, RZ, RZ, 0x41c80000 ;  /* 0x41c80000ff0d7424 */ /* 0x000fe200078e00ff */
[----:B------:R-:W-:-:S07]  /*2c60*/  MOV R24, 0x2c80 ;  /* 0x00002c8000187802 */ /* 0x000fce0000000f00 */
[----:B------:R-:W-:Y:S05]  /*2c70*/  CALL.REL.NOINC `($__internal_0_$__cuda_sm3x_div_rn_noftz_f32_slowpath) ;  /* 0x000000f400107944 */ /* 0x000fea0003c00000 */
[----:B------:R-:W-:-:S07]  /*2c80*/  IMAD.MOV.U32 R13, RZ, RZ, R44 ;  /* 0x000000ffff0d7224 */ /* 0x000fce00078e002c */
.L_x_14:
[----:B------:R-:W-:Y:S05]  /*2c90*/  BSYNC.RECONVERGENT B2 ;  /* 0x0000000000027941 */ /* 0x000fea0003800200 */
.L_x_13:
[----:B------:R-:W-:Y:S01]  /*2ca0*/  SHF.R.U32.HI R0, RZ, 0x2, R7 ;  /* 0x00000002ff007819 */ /* 0x000fe20000011607 */
[----:B------:R-:W-:Y:S02]  /*2cb0*/  IMAD.MOV.U32 R11, RZ, RZ, 0x2f800000 ;  /* 0x2f800000ff0b7424 */ /* 0x000fe400078e00ff */
[----:B------:R-:W-:Y:S02]  /*2cc0*/  HFMA2 R27, -RZ, RZ, 2.890625, 0 ;  /* 0x41c80000ff1b7431 */ /* 0x000fe400000001ff */
[----:B------:R-:W-:Y:S01]  /*2cd0*/  IMAD.MOV.U32 R23, RZ, RZ, 0x40000000 ;  /* 0x40000000ff177424 */ /* 0x000fe200078e00ff */
[----:B------:R-:W-:Y:S01]  /*2ce0*/  LOP3.LUT R0, R0, R7, RZ, 0x3c, !PT ;  /* 0x0000000700007212 */ /* 0x000fe200078e3cff */
[----:B------:R0:W-:Y:S01]  /*2cf0*/  STG.E desc[UR36][R14.64+0x14], R13 ;  /* 0x0000140d0e007986 */ /* 0x0001e2000c101924 */
[----:B------:R-:W-:Y:S01]  /*2d00*/  SHF.L.U32 R7, R6, 0x4, RZ ;  /* 0x0000000406077819 */ /* 0x000fe200000006ff */
[----:B------:R-:W-:Y:S02]  /*2d10*/  BSSY.RECONVERGENT B2, `(.L_x_15) ;  /* 0x0000014000027945 */ /* 0x000fe40003800200 */
[----:B------:R-:W-:-:S05]  /*2d20*/  IMAD.SHL.U32 R10, R0, 0x2, RZ ;  /* 0x00000002000a7824 */ /* 0x000fca00078e00ff */
[----:B------:R-:W-:Y:S01]  /*2d30*/  LOP3.LUT R7, R0, R10, R7, 0x96, !PT ;  /* 0x0000000a00077212 */ /* 0x000fe200078e9607 */
[----:B------:R-:W-:-:S03]  /*2d40*/  IMAD.MOV.U32 R10, RZ, RZ, 0x3d23d70a ;  /* 0x3d23d70aff0a7424 */ /* 0x000fc600078e00ff */
[----:B------:R-:W-:Y:S01]  /*2d50*/  LOP3.LUT R7, R7, R6, RZ, 0x3c, !PT ;  /* 0x0000000607077212 */ /* 0x000fe200078e3cff */
[----:B------:R-:W-:-:S03]  /*2d60*/  FFMA R27, R10, -R27, 1 ;  /* 0x3f8000000a1b7423 */ /* 0x000fc6000000081b */
        /* <DEDUP_REMOVED lines=14> */
.L_x_16:
[----:B------:R-:W-:Y:S05]  /*2e50*/  BSYNC.RECONVERGENT B2 ;  /* 0x0000000000027941 */ /* 0x000fea0003800200 */
.L_x_15:
[----:B------:R-:W-:Y:S01]  /*2e60*/  SHF.R.U32.HI R13, RZ, 0x2, R4 ;  /* 0x00000002ff0d7819 */ /* 0x000fe20000011604 */
[----:B------:R-:W-:Y:S01]  /*2e70*/  IMAD.MOV.U32 R23, RZ, RZ, 0x40000000 ;  /* 0x40000000ff177424 */ /* 0x000fe200078e00ff */
[----:B------:R-:W-:Y:S01]  /*2e80*/  SHF.L.U32 R0, R7, 0x4, RZ ;  /* 0x0000000407007819 */ /* 0x000fe200000006ff */
[----:B------:R0:W-:Y:S01]  /*2e90*/  STG.E desc[UR36][R14.64+0x28], R11 ;  /* 0x0000280b0e007986 */ /* 0x0001e2000c101924 */
[----:B------:R-:W-:Y:S01]  /*2ea0*/  LOP3.LUT R13, R13, R4, RZ, 0x3c, !PT ;  /* 0x000000040d0d7212 */ /* 0x000fe200078e3cff */
[----:B------:R-:W-:Y:S01]  /*2eb0*/  BSSY.RECONVERGENT B2, `(.L_x_17) ;  /* 0x0000016000027945 */ /* 0x000fe20003800200 */
[----:B------:R-:W-:-:S03]  /*2ec0*/  MOV R27, 0x41c80000 ;  /* 0x41c80000001b7802 */ /* 0x000fc60000000f00 */
[----:B------:R-:W-:-:S05]  /*2ed0*/  IMAD.SHL.U32 R4, R13, 0x2, RZ ;  /* 0x000000020d047824 */ /* 0x000fca00078e00ff */
[----:B------:R-:W-:Y:S01]  /*2ee0*/  LOP3.LUT R0, R13, R4, R0, 0x96, !PT ;  /* 0x000000040d007212 */ /* 0x000fe200078e9600 */
[----:B------:R-:W-:Y:S02]  /*2ef0*/  IMAD.MOV.U32 R13, RZ, RZ, 0x2f800000 ;  /* 0x2f800000ff0d7424 */ /* 0x000fe400078e00ff */
[----:B------:R-:W-:Y:S01]  /*2f00*/  IMAD.MOV.U32 R4, RZ, RZ, 0x3d23d70a ;  /* 0x3d23d70aff047424 */ /* 0x000fe200078e00ff */
[----:B------:R-:W-:-:S03]  /*2f10*/  LOP3.LUT R10, R0, R7, RZ, 0x3c, !PT ;  /* 0x00000007000a7212 */ /* 0x000fc600078e3cff */
[----:B------:R-:W-:Y:S01]  /*2f20*/  FFMA R27, R4, -R27, 1 ;  /* 0x3f800000041b7423 */ /* 0x000fe2000000081b */
        /* <DEDUP_REMOVED lines=14> */
.L_x_18:
[----:B------:R-:W-:Y:S05]  /*3010*/  BSYNC.RECONVERGENT B2 ;  /* 0x0000000000027941 */ /* 0x000fea0003800200 */
.L_x_17:
[----:B------:R-:W-:Y:S01]  /*3020*/  SHF.R.U32.HI R0, RZ, 0x2, R9 ;  /* 0x00000002ff007819 */ /* 0x000fe20000011609 */
[----:B------:R-:W-:Y:S01]  /*3030*/  IMAD.MOV.U32 R23, RZ, RZ, 0x40000000 ;  /* 0x40000000ff177424 */ /* 0x000fe200078e00ff */
[----:B------:R0:W-:Y:S01]  /*3040*/  STG.E desc[UR36][R14.64+0x3c], R13 ;  /* 0x00003c0d0e007986 */ /* 0x0001e2000c101924 */
[----:B------:R-:W-:Y:S01]  /*3050*/  IMAD.MOV.U32 R12, RZ, RZ, 0x3d23d70a ;  /* 0x3d23d70aff0c7424 */ /* 0x000fe200078e00ff */
[----:B------:R-:W-:Y:S01]  /*3060*/  LOP3.LUT R0, R0, R9, RZ, 0x3c, !PT ;  /* 0x0000000900007212 */ /* 0x000fe200078e3cff */
[----:B------:R-:W-:Y:S01]  /*3070*/  IMAD.MOV.U32 R27, RZ, RZ, 0x41c80000 ;  /* 0x41c80000ff1b7424 */ /* 0x000fe200078e00ff */
[----:B------:R-:W-:Y:S01]  /*3080*/  SHF.L.U32 R9, R10, 0x4, RZ ;  /* 0x000000040a097819 */ /* 0x000fe200000006ff */
[----:B------:R-:W-:Y:S02]  /*3090*/  BSSY.RECONVERGENT B2, `(.L_x_19) ;  /* 0x0000016000027945 */ /* 0x000fe40003800200 */
[----:B------:R-:W-:Y:S02]  /*30a0*/  IMAD.SHL.U32 R4, R0, 0x2, RZ ;  /* 0x0000000200047824 */ /* 0x000fe400078e00ff */
[----:B------:R-:W-:-:S03]  /*30b0*/  FFMA R27, R12, -R27, 1 ;  /* 0x3f8000000c1b7423 */ /* 0x000fc6000000081b */
[----:B------:R-:W-:Y:S01]  /*30c0*/  LOP3.LUT R9, R0, R4, R9, 0x96, !PT ;  /* 0x0000000400097212 */ /* 0x000fe200078e9609 */
[----:B------:R-:W-:-:S03]  /*30d0*/  VIADD R4, R21, 0x1ba6d9 ;  /* 0x001ba6d915047836 */ /* 0x000fc60000000000 */
[----:B------:R-:W-:Y:S01]  /*30e0*/  LOP3.LUT R11, R9, R10, RZ, 0x3c, !PT ;  /* 0x0000000a090b7212 */ /* 0x000fe200078e3cff */
[----:B------:R-:W-:-:S04]  /*30f0*/  HFMA2 R9, -RZ, RZ, 0.1171875, 0 ;  /* 0x2f800000ff097431 */ /* 0x000fc800000001ff */
[----:B------:R-:W-:-:S05]  /*3100*/  IMAD.IADD R0, R11, 0x1, R4 ;  /* 0x000000010b007824 */ /* 0x000fca00078e0204 */
        /* <DEDUP_REMOVED lines=9> */
[----:B------:R-:W-:Y:S01]  /*31a0*/  MOV R12, R18 ;  /* 0x00000012000c7202 */ /* 0x000fe20000000f00 */
[----:B------:R-:W-:Y:S01]  /*31b0*/  IMAD.MOV.U32 R13, RZ, RZ, 0x41c80000 ;  /* 0x41c80000ff0d7424 */ /* 0x000fe200078e00ff */
[----:B------:R-:W-:-:S07]  /*31c0*/  MOV R24, 0x31e0 ;  /* 0x000031e000187802 */ /* 0x000fce0000000f00 */
[----:B------:R-:W-:Y:S05]  /*31d0*/  CALL.REL.NOINC `($__internal_0_$__cuda_sm3x_div_rn_noftz_f32_slowpath) ;  /* 0x000000ec00b87944 */ /* 0x000fea0003c00000 */
[----:B------:R-:W-:-:S07]  /*31e0*/  IMAD.MOV.U32 R9, RZ, RZ, R44 ;  /* 0x000000ffff097224 */ /* 0x000fce00078e002c */
.L_x_20:
[----:B------:R-:W-:Y:S05]  /*31f0*/  BSYNC.RECONVERGENT B2 ;  /* 0x0000000000027941 */ /* 0x000fea0003800200 */
.L_x_19:
[----:B------:R0:W-:Y:S01]  /*3200*/  STG.E desc[UR36][R14.64+0x50], R9 ;  /* 0x000050090e007986 */ /* 0x0001e2000c101924 */
[----:B------:R-:W-:-:S13]  /*3210*/  ISETP.NE.AND P0, PT, R19, 0x4, PT ;  /* 0x000000041300780c */ /* 0x000fda0003f05270 */
[----:B0-----:R-:W-:Y:S05]  /*3220*/  @!P0 BRA `(.L_x_21) ;  /* 0x0000000800488947 */ /* 0x001fea0003800000 */
[----:B------:R-:W-:Y:S01]  /*3230*/  SHF.R.U32.HI R0, RZ, 0x2, R5 ;  /* 0x00000002ff007819 */ /* 0x000fe20000011605 */
[----:B------:R-:W-:Y:S01]  /*3240*/  IMAD.MOV.U32 R12, RZ, RZ, 0x3d23d70a ;  /* 0x3d23d70aff0c7424 */ /* 0x000fe200078e00ff */
[----:B------:R-:W-:Y:S01]  /*3250*/  MOV R9, 0x40000000 ;  /* 0x4000000000097802 */ /* 0x000fe20000000f00 */
[----:B------:R-:W-:Y:S01]  /*3260*/  IMAD.MOV.U32 R13, RZ, RZ, 0x41c80000 ;  /* 0x41c80000ff0d7424 */ /* 0x000fe200078e00ff */
[----:B------:R-:W-:Y:S01]  /*3270*/  LOP3.LUT R0, R0, R5, RZ, 0x3c, !PT ;  /* 0x0000000500007212 */ /* 0x000fe200078e3cff */
[----:B------:R-:W-:Y:S01]  /*3280*/  IMAD.SHL.U32 R5, R11, 0x10, RZ ;  /* 0x000000100b057824 */ /* 0x000fe200078e00ff */
[----:B------:R-:W-:Y:S01]  /*3290*/  BSSY.RECONVERGENT B2, `(.L_x_22) ;  /* 0x0000015000027945 */ /* 0x000fe20003800200 */
[----:B------:R-:W-:Y:S01]  /*32a0*/  FFMA R13, R12, -R13, 1 ;  /* 0x3f8000000c0d7423 */ /* 0x000fe2000000080d */
[----:B------:R-:W-:-:S04]  /*32b0*/  SHF.L.U32 R4, R0, 0x1, RZ ;  /* 0x0000000100047819 */ /* 0x000fc800000006ff */
        /* <DEDUP_REMOVED lines=8> */
[----:B------:R-:W0:Y:S01]  /*3340*/  FCHK P0, R18, 25 ;  /* 0x41c8000012007902 */ /* 0x000e220000000000 */
[----:B------:R-:W-:-:S04]  /*3350*/  FFMA R5, R4, R18, RZ ;  /* 0x0000001204057223 */ /* 0x000fc800000000ff */
[----:B------:R-:W-:-:S04]  /*3360*/  FFMA R12, R5, -25, R18 ;  /* 0xc1c80000050c7823 */ /* 0x000fc80000000012 */
[----:B------:R-:W-:Y:S01]  /*3370*/  FFMA R5, R4, R12, R5 ;  /* 0x0000000c04057223 */ /* 0x000fe20000000005 */
[----:B0-----:R-:W-:Y:S06]  /*3380*/  @!P0 BRA `(.L_x_23) ;  /* 0x0000000000148947 */ /* 0x001fec0003800000 */
[----:B------:R-:W-:Y:S01]  /*3390*/  IMAD.MOV.U32 R12, RZ, RZ, R18 ;  /* 0x000000ffff0c7224 */ /* 0x000fe200078e0012 */
[----:B------:R-:W-:Y:S01]  /*33a0*/  MOV R24, 0x33d0 ;  /* 0x000033d000187802 */ /* 0x000fe20000000f00 */
[----:B------:R-:W-:-:S07]  /*33b0*/  IMAD.MOV.U32 R13, RZ, RZ, 0x41c80000 ;  /* 0x41c80000ff0d7424 */ /* 0x000fce00078e00ff */
[----:B------:R-:W-:Y:S05]  /*33c0*/  CALL.REL.NOINC `($__internal_0_$__cuda_sm3x_div_rn_noftz_f32_slowpath) ;  /* 0x000000ec003c7944 */ /* 0x000fea0003c00000 */
[----:B------:R-:W-:-:S07]  /*33d0*/  IMAD.MOV.U32 R5, RZ, RZ, R44 ;  /* 0x000000ffff057224 */ /* 0x000fce00078e002c */
.L_x_23:
[----:B------:R-:W-:Y:S05]  /*33e0*/  BSYNC.RECONVERGENT B2 ;  /* 0x0000000000027941 */ /* 0x000fea0003800200 */
.L_x_22:
[----:B------:R-:W-:Y:S01]  /*33f0*/  SHF.R.U32.HI R9, RZ, 0x2, R6 ;  /* 0x00000002ff097819 */ /* 0x000fe20000011606 */
[----:B------:R-:W-:Y:S01]  /*3400*/  HFMA2 R23, -RZ, RZ, 2.890625, 0 ;  /* 0x41c80000ff177431 */ /* 0x000fe200000001ff */
[----:B------:R-:W-:Y:S01]  /*3410*/  SHF.L.U32 R4, R0, 0x4, RZ ;  /* 0x0000000400047819 */ /* 0x000fe200000006ff */
[----:B------:R-:W-:Y:S01]  /*3420*/  IMAD.MOV.U32 R13, RZ, RZ, 0x40000000 ;  /* 0x40000000ff0d7424 */ /* 0x000fe200078e00ff */
[----:B------:R-:W-:Y:S01]  /*3430*/  LOP3.LUT R9, R9, R6, RZ, 0x3c, !PT ;  /* 0x0000000609097212 */ /* 0x000fe200078e3cff */
[----:B------:R-:W-:Y:S01]  /*3440*/  IMAD.MOV.U32 R12, RZ, RZ, 0x3d23d70a ;  /* 0x3d23d70aff0c7424 */ /* 0x000fe200078e00ff */
[----:B------:R0:W-:Y:S01]  /*3450*/  STG.E desc[UR36][R14.64+0x64], R5 ;  /* 0x000064050e007986 */ /* 0x0001e2000c101924 */
[----:B------:R-:W-:Y:S02]  /*3460*/  BSSY.RECONVERGENT B2, `(.L_x_24) ;  /* 0x0000015000027945 */ /* 0x000fe40003800200 */
[----:B------:R-:W-:Y:S02]  /*3470*/  IMAD.SHL.U32 R6, R9, 0x2, RZ ;  /* 0x0000000209067824 */ /* 0x000fe400078e00ff */
[----:B------:R-:W-:-:S03]  /*3480*/  FFMA R23, R12, -R23, 1 ;  /* 0x3f8000000c177423 */ /* 0x000fc60000000817 */
[----:B------:R-:W-:-:S04]  /*3490*/  LOP3.LUT R9, R9, R6, R4, 0x96, !PT ;  /* 0x0000000609097212 */ /* 0x000fc800078e9604 */
[----:B------:R-:W-:Y:S01]  /*34a0*/  LOP3.LUT R6, R9, R0, RZ, 0x3c, !PT ;  /* 0x0000000009067212 */ /* 0x000fe200078e3cff */
[----:B------:R-:W-:-:S03]  /*34b0*/  IMAD.MOV.U32 R9, RZ, RZ, 0x2f800000 ;  /* 0x2f800000ff097424 */ /* 0x000fc600078e00ff */
        /* <DEDUP_REMOVED lines=10> */
[----:B------:R-:W-:Y:S01]  /*3560*/  IMAD.MOV.U32 R12, RZ, RZ, R18 ;  /* 0x000000ffff0c7224 */ /* 0x000fe200078e0012 */
[----:B------:R-:W-:Y:S01]  /*3570*/  MOV R24, 0x35a0 ;  /* 0x000035a000187802 */ /* 0x000fe20000000f00 */
[----:B------:R-:W-:-:S07]  /*3580*/  IMAD.MOV.U32 R13, RZ, RZ, 0x41c80000 ;  /* 0x41c80000ff0d7424 */ /* 0x000fce00078e00ff */
[----:B------:R-:W-:Y:S05]  /*3590*/  CALL.REL.NOINC `($__internal_0_$__cuda_sm3x_div_rn_noftz_f32_slowpath) ;  /* 0x000000e800c87944 */ /* 0x000fea0003c00000 */
[----:B------:R-:W-:-:S07]  /*35a0*/  MOV R9, R44 ;  /* 0x0000002c00097202 */ /* 0x000fce0000000f00 */
.L_x_25:
[----:B------:R-:W-:Y:S05]  /*35b0*/  BSYNC.RECONVERGENT B2 ;  /* 0x0000000000027941 */ /* 0x000fea0003800200 */
.L_x_24:
[----:B------:R-:W-:Y:S01]  /*35c0*/  SHF.R.U32.HI R4, RZ, 0x2, R7 ;  /* 0x00000002ff047819 */ /* 0x000fe20000011607 */
[----:B------:R-:W-:Y:S02]  /*35d0*/  IMAD.SHL.U32 R5, R6, 0x10, RZ ;  /* 0x0000001006057824 */ /* 0x000fe400078e00ff */
[----:B------:R-:W-:Y:S02]  /*35e0*/  HFMA2 R12, -RZ, RZ, 1.2841796875, -112.625 ;  /* 0x3d23d70aff0c7431 */ /* 0x000fe400000001ff */
[----:B------:R-:W-:Y:S01]  /*35f0*/  IMAD.MOV.U32 R13, RZ, RZ, 0x40000000 ;  /* 0x40000000ff0d7424 */ /* 0x000fe200078e00ff */
[----:B------:R-:W-:Y:S01]  /*3600*/  LOP3.LUT R4, R4, R7, RZ, 0x3c, !PT ;  /* 0x0000000704047212 */ /* 0x000fe200078e3cff */
[----:B------:R-:W-:Y:S01]  /*3610*/  IMAD.MOV.U32 R23, RZ, RZ, 0x41c80000 ;  /* 0x41c80000ff177424 */ /* 0x000fe200078e00ff */
[----:B------:R0:W-:Y:S01]  /*3620*/  STG.E desc[UR36][R14.64+0x78], R9 ;  /* 0x000078090e007986 */ /* 0x0001e2000c101924 */
[----:B------:R-:W-:Y:S02]  /*3630*/  BSSY.RECONVERGENT B2, `(.L_x_26) ;  /* 0x0000015000027945 */ /* 0x000fe40003800200 */
[----:B------:R-:W-:-:S02]  /*3640*/  IMAD.SHL.U32 R7, R4, 0x2, RZ ;  /* 0x0000000204077824 */ /* 0x000fc400078e00ff */
        /* <DEDUP_REMOVED lines=15> */
[----:B------:R-:W-:Y:S02]  /*3740*/  MOV R13, 0x41c80000 ;  /* 0x41c80000000d7802 */ /* 0x000fe40000000f00 */
[----:B------:R-:W-:-:S07]  /*3750*/  MOV R24, 0x3770 ;  /* 0x0000377000187802 */ /* 0x000fce0000000f00 */
[----:B------:R-:W-:Y:S05]  /*3760*/  CALL.REL.NOINC `($__internal_0_$__cuda_sm3x_div_rn_noftz_f32_slowpath) ;  /* 0x000000e800547944 */ /* 0x000fea0003c00000 */
[----:B------:R-:W-:-:S07]  /*3770*/  IMAD.MOV.U32 R13, RZ, RZ, R44 ;  /* 0x000000ffff0d7224 */ /* 0x000fce00078e002c */
.L_x_27:
[----:B------:R-:W-:Y:S05]  /*3780*/  BSYNC.RECONVERGENT B2 ;  /* 0x0000000000027941 */ /* 0x000fea0003800200 */
.L_x_26:
[----:B------:R-:W-:Y:S01]  /*3790*/  SHF.R.U32.HI R5, RZ, 0x2, R10 ;  /* 0x00000002ff057819 */ /* 0x000fe2000001160a */
[----:B------:R-:W-:Y:S01]  /*37a0*/  IMAD.SHL.U32 R4, R7, 0x10, RZ ;  /* 0x0000001007047824 */ /* 0x000fe200078e00ff */
[----:B------:R0:W-:Y:S01]  /*37b0*/  STG.E desc[UR36][R14.64+0x8c], R13 ;  /* 0x00008c0d0e007986 */ /* 0x0001e2000c101924 */
[----:B------:R-:W-:Y:S01]  /*37c0*/  IMAD.MOV.U32 R12, RZ, RZ, 0x40000000 ;  /* 0x40000000ff0c7424 */ /* 0x000fe200078e00ff */
[----:B------:R-:W-:Y:S01]  /*37d0*/  LOP3.LUT R5, R5, R10, RZ, 0x3c, !PT ;  /* 0x0000000a05057212 */ /* 0x000fe200078e3cff */
[----:B------:R-:W-:Y:S01]  /*37e0*/  IMAD.MOV.U32 R18, RZ, RZ, 0x41c80000 ;  /* 0x41c80000ff127424 */ /* 0x000fe200078e00ff */
[----:B------:R-:W-:Y:S01]  /*37f0*/  MOV R10, 0x2f800000 ;  /* 0x2f800000000a7802 */ /* 0x000fe20000000f00 */
        /* <DEDUP_REMOVED lines=16> */
[----:B------:R-:W-:Y:S01]  /*3900*/  HFMA2 R13, -RZ, RZ, 2.890625, 0 ;  /* 0x41c80000ff0d7431 */ /* 0x000fe200000001ff */
[----:B------:R-:W-:-:S07]  /*3910*/  MOV R24, 0x3930 ;  /* 0x0000393000187802 */ /* 0x000fce0000000f00 */
[----:B------:R-:W-:Y:S05]  /*3920*/  CALL.REL.NOINC `($__internal_0_$__cuda_sm3x_div_rn_noftz_f32_slowpath) ;  /* 0x000000e400e47944 */ /* 0x000fea0003c00000 */
[----:B------:R-:W-:-:S07]  /*3930*/  IMAD.MOV.U32 R23, RZ, RZ, R44 ;  /* 0x000000ffff177224 */ /* 0x000fce00078e002c */
.L_x_29:
[----:B------:R-:W-:Y:S05]  /*3940*/  BSYNC.RECONVERGENT B2 ;  /* 0x0000000000027941 */ /* 0x000fea0003800200 */
.L_x_28:
[----:B------:R-:W-:Y:S01]  /*3950*/  SHF.R.U32.HI R10, RZ, 0x2, R11 ;  /* 0x00000002ff0a7819 */ /* 0x000fe2000001160b */
[----:B------:R-:W-:Y:S01]  /*3960*/  IMAD.SHL.U32 R5, R4, 0x10, RZ ;  /* 0x0000001004057824 */ /* 0x000fe200078e00ff */
[----:B------:R-:W-:Y:S01]  /*3970*/  IADD3 R21, PT, PT, R21, 0x374db2, RZ ;  /* 0x00374db215157810 */ /* 0x000fe20007ffe0ff */
[----:B------:R-:W-:Y:S01]  /*3980*/  IMAD.MOV.U32 R12, RZ, RZ, 0x40000000 ;  /* 0x40000000ff0c7424 */ /* 0x000fe200078e00ff */
[----:B------:R-:W-:Y:S01]  /*3990*/  LOP3.LUT R10, R10, R11, RZ, 0x3c, !PT ;  /* 0x0000000b0a0a7212 */ /* 0x000fe200078e3cff */
[----:B------:R-:W-:Y:S01]  /*39a0*/  IMAD.MOV.U32 R11, RZ, RZ, 0x3d23d70a ;  /* 0x3d23d70aff0b7424 */ /* 0x000fe200078e00ff */
[----:B------:R-:W-:Y:S01]  /*39b0*/  MOV R18, 0x41c80000 ;  /* 0x41c8000000127802 */ /* 0x000fe20000000f00 */
[----:B------:R0:W-:Y:S01]  /*39c0*/  STG.E desc[UR36][R14.64+0xa0], R23 ;  /* 0x0000a0170e007986 */ /* 0x0001e2000c101924 */
[----:B------:R-:W-:Y:S01]  /*39d0*/  BSSY.RECONVERGENT B2, `(.L_x_30) ;  /* 0x0000014000027945 */ /* 0x000fe20003800200 */
[----:B------:R-:W-:Y:S02]  /*39e0*/  IMAD.SHL.U32 R9, R10, 0x2, RZ ;  /* 0x000000020a097824 */ /* 0x000fe400078e00ff */
[----:B------:R-:W-:-:S03]  /*39f0*/  FFMA R18, R11, -R18, 1 ;  /* 0x3f8000000b127423 */ /* 0x000fc60000000812 */
[----:B------:R-:W-:Y:S01]  /*3a00*/  LOP3.LUT R9, R10, R9, R5, 0x96, !PT ;  /* 0x000000090a097212 */ /* 0x000fe200078e9605 */
[----:B------:R-:W-:-:S03]  /*3a10*/  IMAD.MOV.U32 R10, RZ, RZ, 0x2f800000 ;  /* 0x2f800000ff0a7424 */ /* 0x000fc600078e00ff */
[----:B------:R-:W-:-:S05]  /*3a20*/  LOP3.LUT R9, R9, R4, RZ, 0x3c, !PT ;  /* 0x0000000409097212 */ /* 0x000fca00078e3cff */
        /* <DEDUP_REMOVED lines=14> */
.L_x_31:
[----:B------:R-:W-:Y:S05]  /*3b10*/  BSYNC.RECONVERGENT B2 ;  /* 0x0000000000027941 */ /* 0x000fea0003800200 */
.L_x_30:
[----:B------:R3:W-:Y:S01]  /*3b20*/  STG.E desc[UR36][R14.64+0xb4], R5 ;  /* 0x0000b4050e007986 */ /* 0x0007e2000c101924 */
[----:B------:R-:W-:Y:S01]  /*3b30*/  IADD3 R19, PT, PT, R19, 0x2, RZ ;  /* 0x0000000213137810 */ /* 0x000fe20007ffe0ff */
[----:B------:R-:W-:Y:S06]  /*3b40*/  BRA `(.L_x_32) ;  /* 0xffffffec00747947 */ /* 0x000fec000383ffff */
.L_x_21:
[----:B------:R-:W0:Y:S01]  /*3b50*/  LDCU.64 UR4, c[0x0][0x398] ;  /* 0x00007300ff0477ac */ /* 0x000e220008000a00 */
[----:B------:R1:W-:Y:S01]  /*3b60*/  STL.64 [R1+0x8], R6 ;  /* 0x0000080601007387 */ /* 0x0003e20000100a00 */
[----:B------:R-:W-:Y:S01]  /*3b70*/  ISETP.GT.AND P1, PT, R2, 0x9, PT ;  /* 0x000000090200780c */ /* 0x000fe20003f24270 */
[----:B------:R-:W-:Y:S02]  /*3b80*/  BSSY.RECONVERGENT B0, `(.L_x_33) ;  /* 0x000007b000007945 */ /* 0x000fe40003800200 */
[----:B------:R1:W-:Y:S04]  /*3b90*/  STL.64 [R1+0x10], R10 ;  /* 0x0000100a01007387 */ /* 0x0003e80000100a00 */
[----:B------:R1:W-:Y:S01]  /*3ba0*/  STL.64 [R1], R4 ;  /* 0x0000000401007387 */ /* 0x0003e20000100a00 */
[----:B0-----:R-:W-:-:S04]  /*3bb0*/  IADD3 R18, P0, PT, R8, UR4, RZ ;  /* 0x0000000408127c10 */ /* 0x001fc8000ff1e0ff */
[----:B------:R-:W-:Y:S01]  /*3bc0*/  IADD3.X R19, PT, PT, R3, UR5, RZ, P0, !PT ;  /* 0x0000000503137c10 */ /* 0x000fe200087fe4ff */
[----:B-1----:R-:W-:Y:S08]  /*3bd0*/  @P1 BRA `(.L_x_34) ;  /* 0x0000000400d41947 */ /* 0x002ff00003800000 */
[----:B------:R-:W0:Y:S01]  /*3be0*/  LDCU UR5, c[0x0][0x3a0] ;  /* 0x00007400ff0577ac */ /* 0x000e220008000800 */
[----:B------:R-:W-:Y:S01]  /*3bf0*/  IMAD.MOV.U32 R0, RZ, RZ, RZ ;  /* 0x000000ffff007224 */ /* 0x000fe200078e00ff */
[----:B0-----:R-:W-:-:S12]  /*3c00*/  USHF.R.S32.HI UR4, URZ, 0x1f, UR5 ;  /* 0x0000001fff047899 */ /* 0x001fd80008011405 */
.L_x_35:
[----:B0-----:R-:W-:Y:S01]  /*3c10*/  SHF.R.U32.HI R12, RZ, 0x2, R5 ;  /* 0x00000002ff0c7819 */ /* 0x001fe20000011605 */
[----:B------:R-:W-:Y:S01]  /*3c20*/  IMAD.MOV.U32 R29, RZ, RZ, 0x2f800000 ;  /* 0x2f800000ff1d7424 */ /* 0x000fe200078e00ff */
[----:B------:R-:W-:Y:S01]  /*3c30*/  SHF.R.U32.HI R13, RZ, 0x2, R6 ;  /* 0x00000002ff0d7819 */ /* 0x000fe20000011606 */
[----:B------:R-:W-:Y:S01]  /*3c40*/  IMAD.MOV.U32 R28, RZ, RZ, 0x40000000 ;  /* 0x40000000ff1c7424 */ /* 0x000fe200078e00ff */
[----:B------:R-:W-:Y:S01]  /*3c50*/  LOP3.LUT R12, R12, R5, RZ, 0x3c, !PT ;  /* 0x000000050c0c7212 */ /* 0x000fe200078e3cff */
[----:B------:R-:W-:Y:S01]  /*3c60*/  IMAD.SHL.U32 R5, R11, 0x10, RZ ;  /* 0x000000100b057824 */ /* 0x000fe200078e00ff */
[----:B------:R-:W-:-:S03]  /*3c70*/  LOP3.LUT R13, R13, R6, RZ, 0x3c, !PT ;  /* 0x000000060d0d7212 */ /* 0x000fc600078e3cff */
[----:B------:R-:W-:-:S05]  /*3c80*/  IMAD.SHL.U32 R9, R12, 0x2, RZ ;  /* 0x000000020c097824 */ /* 0x000fca00078e00ff */
[----:B------:R-:W-:Y:S02]  /*3c90*/  LOP3.LUT R12, R12, R9, R5, 0x96, !PT ;  /* 0x000000090c0c7212 */ /* 0x000fe400078e9605 */
[----:B------:R-:W-:Y:S02]  /*3ca0*/  SHF.L.U32 R5, R13, 0x1, RZ ;  /* 0x000000010d057819 */ /* 0x000fe400000006ff */
[----:B------:R-:W-:Y:S02]  /*3cb0*/  LOP3.LUT R9, R12, R11, RZ, 0x3c, !PT ;  /* 0x0000000b0c097212 */ /* 0x000fe400078e3cff */
[----:B------:R-:W-:-:S03]  /*3cc0*/  SHF.R.U32.HI R12, RZ, 0x2, R7 ;  /* 0x00000002ff0c7819 */ /* 0x000fc60000011607 */
[----:B------:R-:W-:Y:S01]  /*3cd0*/  IMAD.SHL.U32 R6, R9, 0x10, RZ ;  /* 0x0000001009067824 */ /* 0x000fe200078e00ff */
[----:B------:R-:W-:-:S04]  /*3ce0*/  LOP3.LUT R12, R12, R7, RZ, 0x3c, !PT ;  /* 0x000000070c0c7212 */ /* 0x000fc800078e3cff */
[----:B------:R-:W-:Y:S02]  /*3cf0*/  LOP3.LUT R6, R13, R5, R6, 0x96, !PT ;  /* 0x000000050d067212 */ /* 0x000fe400078e9606 */
[----:B------:R-:W-:Y:S02]  /*3d00*/  SHF.R.U32.HI R13, RZ, 0x2, R10 ;  /* 0x00000002ff0d7819 */ /* 0x000fe4000001160a */
[----:B------:R-:W-:Y:S01]  /*3d10*/  LOP3.LUT R7, R6, R9, RZ, 0x3c, !PT ;  /* 0x0000000906077212 */ /* 0x000fe200078e3cff */
[----:B------:R-:W-:Y:S01]  /*3d20*/  IMAD.SHL.U32 R6, R12, 0x2, RZ ;  /* 0x000000020c067824 */ /* 0x000fe200078e00ff */
[----:B------:R-:W-:-:S03]  /*3d30*/  LOP3.LUT R13, R13, R10, RZ, 0x3c, !PT ;  /* 0x0000000a0d0d7212 */ /* 0x000fc600078e3cff */
[----:B------:R-:W-:Y:S01]  /*3d40*/  IMAD.SHL.U32 R5, R7, 0x10, RZ ;  /* 0x0000001007057824 */ /* 0x000fe200078e00ff */
[----:B------:R-:W-:-:S04]  /*3d50*/  SHF.L.U32 R10, R13, 0x1, RZ ;  /* 0x000000010d0a7819 */ /* 0x000fc800000006ff */
[----:B------:R-:W-:Y:S01]  /*3d60*/  LOP3.LUT R6, R12, R6, R5, 0x96, !PT ;  /* 0x000000060c067212 */ /* 0x000fe200078e9605 */
[C---:B------:R-:W-:Y:S01]  /*3d70*/  IMAD R5, R0.reuse, UR5, RZ ;  /* 0x0000000500057c24 */ /* 0x040fe2000f8e02ff */
[----:B------:R-:W-:Y:S01]  /*3d80*/  SHF.R.U32.HI R12, RZ, 0x2, R11 ;  /* 0x00000002ff0c7819 */ /* 0x000fe2000001160b */
[----:B------:R-:W-:Y:S01]  /*3d90*/  VIADD R0, R0, 0x8 ;  /* 0x0000000800007836 */ /* 0x000fe20000000000 */
[----:B------:R-:W-:Y:S02]  /*3da0*/  LOP3.LUT R15, R6, R7, RZ, 0x3c, !PT ;  /* 0x00000007060f7212 */ /* 0x000fe400078e3cff */
[----:B------:R-:W-:Y:S02]  /*3db0*/  LOP3.LUT R20, R12, R11, RZ, 0x3c, !PT ;  /* 0x0000000b0c147212 */ /* 0x000fe400078e3cff */
[----:B------:R-:W-:Y:S01]  /*3dc0*/  SHF.R.U32.HI R12, RZ, 0x2, R9 ;  /* 0x00000002ff0c7819 */ /* 0x000fe20000011609 */
[----:B------:R-:W-:Y:S01]  /*3dd0*/  IMAD.SHL.U32 R6, R15, 0x10, RZ ;  /* 0x000000100f067824 */ /* 0x000fe200078e00ff */
[----:B------:R-:W-:-:S02]  /*3de0*/  SHF.L.U32 R22, R20, 0x1, RZ ;  /* 0x0000000114167819 */ /* 0x000fc400000006ff */
[----:B------:R-:W-:Y:S02]  /*3df0*/  LOP3.LUT R24, R12, R9, RZ, 0x3c, !PT ;  /* 0x000000090c187212 */ /* 0x000fe400078e3cff */
[----:B------:R-:W-:Y:S02]  /*3e00*/  LOP3.LUT R14, R13, R10, R6, 0x96, !PT ;  /* 0x0000000a0d0e7212 */ /* 0x000fe400078e9606 */
[C---:B------:R-:W-:Y:S02]  /*3e10*/  IADD3 R10, P0, PT, R5.reuse, R18, RZ ;  /* 0x00000012050a7210 */ /* 0x040fe40007f1e0ff */
[----:B------:R-:W-:Y:S02]  /*3e20*/  IADD3 R6, PT, PT, R4, 0xb0f8a, R7 ;  /* 0x000b0f8a04067810 */ /* 0x000fe40007ffe007 */
[----:B------:R-:W-:Y:S02]  /*3e30*/  LEA.HI.X.SX32 R11, R5, R19, 0x1, P0 ;  /* 0x00000013050b7211 */ /* 0x000fe400000f0eff */
[----:B------:R-:W-:-:S02]  /*3e40*/  LOP3.LUT R5, R14, R15, RZ, 0x3c, !PT ;  /* 0x0000000f0e057212 */ /* 0x000fc400078e3cff */
[----:B------:R-:W-:Y:S02]  /*3e50*/  I2FP.F32.U32 R6, R6 ;  /* 0x0000000600067245 */ /* 0x000fe40000201000 */
[----:B------:R-:W-:Y:S01]  /*3e60*/  IADD3 R9, PT, PT, R4, 0x587c5, R9 ;  /* 0x000587c504097810 */ /* 0x000fe20007ffe009 */
[----:B------:R-:W-:Y:S01]  /*3e70*/  IMAD.SHL.U32 R23, R5, 0x10, RZ ;  /* 0x0000001005177824 */ /* 0x000fe200078e00ff */
[----:B------:R-:W-:Y:S01]  /*3e80*/  SHF.R.U32.HI R14, RZ, 0x2, R7 ;  /* 0x00000002ff0e7819 */ /* 0x000fe20000011607 */
[----:B------:R-:W-:Y:S01]  /*3e90*/  FFMA R6, R6, R29, 1.1641532182693481445e-10 ;  /* 0x2f00000006067423 */ /* 0x000fe2000000001d */
[----:B------:R-:W-:Y:S02]  /*3ea0*/  I2FP.F32.U32 R9, R9 ;  /* 0x0000000900097245 */ /* 0x000fe40000201000 */
[----:B------:R-:W-:Y:S01]  /*3eb0*/  LOP3.LUT R22, R20, R22, R23, 0x96, !PT ;  /* 0x0000001614167212 */ /* 0x000fe200078e9617 */
[-C--:B------:R-:W-:Y:S01]  /*3ec0*/  FFMA R21, R6, R28.reuse, -1 ;  /* 0xbf80000006157423 */ /* 0x080fe2000000001c */
[----:B------:R-:W-:Y:S01]  /*3ed0*/  LOP3.LUT R26, R14, R7, RZ, 0x3c, !PT ;  /* 0x000000070e1a7212 */ /* 0x000fe200078e3cff */
[----:B------:R-:W-:Y:S01]  /*3ee0*/  FFMA R9, R9, R29, 1.1641532182693481445e-10 ;  /* 0x2f00000009097423 */ /* 0x000fe2000000001d */
[----:B------:R-:W-:Y:S01]  /*3ef0*/  LOP3.LUT R6, R22, R5, RZ, 0x3c, !PT ;  /* 0x0000000516067212 */ /* 0x000fe200078e3cff */
[----:B------:R-:W-:Y:S01]  /*3f00*/  IMAD.SHL.U32 R20, R24, 0x2, RZ ;  /* 0x0000000218147824 */ /* 0x000fe200078e00ff */
[----:B------:R-:W-:Y:S01]  /*3f10*/  IADD3 R7, PT, PT, R4, 0x10974f, R15 ;  /* 0x0010974f04077810 */ /* 0x000fe20007ffe00f */
[----:B------:R-:W-:Y:S01]  /*3f20*/  FFMA R9, R9, R28, -1 ;  /* 0xbf80000009097423 */ /* 0x000fe2000000001c */
[----:B------:R-:W-:Y:S01]  /*3f30*/  IADD3 R12, P0, PT, R10, UR5, RZ ;  /* 0x000000050a0c7c10 */ /* 0x000fe2000ff1e0ff */
[----:B------:R-:W-:Y:S01]  /*3f40*/  IMAD.SHL.U32 R23, R6, 0x10, RZ ;  /* 0x0000001006177824 */ /* 0x000fe200078e00ff */
[----:B------:R-:W-:-:S02]  /*3f50*/  I2FP.F32.U32 R7, R7 ;  /* 0x0000000700077245 */ /* 0x000fc40000201000 */
[----:B------:R0:W-:Y:S01]  /*3f60*/  STG.E desc[UR36][R10.64], R9 ;  /* 0x000000090a007986 */ /* 0x0001e2000c101924 */
[----:B------:R-:W-:Y:S02]  /*3f70*/  IADD3.X R13, PT, PT, R11, UR4, RZ, P0, !PT ;  /* 0x000000040b0d7c10 */ /* 0x000fe400087fe4ff */
[----:B------:R-:W-:Y:S02]  /*3f80*/  LOP3.LUT R23, R24, R20, R23, 0x96, !PT ;  /* 0x0000001418177212 */ /* 0x000fe400078e9617 */
[----:B------:R-:W-:Y:S01]  /*3f90*/  SHF.L.U32 R20, R26, 0x1, RZ ;  /* 0x000000011a147819 */ /* 0x000fe200000006ff */
[----:B------:R1:W-:Y:S01]  /*3fa0*/  STG.E desc[UR36][R12.64], R21 ;  /* 0x000000150c007986 */ /* 0x0003e2000c101924 */
[----:B------:R-:W-:Y:S02]  /*3fb0*/  SHF.R.U32.HI R22, RZ, 0x2, R15 ;  /* 0x00000002ff167819 */ /* 0x000fe4000001160f */
[----:B------:R-:W-:Y:S02]  /*3fc0*/  IADD3 R14, P0, PT, R12, UR5, RZ ;  /* 0x000000050c0e7c10 */ /* 0x000fe4000ff1e0ff */
[----:B------:R-:W-:Y:S01]  /*3fd0*/  LOP3.LUT R22, R22, R15, RZ, 0x3c, !PT ;  /* 0x0000000f16167212 */ /* 0x000fe200078e3cff */
[----:B0-----:R-:W-:Y:S01]  /*3fe0*/  FFMA R9, R7, R29, 1.1641532182693481445e-10 ;  /* 0x2f00000007097423 */ /* 0x001fe2000000001d */
[----:B------:R-:W-:-:S02]  /*3ff0*/  LOP3.LUT R7, R23, R6, RZ, 0x3c, !PT ;  /* 0x0000000617077212 */ /* 0x000fc400078e3cff */
[----:B------:R-:W-:Y:S01]  /*4000*/  IADD3 R10, PT, PT, R4, 0x161f14, R5 ;  /* 0x00161f14040a7810 */ /* 0x000fe20007ffe005 */
[----:B------:R-:W-:Y:S01]  /*4010*/  FFMA R9, R9, R28, -1 ;  /* 0xbf80000009097423 */ /* 0x000fe2000000001c */
[----:B------:R-:W-:Y:S01]  /*4020*/  IADD3.X R15, PT, PT, R13, UR4, RZ, P0, !PT ;  /* 0x000000040d0f7c10 */ /* 0x000fe200087fe4ff */
[----:B------:R-:W-:Y:S01]  /*4030*/  IMAD.SHL.U32 R11, R7, 0x10, RZ ;  /* 0x00000010070b7824 */ /* 0x000fe200078e00ff */
[----:B------:R-:W-:Y:S01]  /*4040*/  I2FP.F32.U32 R10, R10 ;  /* 0x0000000a000a7245 */ /* 0x000fe20000201000 */
[----:B------:R-:W-:Y:S01]  /*4050*/  IMAD.SHL.U32 R24, R22, 0x2, RZ ;  /* 0x0000000216187824 */ /* 0x000fe200078e00ff */
[----:B-1----:R-:W-:Y:S01]  /*4060*/  IADD3 R12, P0, PT, R14, UR5, RZ ;  /* 0x000000050e0c7c10 */ /* 0x002fe2000ff1e0ff */
[----:B------:R0:W-:Y:S01]  /*4070*/  STG.E desc[UR36][R14.64], R9 ;  /* 0x000000090e007986 */ /* 0x0001e2000c101924 */
[----:B------:R-:W-:Y:S01]  /*4080*/  LOP3.LUT R26, R26, R20, R11, 0x96, !PT ;  /* 0x000000141a1a7212 */ /* 0x000fe200078e960b */
[----:B------:R-:W-:Y:S01]  /*4090*/  FFMA R11, R10, R29, 1.1641532182693481445e-10 ;  /* 0x2f0000000a0b7423 */ /* 0x000fe2000000001d */
[----:B------:R-:W-:-:S02]  /*40a0*/  IADD3.X R13, PT, PT, R15, UR4, RZ, P0, !PT ;  /* 0x000000040f0d7c10 */ /* 0x000fc400087fe4ff */
[----:B------:R-:W-:Y:S01]  /*40b0*/  LOP3.LUT R10, R26, R7, RZ, 0x3c, !PT ;  /* 0x000000071a0a7212 */ /* 0x000fe200078e3cff */
[----:B------:R-:W-:Y:S01]  /*40c0*/  FFMA R27, R11, R28, -1 ;  /* 0xbf8000000b1b7423 */ /* 0x000fe2000000001c */
[----:B------:R-:W-:Y:S02]  /*40d0*/  IADD3 R11, PT, PT, R4, 0x1ba6d9, R6 ;  /* 0x001ba6d9040b7810 */ /* 0x000fe40007ffe006 */
[----:B------:R-:W-:Y:S01]  /*40e0*/  IADD3 R20, P0, PT, R12, UR5, RZ ;  /* 0x000000050c147c10 */ /* 0x000fe2000ff1e0ff */
[----:B------:R-:W-:Y:S01]  /*40f0*/  IMAD.SHL.U32 R23, R10, 0x10, RZ ;  /* 0x000000100a177824 */ /* 0x000fe200078e00ff */
[----:B------:R-:W-:Y:S01]  /*4100*/  I2FP.F32.U32 R11, R11 ;  /* 0x0000000b000b7245 */ /* 0x000fe20000201000 */
[----:B------:R1:W-:Y:S01]  /*4110*/  STG.E desc[UR36][R12.64], R27 ;  /* 0x0000001b0c007986 */ /* 0x0003e2000c101924 */
[----:B------:R-:W-:Y:S02]  /*4120*/  IADD3.X R21, PT, PT, R13, UR4, RZ, P0, !PT ;  /* 0x000000040d157c10 */ /* 0x000fe400087fe4ff */
[----:B0-----:R-:W-:Y:S01]  /*4130*/  LOP3.LUT R15, R22, R24, R23, 0x96, !PT ;  /* 0x00000018160f7212 */ /* 0x001fe200078e9617 */
[----:B------:R-:W-:Y:S01]  /*4140*/  FFMA R9, R11, R29, 1.1641532182693481445e-10 ;  /* 0x2f0000000b097423 */ /* 0x000fe2000000001d */
[----:B------:R-:W-:-:S02]  /*4150*/  IADD3 R23, PT, PT, R4, 0x212e9e, R7 ;  /* 0x00212e9e04177810 */ /* 0x000fc40007ffe007 */
[C---:B------:R-:W-:Y:S01]  /*4160*/  IADD3 R24, PT, PT, R4.reuse, 0x26b663, R10 ;  /* 0x0026b66304187810 */ /* 0x040fe20007ffe00a */
[----:B------:R-:W-:Y:S01]  /*4170*/  FFMA R9, R9, R28, -1 ;  /* 0xbf80000009097423 */ /* 0x000fe2000000001c */
[----:B------:R-:W-:Y:S02]  /*4180*/  IADD3 R4, PT, PT, R4, 0x2c3e28, RZ ;  /* 0x002c3e2804047810 */ /* 0x000fe40007ffe0ff */
[----:B------:R-:W-:Y:S02]  /*4190*/  LOP3.LUT R11, R15, R10, RZ, 0x3c, !PT ;  /* 0x0000000a0f0b7212 */ /* 0x000fe400078e3cff */
[----:B------:R-:W-:Y:S01]  /*41a0*/  IADD3 R14, P0, PT, R20, UR5, RZ ;  /* 0x00000005140e7c10 */ /* 0x000fe2000ff1e0ff */
[----:B------:R0:W-:Y:S01]  /*41b0*/  STG.E desc[UR36][R20.64], R9 ;  /* 0x0000000914007986 */ /* 0x0001e2000c101924 */
[----:B-1----:R-:W-:Y:S01]  /*41c0*/  I2FP.F32.U32 R12, R23 ;  /* 0x00000017000c7245 */ /* 0x002fe20000201000 */
[----:B------:R-:W-:Y:S01]  /*41d0*/  IMAD.IADD R13, R11, 0x1, R4 ;  /* 0x000000010b0d7824 */ /* 0x000fe200078e0204 */
[----:B------:R-:W-:-:S02]  /*41e0*/  IADD3.X R15, PT, PT, R21, UR4, RZ, P0, !PT ;  /* 0x00000004150f7c10 */ /* 0x000fc400087fe4ff */
[----:B------:R-:W-:Y:S02]  /*41f0*/  I2FP.F32.U32 R24, R24 ;  /* 0x0000001800187245 */ /* 0x000fe40000201000 */
[----:B------:R-:W-:Y:S02]  /*4200*/  IADD3 R22, P0, PT, R14, UR5, RZ ;  /* 0x000000050e167c10 */ /* 0x000fe4000ff1e0ff */
[----:B------:R-:W-:Y:S01]  /*4210*/  I2FP.F32.U32 R26, R13 ;  /* 0x0000000d001a7245 */ /* 0x000fe20000201000 */
[-C--:B------:R-:W-:Y:S01]  /*4220*/  FFMA R13, R12, R29.reuse, 1.1641532182693481445e-10 ;  /* 0x2f0000000c0d7423 */ /* 0x080fe2000000001d */
[----:B------:R-:W-:Y:S01]  /*4230*/  IADD3.X R23, PT, PT, R15, UR4, RZ, P0, !PT ;  /* 0x000000040f177c10 */ /* 0x000fe200087fe4ff */
[-C--:B------:R-:W-:Y:S01]  /*4240*/  FFMA R24, R24, R29.reuse, 1.1641532182693481445e-10 ;  /* 0x2f00000018187423 */ /* 0x080fe2000000001d */
[----:B------:R-:W-:Y:S01]  /*4250*/  IADD3 R12, P0, PT, R22, UR5, RZ ;  /* 0x00000005160c7c10 */ /* 0x000fe2000ff1e0ff */
[----:B------:R-:W-:Y:S01]  /*4260*/  FFMA R26, R26, R29, 1.1641532182693481445e-10 ;  /* 0x2f0000001a1a7423 */ /* 0x000fe2000000001d */
[-C--:B------:R-:W-:Y:S01]  /*4270*/  FFMA R27, R13, R28.reuse, -1 ;  /* 0xbf8000000d1b7423 */ /* 0x080fe2000000001c */
[-C--:B------:R-:W-:Y:S01]  /*4280*/  FFMA R29, R24, R28.reuse, -1 ;  /* 0xbf800000181d7423 */ /* 0x080fe2000000001c */
[----:B------:R-:W-:Y:S01]  /*4290*/  IADD3.X R13, PT, PT, R23, UR4, RZ, P0, !PT ;  /* 0x00000004170d7c10 */ /* 0x000fe200087fe4ff */
[----:B0-----:R-:W-:Y:S01]  /*42a0*/  FFMA R9, R26, R28, -1 ;  /* 0xbf8000001a097423 */ /* 0x001fe2000000001c */
[----:B------:R-:W-:Y:S01]  /*42b0*/  ISETP.NE.AND P0, PT, R0, 0x1880, PT ;  /* 0x000018800000780c */ /* 0x000fe20003f05270 */
[----:B------:R0:W-:Y:S04]  /*42c0*/  STG.E desc[UR36][R14.64], R27 ;  /* 0x0000001b0e007986 */ /* 0x0001e8000c101924 */
[----:B------:R0:W-:Y:S04]  /*42d0*/  STG.E desc[UR36][R22.64], R29 ;  /* 0x0000001d16007986 */ /* 0x0001e8000c101924 */
[----:B------:R0:W-:Y:S04]  /*42e0*/  STG.E desc[UR36][R12.64], R9 ;  /* 0x000000090c007986 */ /* 0x0001e8000c101924 */
[----:B------:R-:W-:Y:S05]  /*42f0*/  @P0 BRA `(.L_x_35) ;  /* 0xfffffff800440947 */ /* 0x000fea000383ffff */
[----:B------:R1:W-:Y:S04]  /*4300*/  STL.64 [R1+0x8], R6 ;  /* 0x0000080601007387 */ /* 0x0003e80000100a00 */
[----:B------:R1:W-:Y:S04]  /*4310*/  STL.64 [R1+0x10], R10 ;  /* 0x0000100a01007387 */ /* 0x0003e80000100a00 */
[----:B------:R1:W-:Y:S02]  /*4320*/  STL.64 [R1], R4 ;  /* 0x0000000401007387 */ /* 0x0003e40000100a00 */
.L_x_34:
[----:B------:R-:W-:Y:S05]  /*4330*/  BSYNC.RECONVERGENT B0 ;  /* 0x0000000000007941 */ /* 0x000fea0003800200 */
.L_x_33:
[----:B------:R-:W-:Y:S02]  /*4340*/  HFMA2 R0, -RZ, RZ, 1.9296875, -0.048675537109375 ;  /* 0x3fb8aa3bff007431 */ /* 0x000fe400000001ff */
[----:B-1----:R-:W-:Y:S01]  /*4350*/  IMAD.MOV.U32 R5, RZ, RZ, 0x322e41d4 ;  /* 0x322e41d4ff057424 */ /* 0x002fe200078e00ff */
[----:B------:R-:W1:Y:S01]  /*4360*/  LDCU.128 UR4, c[0x0][0x3b0] ;  /* 0x00007600ff0477ac */ /* 0x000e620008000c00 */
[----:B------:R-:W-:Y:S01]  /*4370*/  IMAD.MOV.U32 R7, RZ, RZ, 0x3e9be32a ;  /* 0x3e9be32aff077424 */ /* 0x000fe200078e00ff */
[----:B------:R-:W2:Y:S01]  /*4380*/  LDCU.128 UR12, c[0x0][0x3e0] ;  /* 0x00007c00ff0c77ac */ /* 0x000ea20008000c00 */
[----:B------:R-:W-:Y:S01]  /*4390*/  FFMA R0, R5, R0, 5.7566175826195831178e-08 ;  /* 0x33773eae05007423 */ /* 0x000fe20000000000 */
[----:B------:R-:W3:Y:S03]  /*43a0*/  LDCU.64 UR8, c[0x0][0x3c8] ;  /* 0x00007900ff0877ac */ /* 0x000ee60008000a00 */
[----:B------:R-:W-:Y:S01]  /*43b0*/  FFMA R0, R7, 1.9251366722983220825e-08, R0 ;  /* 0x32a55e3407007823 */ /* 0x000fe20000000000 */
[----:B------:R-:W4:Y:S03]  /*43c0*/  LDCU UR10, c[0x0][0x390] ;  /* 0x00007200ff0a77ac */ /* 0x000f260008000800 */
[----:B------:R-:W-:Y:S01]  /*43d0*/  FFMA R0, R5, 0.033907372504472732544, R0 ;  /* 0x3d0ae27505007823 */ /* 0x000fe20000000000 */
[----:B------:R-:W-:Y:S01]  /*43e0*/  UMOV UR38, URZ ;  /* 0x000000ff00267c82 */ /* 0x000fe20008000000 */
[----:B-1----:R-:W-:-:S02]  /*43f0*/  IADD3 R32, P0, PT, R8, UR4, RZ ;  /* 0x0000000408207c10 */ /* 0x002fc4000ff1e0ff */
[----:B------:R-:W-:Y:S01]  /*4400*/  FFMA R0, R7, 0.011302457191050052643, R0 ;  /* 0x3c392df107007823 */ /* 0x000fe20000000000 */
[C---:B------:R-:W-:Y:S02]  /*4410*/  IADD3 R30, P1, PT, R8.reuse, UR6, RZ ;  /* 0x00000006081e7c10 */ /* 0x040fe4000ff3e0ff */
[----:B--2---:R-:W-:Y:S01]  /*4420*/  IADD3 R28, P3, PT, R8, UR12, RZ ;  /* 0x0000000c081c7c10 */ /* 0x004fe2000ff7e0ff */
[----:B------:R-:W-:Y:S01]  /*4430*/  FADD R4, R0, 1.439253687858581543 ;  /* 0x3fb8397700047421 */ /* 0x000fe20000000000 */
[C---:B------:R-:W-:Y:S02]  /*4440*/  IADD3 R26, P4, PT, R8.reuse, UR14, RZ ;  /* 0x0000000e081a7c10 */ /* 0x040fe4000ff9e0ff */
[----:B---3--:R-:W-:Y:S02]  /*4450*/  IADD3 R34, P2, PT, R8, UR8, RZ ;  /* 0x0000000808227c10 */ /* 0x008fe4000ff5e0ff */
[----:B------:R-:W-:Y:S02]  /*4460*/  R2UR UR42, R4 ;  /* 0x00000000042a72ca */ /* 0x000fe400000e0000 */
[C---:B------:R-:W-:Y:S01]  /*4470*/  IADD3.X R33, PT, PT, R3.reuse, UR5, RZ, P0, !PT ;  /* 0x0000000503217c10 */ /* 0x040fe200087fe4ff */
[----:B----4-:R-:W-:Y:S01]  /*4480*/  IMAD R38, R2, UR10, RZ ;  /* 0x0000000a02267c24 */ /* 0x010fe2000f8e02ff */
[----:B------:R-:W-:-:S02]  /*4490*/  IADD3.X R31, PT, PT, R3, UR7, RZ, P1, !PT ;  /* 0x00000007031f7c10 */ /* 0x000fc40008ffe4ff */
[C---:B0-----:R-:W-:Y:S02]  /*44a0*/  IADD3.X R29, PT, PT, R3.reuse, UR13, RZ, P3, !PT ;  /* 0x0000000d031d7c10 */ /* 0x041fe40009ffe4ff */
[C---:B------:R-:W-:Y:S02]  /*44b0*/  IADD3.X R27, PT, PT, R3.reuse, UR15, RZ, P4, !PT ;  /* 0x0000000f031b7c10 */ /* 0x040fe4000a7fe4ff */
[----:B------:R-:W-:-:S03]  /*44c0*/  IADD3.X R35, PT, PT, R3, UR9, RZ, P2, !PT ;  /* 0x0000000903237c10 */ /* 0x000fc600097fe4ff */
[----:B------:R-:W-:-:S04]  /*44d0*/  IMAD.U32 R5, RZ, RZ, UR42 ;  /* 0x0000002aff057e24 */ /* 0x000fc8000f8e00ff */
[----:B------:R-:W-:-:S04]  /*44e0*/  FADD R5, R5, -1.439253687858581543 ;  /* 0xbfb8397705057421 */ /* 0x000fc80000000000 */
[----:B------:R-:W-:-:S05]  /*44f0*/  FADD R5, R0, -R5 ;  /* 0x8000000500057221 */ /* 0x000fca0000000000 */
[----:B------:R-:W-:-:S15]  /*4500*/  R2UR UR43, R5 ;  /* 0x00000000052b72ca */ /* 0x000fde00000e0000 */
.L_x_212:
[----:B------:R-:W-:Y:S01]  /*4510*/  ULOP3.LUT UR4, UR38, 0xffff, URZ, 0xc0, !UPT ;  /* 0x0000ffff26047892 */ /* 0x000fe2000f8ec0ff */
[----:B------:R-:W-:Y:S03]  /*4520*/  BSSY.RECONVERGENT B6, `(.L_x_36) ;  /* 0x000001a000067945 */ /* 0x000fe60003800200 */
[----:B------:R-:W-:-:S04]  /*4530*/  USHF.R.U32.HI UR4, URZ, 0x2, UR4 ;  /* 0x00000002ff047899 */ /* 0x000fc80008011604 */
[----:B------:R-:W-:-:S04]  /*4540*/  ULOP3.LUT UR4, UR4, 0xffff, URZ, 0xc0, !UPT ;  /* 0x0000ffff04047892 */ /* 0x000fc8000f8ec0ff */
[----:B------:R-:W-:-:S04]  /*4550*/  UIMAD UR4, UR4, 0x147b, URZ ;  /* 0x0000147b040478a4 */ /* 0x000fc8000f8e02ff */
[----:B------:R-:W-:-:S04]  /*4560*/  USHF.R.U32.HI UR4, URZ, 0x11, UR4 ;  /* 0x00000011ff047899 */ /* 0x000fc80008011604 */
[----:B------:R-:W-:-:S04]  /*4570*/  UPRMT UR4, UR4, 0x9910, URZ ;  /* 0x0000991004047896 */ /* 0x000fc800080000ff */
[----:B------:R-:W-:-:S04]  /*4580*/  UIMAD UR4, UR4, 0x64, URZ ;  /* 0x00000064040478a4 */ /* 0x000fc8000f8e02ff */
[----:B------:R-:W-:-:S04]  /*4590*/  UIADD3 UR4, UPT, UPT, URZ, -UR4, URZ ;  /* 0x80000004ff047290 */ /* 0x000fc8000fffe0ff */
[----:B------:R-:W-:-:S04]  /*45a0*/  UPRMT UR41, UR4, 0x7710, URZ ;  /* 0x0000771004297896 */ /* 0x000fc800080000ff */
[----:B------:R-:W-:-:S06]  /*45b0*/  UIADD3 UR41, UPT, UPT, UR41, UR38, URZ ;  /* 0x0000002629297290 */ /* 0x000fcc000fffe0ff */
[----:B------:R-:W-:-:S05]  /*45c0*/  IMAD.U32 R3, RZ, RZ, UR41 ;  /* 0x00000029ff037e24 */ /* 0x000fca000f8e00ff */
[----:B------:R-:W-:-:S13]  /*45d0*/  LOP3.LUT P0, RZ, R2, 0xffff, R3, 0xf8, !PT ;  /* 0x0000ffff02ff7812 */ /* 0x000fda000780f803 */
[----:B0-2-4-:R-:W-:Y:S05]  /*45e0*/  @P0 BRA `(.L_x_37) ;  /* 0x0000000000340947 */ /* 0x015fea0003800000 */
[----:B------:R-:W-:Y:S01]  /*45f0*/  MOV R10, UR38 ;  /* 0x00000026000a7c02 */ /* 0x000fe20008000f00 */
[----:B------:R-:W0:Y:S01]  /*4600*/  LDCU.64 UR6, c[0x4][0x48] ;  /* 0x01000900ff0677ac */ /* 0x000e220008000a00 */
[----:B------:R-:W-:-:S03]  /*4610*/  MOV R0, 0x0 ;  /* 0x0000000000007802 */ /* 0x000fc60000000f00 */
[----:B------:R1:W-:Y:S01]  /*4620*/  STL [R1+0x30], R10 ;  /* 0x0000300a01007387 */ /* 0x0003e20000100800 */
[----:B------:R1:W2:Y:S01]  /*4630*/  LDC.64 R8, c[0x4][R0] ;  /* 0x0100000000087b82 */ /* 0x0002a20000000a00 */
[----:B------:R-:W-:-:S04]  /*4640*/  UIADD3 UR4, UP0, UPT, UR40, 0x30, URZ ;  /* 0x0000003028047890 */ /* 0x000fc8000ff1e0ff */
[----:B------:R-:W-:Y:S02]  /*4650*/  UIADD3.X UR5, UPT, UPT, URZ, UR39, URZ, UP0, !UPT ;  /* 0x00000027ff057290 */ /* 0x000fe400087fe4ff */
[----:B------:R-:W-:-:S04]  /*4660*/  IMAD.U32 R6, RZ, RZ, UR4 ;  /* 0x00000004ff067e24 */ /* 0x000fc8000f8e00ff */
[----:B------:R-:W-:Y:S01]  /*4670*/  MOV R7, UR5 ;  /* 0x0000000500077c02 */ /* 0x000fe20008000f00 */
[----:B0-----:R-:W-:Y:S02]  /*4680*/  IMAD.U32 R4, RZ, RZ, UR6 ;  /* 0x00000006ff047e24 */ /* 0x001fe4000f8e00ff */
[----:B-1----:R-:W-:-:S07]  /*4690*/  IMAD.U32 R5, RZ, RZ, UR7 ;  /* 0x00000007ff057e24 */ /* 0x002fce000f8e00ff */
[----:B------:R-:W-:-:S07]  /*46a0*/  LEPC R20, `(.L_x_37) ;  /* 0x000000001014794e */ /* 0x000fce0000000000 */
[----:B--2---:R-:W-:Y:S05]  /*46b0*/  CALL.ABS.NOINC R8 ;  /* 0x0000000008007343 */ /* 0x004fea0003c00000 */
.L_x_37:
[----:B------:R-:W-:Y:S05]  /*46c0*/  BSYNC.RECONVERGENT B6 ;  /* 0x0000000000067941 */ /* 0x000fea0003800200 */
.L_x_36:
[----:B------:R-:W-:-:S13]  /*46d0*/  ISETP.GT.AND P0, PT, R2, 0x1b, PT ;  /* 0x0000001b0200780c */ /* 0x000fda0003f04270 */
[----:B------:R-:W-:Y:S05]  /*46e0*/  @P0 BRA `(.L_x_38) ;  /* 0x0000000400040947 */ /* 0x000fea0003800000 */
[----:B------:R-:W0:Y:S01]  /*46f0*/  LDC.64 R4, c[0x0][0x380] ;  /* 0x0000e000ff047b82 */ /* 0x000e220000000a00 */
[----:B------:R-:W-:Y:S01]  /*4700*/  IMAD R3, R25, 0x70, RZ ;  /* 0x0000007019037824 */ /* 0x000fe200078e02ff */
[----:B------:R-:W1:Y:S01]  /*4710*/  LDCU.64 UR4, c[0x0][0x388] ;  /* 0x00007100ff0477ac */ /* 0x000e620008000a00 */
[----:B0-----:R-:W-:-:S04]  /*4720*/  IMAD.WIDE.U32 R4, R2, 0x70, R4 ;  /* 0x0000007002047825 */ /* 0x001fc800078e0004 */
[----:B------:R-:W-:Y:S02]  /*4730*/  IMAD.IADD R5, R5, 0x1, R3 ;  /* 0x0000000105057824 */ /* 0x000fe400078e0203 */
[----:B------:R-:W-:-:S04]  /*4740*/  IMAD.U32 R3, RZ, RZ, UR38 ;  /* 0x00000026ff037e24 */ /* 0x000fc8000f8e00ff */
[----:B------:R-:W-:-:S05]  /*4750*/  IMAD.WIDE.U32 R4, R3, 0xc40, R4 ;  /* 0x00000c4003047825 */ /* 0x000fca00078e0004 */
[----:B------:R-:W2:Y:S01]  /*4760*/  LDG.E R3, desc[UR36][R4.64] ;  /* 0x0000002404037981 */ /* 0x000ea2000c1e1900 */
[----:B-1----:R-:W-:-:S04]  /*4770*/  IADD3 R6, P0, PT, R38, UR4, RZ ;  /* 0x0000000426067c10 */ /* 0x002fc8000ff1e0ff */
[----:B------:R-:W-:-:S05]  /*4780*/  LEA.HI.X.SX32 R7, R38, UR5, 0x1, P0 ;  /* 0x0000000526077c11 */ /* 0x000fca00080f0eff */
[----:B--2---:R0:W-:Y:S04]  /*4790*/  STG.E desc[UR36][R6.64], R3 ;  /* 0x0000000306007986 */ /* 0x0041e8000c101924 */
[----:B------:R-:W2:Y:S04]  /*47a0*/  LDG.E R9, desc[UR36][R4.64+0x4] ;  /* 0x0000042404097981 */ /* 0x000ea8000c1e1900 */
[----:B--2---:R1:W-:Y:S04]  /*47b0*/  STG.E desc[UR36][R6.64+0x4], R9 ;  /* 0x0000040906007986 */ /* 0x0043e8000c101924 */
[----:B------:R-:W2:Y:S04]  /*47c0*/  LDG.E R11, desc[UR36][R4.64+0x8] ;  /* 0x00000824040b7981 */ /* 0x000ea8000c1e1900 */
[----:B--2---:R2:W-:Y:S04]  /*47d0*/  STG.E desc[UR36][R6.64+0x8], R11 ;  /* 0x0000080b06007986 */ /* 0x0045e8000c101924 */
[----:B------:R-:W3:Y:S04]  /*47e0*/  LDG.E R13, desc[UR36][R4.64+0xc] ;  /* 0x00000c24040d7981 */ /* 0x000ee8000c1e1900 */
[----:B---3--:R3:W-:Y:S04]  /*47f0*/  STG.E desc[UR36][R6.64+0xc], R13 ;  /* 0x00000c0d06007986 */ /* 0x0087e8000c101924 */
[----:B------:R-:W4:Y:S04]  /*4800*/  LDG.E R15, desc[UR36][R4.64+0x10] ;  /* 0x00001024040f7981 */ /* 0x000f28000c1e1900 */
[----:B----4-:R4:W-:Y:S04]  /*4810*/  STG.E desc[UR36][R6.64+0x10], R15 ;  /* 0x0000100f06007986 */ /* 0x0109e8000c101924 */
[----:B------:R-:W5:Y:S04]  /*4820*/  LDG.E R21, desc[UR36][R4.64+0x14] ;  /* 0x0000142404157981 */ /* 0x000f68000c1e1900 */
[----:B-----5:R5:W-:Y:S04]  /*4830*/  STG.E desc[UR36][R6.64+0x14], R21 ;  /* 0x0000141506007986 */ /* 0x020be8000c101924 */
[----:B0-----:R-:W2:Y:S04]  /*4840*/  LDG.E R3, desc[UR36][R4.64+0x18] ;  /* 0x0000182404037981 */ /* 0x001ea8000c1e1900 */
[----:B--2---:R0:W-:Y:S04]  /*4850*/  STG.E desc[UR36][R6.64+0x18], R3 ;  /* 0x0000180306007986 */ /* 0x0041e8000c101924 */
[----:B-1----:R-:W2:Y:S04]  /*4860*/  LDG.E R9, desc[UR36][R4.64+0x1c] ;  /* 0x00001c2404097981 */ /* 0x002ea8000c1e1900 */
[----:B--2---:R1:W-:Y:S04]  /*4870*/  STG.E desc[UR36][R6.64+0x1c], R9 ;  /* 0x00001c0906007986 */ /* 0x0043e8000c101924 */
[----:B------:R-:W2:Y:S04]  /*4880*/  LDG.E R11, desc[UR36][R4.64+0x20] ;  /* 0x00002024040b7981 */ /* 0x000ea8000c1e1900 */
[----:B--2---:R2:W-:Y:S04]  /*4890*/  STG.E desc[UR36][R6.64+0x20], R11 ;  /* 0x0000200b06007986 */ /* 0x0045e8000c101924 */
[----:B---3--:R-:W3:Y:S04]  /*48a0*/  LDG.E R13, desc[UR36][R4.64+0x24] ;  /* 0x00002424040d7981 */ /* 0x008ee8000c1e1900 */
[----:B---3--:R3:W-:Y:S04]  /*48b0*/  STG.E desc[UR36][R6.64+0x24], R13 ;  /* 0x0000240d06007986 */ /* 0x0087e8000c101924 */
[----:B----4-:R-:W4:Y:S04]  /*48c0*/  LDG.E R15, desc[UR36][R4.64+0x28] ;  /* 0x00002824040f7981 */ /* 0x010f28000c1e1900 */
[----:B----4-:R4:W-:Y:S04]  /*48d0*/  STG.E desc[UR36][R6.64+0x28], R15 ;  /* 0x0000280f06007986 */ /* 0x0109e8000c101924 */
[----:B-----5:R-:W5:Y:S04]  /*48e0*/  LDG.E R21, desc[UR36][R4.64+0x2c] ;  /* 0x00002c2404157981 */ /* 0x020f68000c1e1900 */
        /* <DEDUP_REMOVED lines=25> */
[----:B0-----:R-:W5:Y:S04]  /*4a80*/  LDG.E R3, desc[UR36][R4.64+0x60] ;  /* 0x0000602404037981 */ /* 0x001f68000c1e1900 */
[----:B-----5:R4:W-:Y:S04]  /*4a90*/  STG.E desc[UR36][R6.64+0x60], R3 ;  /* 0x0000600306007986 */ /* 0x0209e8000c101924 */
[----:B-1----:R-:W5:Y:S04]  /*4aa0*/  LDG.E R9, desc[UR36][R4.64+0x64] ;  /* 0x0000642404097981 */ /* 0x002f68000c1e1900 */
[----:B-----5:R4:W-:Y:S04]  /*4ab0*/  STG.E desc[UR36][R6.64+0x64], R9 ;  /* 0x0000640906007986 */ /* 0x0209e8000c101924 */
[----:B--2---:R-:W2:Y:S04]  /*4ac0*/  LDG.E R11, desc[UR36][R4.64+0x68] ;  /* 0x00006824040b7981 */ /* 0x004ea8000c1e1900 */
[----:B--2---:R4:W-:Y:S04]  /*4ad0*/  STG.E desc[UR36][R6.64+0x68], R11 ;  /* 0x0000680b06007986 */ /* 0x0049e8000c101924 */
[----:B---3--:R-:W2:Y:S04]  /*4ae0*/  LDG.E R13, desc[UR36][R4.64+0x6c] ;  /* 0x00006c24040d7981 */ /* 0x008ea8000c1e1900 */
[----:B--2---:R4:W-:Y:S02]  /*4af0*/  STG.E desc[UR36][R6.64+0x6c], R13 ;  /* 0x00006c0d06007986 */ /* 0x0049e4000c101924 */
.L_x_38:
[----:B------:R-:W-:Y:S05]  /*4b00*/  WARPSYNC.ALL ;  /* 0x0000000000007948 */ /* 0x000fea0003800000 */
[----:B------:R-:W-:Y:S06]  /*4b10*/  BAR.SYNC.DEFER_BLOCKING 0x0 ;  /* 0x0000000000007b1d */ /* 0x000fec0000010000 */
[----:B------:R-:W-:Y:S01]  /*4b20*/  UMOV UR4, URZ ;  /* 0x000000ff00047c82 */ /* 0x000fe20008000000 */
[----:B----4-:R0:W1:Y:S04]  /*4b30*/  LDS R3, [R37] ;  /* 0x0000000025037984 */ /* 0x0100680000000800 */
.L_x_45:
[----:B------:R-:W2:Y:S01]  /*4b40*/  LDCU UR9, c[0x0][0x390] ;  /* 0x00007200ff0977ac */ /* 0x000ea20008000800 */
[----:B------:R-:W-:Y:S02]  /*4b50*/  IMAD.U32 R5, RZ, RZ, UR4 ;  /* 0x00000004ff057e24 */ /* 0x000fe4000f8e00ff */
[----:B------:R-:W-:Y:S01]  /*4b60*/  HFMA2 R21, -RZ, RZ, 0, 0 ;  /* 0x00000000ff157431 */ /* 0x000fe200000001ff */
[----:B------:R-:W3:Y:S01]  /*4b70*/  LDCU.64 UR10, c[0x0][0x388] ;  /* 0x00007100ff0a77ac */ /* 0x000ee20008000a00 */
[----:B------:R-:W-:Y:S01]  /*4b80*/  IMAD.WIDE.U32 R4, R5, 0xc40, R32 ;  /* 0x00000c4005047825 */ /* 0x000fe200078e0020 */
[----:B------:R-:W-:Y:S02]  /*4b90*/  UIADD3 UR5, UPT, UPT, UR4, -0x2, URZ ;  /* 0xfffffffe04057890 */ /* 0x000fe4000fffe0ff */
[----:B------:R-:W-:Y:S02]  /*4ba0*/  UIADD3 UR12, UPT, UPT, UR4, -0x1d, URZ ;  /* 0xffffffe3040c7890 */ /* 0x000fe4000fffe0ff */
[----:B------:R-:W-:-:S02]  /*4bb0*/  UIADD3 UR13, UPT, UPT, UR4, -0x1a, URZ ;  /* 0xffffffe6040d7890 */ /* 0x000fc4000fffe0ff */
[----:B--2---:R-:W-:Y:S02]  /*4bc0*/  UIMAD UR5, UR5, UR9, URZ ;  /* 0x00000009050572a4 */ /* 0x004fe4000f8e02ff */
[----:B------:R-:W-:Y:S02]  /*4bd0*/  USHF.R.S32.HI UR6, URZ, 0x1f, UR9 ;  /* 0x0000001fff067899 */ /* 0x000fe40008011409 */
[----:B---3--:R-:W-:Y:S02]  /*4be0*/  UIADD3 UR7, UP0, UPT, UR5, UR10, URZ ;  /* 0x0000000a05077290 */ /* 0x008fe4000ff1e0ff */
[----:B------:R-:W-:Y:S02]  /*4bf0*/  UIADD3 UR10, UPT, UPT, UR4, -0x1e, URZ ;  /* 0xffffffe2040a7890 */ /* 0x000fe4000fffe0ff */
[----:B------:R-:W-:Y:S02]  /*4c00*/  ULEA.HI.X.SX32 UR8, UR5, UR11, 0x1, UP0 ;  /* 0x0000000b05087291 */ /* 0x000fe400080f0eff */
[----:B------:R-:W-:-:S02]  /*4c10*/  UIADD3 UR14, UP3, UPT, UR7, UR9, URZ ;  /* 0x00000009070e7290 */ /* 0x000fc4000ff7e0ff */
[----:B------:R-:W-:Y:S01]  /*4c20*/  IMAD.U32 R6, RZ, RZ, UR7 ;  /* 0x00000007ff067e24 */ /* 0x000fe2000f8e00ff */
[----:B------:R-:W-:Y:S02]  /*4c30*/  UIADD3 UR11, UPT, UPT, UR4, -0x1b, URZ ;  /* 0xffffffe5040b7890 */ /* 0x000fe4000fffe0ff */
[----:B------:R-:W-:Y:S01]  /*4c40*/  UISETP.GE.U32.AND UP1, UPT, UR10, -0x1c, UPT ;  /* 0xffffffe40a00788c */ /* 0x000fe2000bf26070 */
[----:B------:R-:W-:Y:S01]  /*4c50*/  IMAD.U32 R7, RZ, RZ, UR8 ;  /* 0x00000008ff077e24 */ /* 0x000fe2000f8e00ff */
[----:B------:R-:W-:Y:S01]  /*4c60*/  UISETP.GE.U32.AND UP0, UPT, UR12, -0x1c, UPT ;  /* 0xffffffe40c00788c */ /* 0x000fe2000bf06070 */
[----:B------:R-:W-:Y:S01]  /*4c70*/  IMAD.U32 R8, RZ, RZ, UR14 ;  /* 0x0000000eff087e24 */ /* 0x000fe2000f8e00ff */
[----:B------:R-:W-:Y:S02]  /*4c80*/  UIADD3.X UR10, UPT, UPT, UR6, UR8, URZ, UP3, !UPT ;  /* 0x00000008060a7290 */ /* 0x000fe40009ffe4ff */
[----:B------:R-:W-:Y:S02]  /*4c90*/  UIADD3 UR12, UP4, UPT, UR14, UR9, URZ ;  /* 0x000000090e0c7290 */ /* 0x000fe4000ff9e0ff */
[----:B------:R-:W-:-:S02]  /*4ca0*/  UISETP.GE.U32.AND UP3, UPT, UR11, -0x1c, UPT ;  /* 0xffffffe40b00788c */ /* 0x000fc4000bf66070 */
[----:B------:R-:W-:Y:S02]  /*4cb0*/  UIADD3.X UR11, UPT, UPT, UR6, UR10, URZ, UP4, !UPT ;  /* 0x0000000a060b7290 */ /* 0x000fe4000a7fe4ff */
[----:B------:R-:W-:Y:S01]  /*4cc0*/  MOV R9, UR10 ;  /* 0x0000000a00097c02 */ /* 0x000fe20008000f00 */
[----:B------:R-:W-:Y:S02]  /*4cd0*/  UIADD3 UR15, UP5, UPT, UR12, UR9, URZ ;  /* 0x000000090c0f7290 */ /* 0x000fe4000ffbe0ff */
[----:B------:R-:W-:Y:S01]  /*4ce0*/  IMAD.U32 R10, RZ, RZ, UR12 ;  /* 0x0000000cff0a7e24 */ /* 0x000fe2000f8e00ff */
[----:B------:R-:W-:Y:S02]  /*4cf0*/  UISETP.GE.U32.AND UP4, UPT, UR13, -0x1c, UPT ;  /* 0xffffffe40d00788c */ /* 0x000fe4000bf86070 */
[----:B------:R-:W-:Y:S02]  /*4d00*/  UIADD3.X UR13, UPT, UPT, UR6, UR11, URZ, UP5, !UPT ;  /* 0x0000000b060d7290 */ /* 0x000fe4000affe4ff */
[----:B------:R-:W-:Y:S01]  /*4d10*/  IMAD.U32 R11, RZ, RZ, UR11 ;  /* 0x0000000bff0b7e24 */ /* 0x000fe2000f8e00ff */
[----:B------:R-:W-:-:S02]  /*4d20*/  UIADD3 UR7, UP5, UPT, UR15, UR9, URZ ;  /* 0x000000090f077290 */ /* 0x000fc4000ffbe0ff */
[----:B------:R-:W-:Y:S01]  /*4d30*/  IMAD.U32 R12, RZ, RZ, UR15 ;  /* 0x0000000fff0c7e24 */ /* 0x000fe2000f8e00ff */
[----:B------:R-:W-:Y:S02]  /*4d40*/  UIADD3 UR5, UPT, UPT, UR4, 0x1, URZ ;  /* 0x0000000104057890 */ /* 0x000fe4000fffe0ff */
[----:B------:R-:W-:Y:S02]  /*4d50*/  UIADD3.X UR6, UPT, UPT, UR6, UR13, URZ, UP5, !UPT ;  /* 0x0000000d06067290 */ /* 0x000fe4000affe4ff */
[----:B------:R-:W-:Y:S01]  /*4d60*/  MOV R13, UR13 ;  /* 0x0000000d000d7c02 */ /* 0x000fe20008000f00 */
[----:B------:R-:W-:Y:S01]  /*4d70*/  IMAD.U32 R14, RZ, RZ, UR7 ;  /* 0x00000007ff0e7e24 */ /* 0x000fe2000f8e00ff */
[----:B------:R-:W-:Y:S02]  /*4d80*/  UISETP.NE.AND UP2, UPT, UR5, 0x1c, UPT ;  /* 0x0000001c0500788c */ /* 0x000fe4000bf45270 */
[----:B------:R-:W-:Y:S01]  /*4d90*/  IMAD.U32 R15, RZ, RZ, UR6 ;  /* 0x00000006ff0f7e24 */ /* 0x000fe2000f8e00ff */
[----:B------:R-:W-:Y:S01]  /*4da0*/  UMOV UR6, UR4 ;  /* 0x0000000400067c82 */ /* 0x000fe20008000000 */
[----:B------:R-:W-:-:S07]  /*4db0*/  UMOV UR4, UR5 ;  /* 0x0000000500047c82 */ /* 0x000fce0008000000 */
.L_x_44:
[----:B------:R-:W-:Y:S01]  /*4dc0*/  IMAD.MOV.U32 R20, RZ, RZ, RZ ;  /* 0x000000ffff147224 */ /* 0x000fe200078e00ff */
[----:B------:R-:W-:Y:S01]  /*4dd0*/  UISETP.GT.U32.AND UP5, UPT, UR6, 0x1b, UPT ;  /* 0x0000001b0600788c */ /* 0x000fe2000bfa4070 */
[----:B------:R-:W-:Y:S10]  /*4de0*/  BRA.U !UP1, `(.L_x_39) ;  /* 0x0000000109787547 */ /* 0x000ff4000b800000 */
[C---:B------:R-:W-:Y:S01]  /*4df0*/  IADD3 R0, PT, PT, R21.reuse, -0x1e, RZ ;  /* 0xffffffe215007810 */ /* 0x040fe20007ffe0ff */
[C---:B------:R-:W-:Y:S01]  /*4e00*/  VIADD R20, R21.reuse, 0xffffffe3 ;  /* 0xffffffe315147836 */ /* 0x040fe20000000000 */
[C---:B------:R-:W-:Y:S02]  /*4e10*/  ISETP.GT.U32.AND P2, PT, R21.reuse, 0x1b, PT ;  /* 0x0000001b1500780c */ /* 0x040fe40003f44070 */
[----:B------:R-:W-:Y:S02]  /*4e20*/  ISETP.GE.U32.AND P0, PT, R0, -0x1c, PT ;  /* 0xffffffe40000780c */ /* 0x000fe40003f06070 */
[----:B------:R-:W-:Y:S01]  /*4e30*/  ISETP.GE.U32.AND P1, PT, R20, -0x1c, PT ;  /* 0xffffffe41400780c */ /* 0x000fe20003f26070 */
[C---:B------:R-:W-:Y:S01]  /*4e40*/  VIADD R20, R21.reuse, 0xffffffe6 ;  /* 0xffffffe615147836 */ /* 0x040fe20000000000 */
[----:B------:R-:W-:-:S04]  /*4e50*/  IADD3 R0, PT, PT, R21, -0x1b, RZ ;  /* 0xffffffe515007810 */ /* 0x000fc80007ffe0ff */
[----:B------:R-:W-:Y:S01]  /*4e60*/  ISETP.GE.U32.AND P3, PT, R0, -0x1c, PT ;  /* 0xffffffe40000780c */ /* 0x000fe20003f66070 */
[C-C-:B------:R-:W-:Y:S02]  /*4e70*/  IMAD.WIDE.U32 R42, R21.reuse, 0x4, R6.reuse ;  /* 0x00000004152a7825 */ /* 0x140fe400078e0006 */
[----:B------:R-:W2:Y:S02]  /*4e80*/  @!P2 LDG.E R44, desc[UR36][R16.64+0x28] ;  /* 0x00002824102ca981 */ /* 0x000ea4000c1e1900 */
[C---:B------:R-:W-:Y:S02]  /*4e90*/  @P0 VIADD R23, R21.reuse, 0xfffffffe ;  /* 0xfffffffe15170836 */ /* 0x040fe40000000000 */
[----:B------:R-:W-:Y:S01]  /*4ea0*/  @P1 VIADD R41, R21, 0xffffffff ;  /* 0xffffffff15291836 */ /* 0x000fe20000000000 */
[----:B------:R-:W3:Y:S01]  /*4eb0*/  @P0 LDG.E R39, desc[UR36][R16.64] ;  /* 0x0000002410270981 */ /* 0x000ee2000c1e1900 */
[----:B------:R-:W-:Y:S01]  /*4ec0*/  @P0 IMAD.WIDE.U32 R22, R23, 0x4, R6 ;  /* 0x0000000417160825 */ /* 0x000fe200078e0006 */
[----:B------:R-:W-:-:S02]  /*4ed0*/  ISETP.GE.U32.AND P4, PT, R20, -0x1c, PT ;  /* 0xffffffe41400780c */ /* 0x000fc40003f86070 */
[----:B------:R-:W4:Y:S01]  /*4ee0*/  @P1 LDG.E R24, desc[UR36][R16.64+0x14] ;  /* 0x0000142410181981 */ /* 0x000f22000c1e1900 */
[----:B------:R-:W-:-:S03]  /*4ef0*/  @P1 IMAD.WIDE.U32 R40, R41, 0x4, R6 ;  /* 0x0000000429281825 */ /* 0x000fc600078e0006 */
[----:B------:R-:W3:Y:S04]  /*4f00*/  @P0 LDG.E R0, desc[UR36][R22.64] ;  /* 0x0000002416000981 */ /* 0x000ee8000c1e1900 */
[----:B------:R-:W4:Y:S04]  /*4f10*/  @P1 LDG.E R41, desc[UR36][R40.64] ;  /* 0x0000002428291981 */ /* 0x000f28000c1e1900 */
[----:B------:R-:W2:Y:S04]  /*4f20*/  @!P2 LDG.E R45, desc[UR36][R42.64] ;  /* 0x000000242a2da981 */ /* 0x000ea8000c1e1900 */
[----:B------:R-:W5:Y:S04]  /*4f30*/  @P3 LDG.E R46, desc[UR36][R16.64+0x3c] ;  /* 0x00003c24102e3981 */ /* 0x000f68000c1e1900 */
[----:B------:R-:W5:Y:S04]  /*4f40*/  @P3 LDG.E R47, desc[UR36][R42.64+0x4] ;  /* 0x000004242a2f3981 */ /* 0x000f68000c1e1900 */
[----:B------:R-:W5:Y:S04]  /*4f50*/  @P4 LDG.E R49, desc[UR36][R42.64+0x8] ;  /* 0x000008242a314981 */ /* 0x000f68000c1e1900 */
[----:B------:R-:W5:Y:S01]  /*4f60*/  @P4 LDG.E R22, desc[UR36][R16.64+0x50] ;  /* 0x0000502410164981 */ /* 0x000f62000c1e1900 */
[----:B------:R-:W-:-:S02]  /*4f70*/  IMAD.MOV.U32 R20, RZ, RZ, RZ ;  /* 0x000000ffff147224 */ /* 0x000fc400078e00ff */
[----:B---3--:R-:W-:-:S04]  /*4f80*/  @P0 FFMA R20, R0, R39, RZ ;  /* 0x0000002700140223 */ /* 0x008fc800000000ff */
[----:B----4-:R-:W-:-:S04]  /*4f90*/  @P1 FFMA R20, R41, R24, R20 ;  /* 0x0000001829141223 */ /* 0x010fc80000000014 */
[----:B--2---:R-:W-:-:S04]  /*4fa0*/  @!P2 FFMA R20, R45, R44, R20 ;  /* 0x0000002c2d14a223 */ /* 0x004fc80000000014 */
[----:B-----5:R-:W-:-:S04]  /*4fb0*/  @P3 FFMA R20, R47, R46, R20 ;  /* 0x0000002e2f143223 */ /* 0x020fc80000000014 */
[----:B------:R-:W-:-:S07]  /*4fc0*/  @P4 FFMA R20, R49, R22, R20 ;  /* 0x0000001631144223 */ /* 0x000fce0000000014 */
.L_x_39:
[----:B------:R-:W-:Y:S05]  /*4fd0*/  BRA.U !UP0, `(.L_x_40) ;  /* 0x0000000108747547 */ /* 0x000fea000b800000 */
[C---:B------:R-:W-:Y:S01]  /*4fe0*/  VIADD R0, R21.reuse, 0xffffffe2 ;  /* 0xffffffe215007836 */ /* 0x040fe20000000000 */
[C---:B------:R-:W-:Y:S02]  /*4ff0*/  IADD3 R22, PT, PT, R21.reuse, -0x1d, RZ ;  /* 0xffffffe315167810 */ /* 0x040fe40007ffe0ff */
[C---:B------:R-:W-:Y:S02]  /*5000*/  ISETP.GT.U32.AND P2, PT, R21.reuse, 0x1b, PT ;  /* 0x0000001b1500780c */ /* 0x040fe40003f44070 */
[----:B------:R-:W-:Y:S01]  /*5010*/  ISETP.GE.U32.AND P0, PT, R0, -0x1c, PT ;  /* 0xffffffe40000780c */ /* 0x000fe20003f06070 */
[C---:B------:R-:W-:Y:S01]  /*5020*/  VIADD R0, R21.reuse, 0xffffffe5 ;  /* 0xffffffe515007836 */ /* 0x040fe20000000000 */
[----:B------:R-:W-:Y:S02]  /*5030*/  ISETP.GE.U32.AND P1, PT, R22, -0x1c, PT ;  /* 0xffffffe41600780c */ /* 0x000fe40003f26070 */
[C---:B------:R-:W-:Y:S02]  /*5040*/  IADD3 R24, PT, PT, R21.reuse, -0x1a, RZ ;  /* 0xffffffe615187810 */ /* 0x040fe40007ffe0ff */
[----:B------:R-:W-:Y:S01]  /*5050*/  ISETP.GE.U32.AND P3, PT, R0, -0x1c, PT ;  /* 0xffffffe40000780c */ /* 0x000fe20003f66070 */
[----:B------:R-:W-:-:S04]  /*5060*/  IMAD.WIDE.U32 R42, R21, 0x4, R8 ;  /* 0x00000004152a7825 */ /* 0x000fc800078e0008 */
[----:B------:R-:W2:Y:S02]  /*5070*/  @!P2 LDG.E R44, desc[UR36][R16.64+0x8c] ;  /* 0x00008c24102ca981 */ /* 0x000ea4000c1e1900 */
[C---:B------:R-:W-:Y:S02]  /*5080*/  @P0 VIADD R23, R21.reuse, 0xfffffffe ;  /* 0xfffffffe15170836 */ /* 0x040fe40000000000 */
[----:B------:R-:W-:Y:S01]  /*5090*/  @P1 VIADD R41, R21, 0xffffffff ;  /* 0xffffffff15291836 */ /* 0x000fe20000000000 */
[----:B------:R-:W3:Y:S01]  /*50a0*/  @P0 LDG.E R0, desc[UR36][R16.64+0x64] ;  /* 0x0000642410000981 */ /* 0x000ee2000c1e1900 */
[--C-:B------:R-:W-:Y:S01]  /*50b0*/  @P0 IMAD.WIDE.U32 R22, R23, 0x4, R8.reuse ;  /* 0x0000000417160825 */ /* 0x100fe200078e0008 */
[----:B------:R-:W-:Y:S02]  /*50c0*/  ISETP.GE.U32.AND P4, PT, R24, -0x1c, PT ;  /* 0xffffffe41800780c */ /* 0x000fe40003f86070 */
        /* <DEDUP_REMOVED lines=9> */
[----:B---3--:R-:W-:-:S04]  /*5160*/  @P0 FFMA R20, R23, R0, R20 ;  /* 0x0000000017140223 */ /* 0x008fc80000000014 */
[----:B----4-:R-:W-:-:S04]  /*5170*/  @P1 FFMA R20, R41, R24, R20 ;  /* 0x0000001829141223 */ /* 0x010fc80000000014 */
[----:B--2---:R-:W-:-:S04]  /*5180*/  @!P2 FFMA R20, R39, R44, R20 ;  /* 0x0000002c2714a223 */ /* 0x004fc80000000014 */
[----:B-----5:R-:W-:-:S04]  /*5190*/  @P3 FFMA R20, R45, R46, R20 ;  /* 0x0000002e2d143223 */ /* 0x020fc80000000014 */
[----:B------:R-:W-:-:S07]  /*51a0*/  @P4 FFMA R20, R47, R22, R20 ;  /* 0x000000162f144223 */ /* 0x000fce0000000014 */
.L_x_40:
[----:B------:R-:W-:Y:S05]  /*51b0*/  BRA.U UP5, `(.L_x_41) ;  /* 0x0000000105747547 */ /* 0x000fea000b800000 */
[C---:B------:R-:W-:Y:S01]  /*51c0*/  VIADD R0, R21.reuse, 0xffffffe2 ;  /* 0xffffffe215007836 */ /* 0x040fe20000000000 */
[C---:B------:R-:W-:Y:S01]  /*51d0*/  ISETP.GT.U32.AND P2, PT, R21.reuse, 0x1b, PT ;  /* 0x0000001b1500780c */ /* 0x040fe20003f44070 */
[C---:B------:R-:W-:Y:S02]  /*51e0*/  VIADD R22, R21.reuse, 0xffffffe3 ;  /* 0xffffffe315167836 */ /* 0x040fe40000000000 */
[C---:B------:R-:W-:Y:S01]  /*51f0*/  VIADD R24, R21.reuse, 0xffffffe6 ;  /* 0xffffffe615187836 */ /* 0x040fe20000000000 */
[----:B------:R-:W-:Y:S01]  /*5200*/  ISETP.GE.U32.AND P0, PT, R0, -0x1c, PT ;  /* 0xffffffe40000780c */ /* 0x000fe20003f06070 */
[----:B------:R-:W-:Y:S01]  /*5210*/  VIADD R0, R21, 0xffffffe5 ;  /* 0xffffffe515007836 */ /* 0x000fe20000000000 */
[----:B------:R-:W-:-:S04]  /*5220*/  ISETP.GE.U32.AND P1, PT, R22, -0x1c, PT ;  /* 0xffffffe41600780c */ /* 0x000fc80003f26070 */
[----:B------:R-:W-:Y:S01]  /*5230*/  ISETP.GE.U32.AND P3, PT, R0, -0x1c, PT ;  /* 0xffffffe40000780c */ /* 0x000fe20003f66070 */
[C-C-:B------:R-:W-:Y:S01]  /*5240*/  IMAD.WIDE.U32 R42, R21.reuse, 0x4, R10.reuse ;  /* 0x00000004152a7825 */ /* 0x140fe200078e000a */
[----:B------:R-:W-:Y:S01]  /*5250*/  ISETP.GE.U32.AND P4, PT, R24, -0x1c, PT ;  /* 0xffffffe41800780c */ /* 0x000fe20003f86070 */
[----:B------:R-:W2:Y:S04]  /*5260*/  @!P2 LDG.E R44, desc[UR36][R16.64+0xf0] ;  /* 0x0000f024102ca981 */ /* 0x000ea8000c1e1900 */
[C---:B------:R-:W-:Y:S01]  /*5270*/  @P0 VIADD R23, R21.reuse, 0xfffffffe ;  /* 0xfffffffe15170836 */ /* 0x040fe20000000000 */
[----:B------:R-:W3:Y:S01]  /*5280*/  @P0 LDG.E R0, desc[UR36][R16.64+0xc8] ;  /* 0x0000c82410000981 */ /* 0x000ee2000c1e1900 */
[----:B------:R-:W-:Y:S02]  /*5290*/  @P1 IADD3 R41, PT, PT, R21, -0x1, RZ ;  /* 0xffffffff15291810 */ /* 0x000fe40007ffe0ff */
[--C-:B------:R-:W-:Y:S01]  /*52a0*/  @P0 IMAD.WIDE.U32 R22, R23, 0x4, R10.reuse ;  /* 0x0000000417160825 */ /* 0x100fe200078e000a */
[----:B------:R-:W4:Y:S03]  /*52b0*/  @P1 LDG.E R24, desc[UR36][R16.64+0xdc] ;  /* 0x0000dc2410181981 */ /* 0x000f26000c1e1900 */
[----:B------:R-:W-:Y:S01]  /*52c0*/  @P1 IMAD.WIDE.U32 R40, R41, 0x4, R10 ;  /* 0x0000000429281825 */ /* 0x000fe200078e000a */
[----:B------:R-:W2:Y:S04]  /*52d0*/  @!P2 LDG.E R39, desc[UR36][R42.64] ;  /* 0x000000242a27a981 */ /* 0x000ea8000c1e1900 */
[----:B------:R-:W3:Y:S04]  /*52e0*/  @P0 LDG.E R23, desc[UR36][R22.64] ;  /* 0x0000002416170981 */ /* 0x000ee8000c1e1900 */
[----:B------:R-:W4:Y:S04]  /*52f0*/  @P1 LDG.E R41, desc[UR36][R40.64] ;  /* 0x0000002428291981 */ /* 0x000f28000c1e1900 */
        /* <DEDUP_REMOVED lines=9> */
.L_x_41:
        /* <DEDUP_REMOVED lines=30> */
.L_x_42:
[----:B------:R-:W-:Y:S05]  /*5570*/  BRA.U !UP4, `(.L_x_43) ;  /* 0x000000010c747547 */ /* 0x000fea000b800000 */
        /* <DEDUP_REMOVED lines=29> */
.L_x_43:
[----:B-1----:R-:W-:Y:S01]  /*5750*/  FSETP.GT.AND P0, PT, R20, -R3, PT ;  /* 0x800000031400720b */ /* 0x002fe20003f04000 */
[----:B------:R-:W-:Y:S01]  /*5760*/  FADD R39, R3, R20 ;  /* 0x0000001403277221 */ /* 0x000fe20000000000 */
[----:B------:R-:W-:-:S04]  /*5770*/  IMAD.WIDE.U32 R22, R21, 0x70, R4 ;  /* 0x0000007015167825 */ /* 0x000fc800078e0004 */
[----:B------:R-:W-:-:S07]  /*5780*/  VIADD R21, R21, 0x1 ;  /* 0x0000000115157836 */ /* 0x000fce0000000000 */
[----:B------:R2:W-:Y:S04]  /*5790*/  @P0 STG.E desc[UR36][R22.64], R39 ;  /* 0x0000002716000986 */ /* 0x0005e8000c101924 */
[----:B------:R2:W-:Y:S01]  /*57a0*/  @!P0 STG.E desc[UR36][R22.64], RZ ;  /* 0x000000ff16008986 */ /* 0x0005e2000c101924 */
[----:B------:R-:W-:-:S13]  /*57b0*/  ISETP.NE.AND P0, PT, R21, 0x1c, PT ;  /* 0x0000001c1500780c */ /* 0x000fda0003f05270 */
[----:B--2---:R-:W-:Y:S05]  /*57c0*/  @P0 BRA `(.L_x_44) ;  /* 0xfffffff4007c0947 */ /* 0x004fea000383ffff */
[----:B------:R-:W-:Y:S05]  /*57d0*/  BRA.U UP2, `(.L_x_45) ;  /* 0xfffffff102d87547 */ /* 0x000fea000b83ffff */
[----:B------:R-:W-:Y:S01]  /*57e0*/  BAR.SYNC.DEFER_BLOCKING 0x0 ;  /* 0x0000000000007b1d */ /* 0x000fe20000010000 */
[----:B------:R-:W-:-:S07]  /*57f0*/  HFMA2 R3, -RZ, RZ, 0, 0 ;  /* 0x00000000ff037431 */ /* 0x000fce00000001ff */
.L_x_46:
[----:B------:R-:W-:-:S04]  /*5800*/  IMAD.SHL.U32 R5, R3, 0x2, RZ ;  /* 0x0000000203057824 */ /* 0x000fc800078e00ff */
[----:B------:R-:W-:-:S05]  /*5810*/  IMAD.WIDE.U32 R4, R5, 0xc40, R32 ;  /* 0x00000c4005047825 */ /* 0x000fca00078e0020 */
[----:B------:R-:W2:Y:S04]  /*5820*/  LDG.E R0, desc[UR36][R4.64] ;  /* 0x0000002404007981 */ /* 0x000ea8000c1e1900 */
[----:B-1----:R-:W2:Y:S04]  /*5830*/  LDG.E R7, desc[UR36][R4.64+0x70] ;  /* 0x0000702404077981 */ /* 0x002ea8000c1e1900 */
[----:B------:R-:W3:Y:S04]  /*5840*/  LDG.E R9, desc[UR36][R4.64+0xc40] ;  /* 0x000c402404097981 */ /* 0x000ee8000c1e1900 */
[----:B------:R-:W4:Y:S01]  /*5850*/  LDG.E R11, desc[UR36][R4.64+0xcb0] ;  /* 0x000cb024040b7981 */ /* 0x000f22000c1e1900 */
[----:B--2---:R-:W-:-:S04]  /*5860*/  FSETP.GT.AND P0, PT, R7, R0, PT ;  /* 0x000000000700720b */ /* 0x004fc80003f04000 */
[----:B------:R-:W-:Y:S01]  /*5870*/  FSEL R0, R7, R0, P0 ;  /* 0x0000000007007208 */ /* 0x000fe20000000000 */
[----:B------:R-:W-:-:S03]  /*5880*/  IMAD.WIDE.U32 R6, R3, 0x310, R30 ;  /* 0x0000031003067825 */ /* 0x000fc600078e001e */
[----:B---3--:R-:W-:-:S04]  /*5890*/  FSETP.GT.AND P0, PT, R9, R0, PT ;  /* 0x000000000900720b */ /* 0x008fc80003f04000 */
[----:B------:R-:W-:-:S04]  /*58a0*/  FSEL R0, R9, R0, P0 ;  /* 0x0000000009007208 */ /* 0x000fc80000000000 */
[----:B----4-:R-:W-:-:S04]  /*58b0*/  FSETP.GT.AND P0, PT, R11, R0, PT ;  /* 0x000000000b00720b */ /* 0x010fc80003f04000 */
[----:B------:R-:W-:-:S05]  /*58c0*/  FSEL R11, R11, R0, P0 ;  /* 0x000000000b0b7208 */ /* 0x000fca0000000000 */
[----:B------:R1:W-:Y:S04]  /*58d0*/  STG.E desc[UR36][R6.64], R11 ;  /* 0x0000000b06007986 */ /* 0x0003e8000c101924 */
[----:B------:R-:W2:Y:S04]  /*58e0*/  LDG.E R0, desc[UR36][R4.64+0xe0] ;  /* 0x0000e02404007981 */ /* 0x000ea8000c1e1900 */
[----:B------:R-:W2:Y:S04]  /*58f0*/  LDG.E R9, desc[UR36][R4.64+0x150] ;  /* 0x0001502404097981 */ /* 0x000ea8000c1e1900 */
[----:B------:R-:W3:Y:S04]  /*5900*/  LDG.E R13, desc[UR36][R4.64+0xd20] ;  /* 0x000d2024040d7981 */ /* 0x000ee8000c1e1900 */
[----:B------:R-:W4:Y:S01]  /*5910*/  LDG.E R15, desc[UR36][R4.64+0xd90] ;  /* 0x000d9024040f7981 */ /* 0x000f22000c1e1900 */
[----:B--2---:R-:W-:-:S04]  /*5920*/  FSETP.GT.AND P0, PT, R9, R0, PT ;  /* 0x000000000900720b */ /* 0x004fc80003f04000 */
[----:B------:R-:W-:-:S04]  /*5930*/  FSEL R0, R9, R0, P0 ;  /* 0x0000000009007208 */ /* 0x000fc80000000000 */
[----:B---3--:R-:W-:-:S04]  /*5940*/  FSETP.GT.AND P0, PT, R13, R0, PT ;  /* 0x000000000d00720b */ /* 0x008fc80003f04000 */
[----:B------:R-:W-:-:S04]  /*5950*/  FSEL R0, R13, R0, P0 ;  /* 0x000000000d007208 */ /* 0x000fc80000000000 */
[----:B----4-:R-:W-:-:S04]  /*5960*/  FSETP.GT.AND P0, PT, R15, R0, PT ;  /* 0x000000000f00720b */ /* 0x010fc80003f04000 */
[----:B------:R-:W-:-:S05]  /*5970*/  FSEL R15, R15, R0, P0 ;  /* 0x000000000f0f7208 */ /* 0x000fca0000000000 */
[----:B------:R2:W-:Y:S04]  /*5980*/  STG.E desc[UR36][R6.64+0x38], R15 ;  /* 0x0000380f06007986 */ /* 0x0005e8000c101924 */
[----:B------:R-:W3:Y:S04]  /*5990*/  LDG.E R0, desc[UR36][R4.64+0x1c0] ;  /* 0x0001c02404007981 */ /* 0x000ee8000c1e1900 */
[----:B------:R-:W3:Y:S04]  /*59a0*/  LDG.E R9, desc[UR36][R4.64+0x230] ;  /* 0x0002302404097981 */ /* 0x000ee8000c1e1900 */
[----:B-1----:R-:W4:Y:S04]  /*59b0*/  LDG.E R11, desc[UR36][R4.64+0xe00] ;  /* 0x000e0024040b7981 */ /* 0x002f28000c1e1900 */
[----:B------:R-:W5:Y:S01]  /*59c0*/  LDG.E R13, desc[UR36][R4.64+0xe70] ;  /* 0x000e7024040d7981 */ /* 0x000f62000c1e1900 */
[----:B---3--:R-:W-:-:S04]  /*59d0*/  FSETP.GT.AND P0, PT, R9, R0, PT ;  /* 0x000000000900720b */ /* 0x008fc80003f04000 */
[----:B------:R-:W-:-:S04]  /*59e0*/  FSEL R0, R9, R0, P0 ;  /* 0x0000000009007208 */ /* 0x000fc80000000000 */
[----:B----4-:R-:W-:-:S04]  /*59f0*/  FSETP.GT.AND P0, PT, R11, R0, PT ;  /* 0x000000000b00720b */ /* 0x010fc80003f04000 */
[----:B------:R-:W-:-:S04]  /*5a00*/  FSEL R0, R11, R0, P0 ;  /* 0x000000000b007208 */ /* 0x000fc80000000000 */
[----:B-----5:R-:W-:-:S04]  /*5a10*/  FSETP.GT.AND P0, PT, R13, R0, PT ;  /* 0x000000000d00720b */ /* 0x020fc80003f04000 */
[----:B------:R-:W-:-:S05]  /*5a20*/  FSEL R13, R13, R0, P0 ;  /* 0x000000000d0d7208 */ /* 0x000fca0000000000 */
[----:B------:R1:W-:Y:S04]  /*5a30*/  STG.E desc[UR36][R6.64+0x70], R13 ;  /* 0x0000700d06007986 */ /* 0x0003e8000c101924 */
[----:B------:R-:W3:Y:S04]  /*5a40*/  LDG.E R0, desc[UR36][R4.64+0x2a0] ;  /* 0x0002a02404007981 */ /* 0x000ee8000c1e1900 */
[----:B------:R-:W3:Y:S04]  /*5a50*/  LDG.E R9, desc[UR36][R4.64+0x310] ;  /* 0x0003102404097981 */ /* 0x000ee8000c1e1900 */
[----:B------:R-:W4:Y:S04]  /*5a60*/  LDG.E R11, desc[UR36][R4.64+0xee0] ;  /* 0x000ee024040b7981 */ /* 0x000f28000c1e1900 */
[----:B--2---:R-:W2:Y:S01]  /*5a70*/  LDG.E R15, desc[UR36][R4.64+0xf50] ;  /* 0x000f5024040f7981 */ /* 0x004ea2000c1e1900 */
[----:B---3--:R-:W-:-:S04]  /*5a80*/  FSETP.GT.AND P0, PT, R9, R0, PT ;  /* 0x000000000900720b */ /* 0x008fc80003f04000 */
[----:B------:R-:W-:-:S04]  /*5a90*/  FSEL R0, R9, R0, P0 ;  /* 0x0000000009007208 */ /* 0x000fc80000000000 */
[----:B----4-:R-:W-:-:S04]  /*5aa0*/  FSETP.GT.AND P0, PT, R11, R0, PT ;  /* 0x000000000b00720b */ /* 0x010fc80003f04000 */
[----:B------:R-:W-:-:S04]  /*5ab0*/  FSEL R0, R11, R0, P0 ;  /* 0x000000000b007208 */ /* 0x000fc80000000000 */
[----:B--2---:R-:W-:-:S04]  /*5ac0*/  FSETP.GT.AND P0, PT, R15, R0, PT ;  /* 0x000000000f00720b */ /* 0x004fc80003f04000 */
[----:B------:R-:W-:-:S05]  /*5ad0*/  FSEL R15, R15, R0, P0 ;  /* 0x000000000f0f7208 */ /* 0x000fca0000000000 */
[----:B------:R2:W-:Y:S04]  /*5ae0*/  STG.E desc[UR36][R6.64+0xa8], R15 ;  /* 0x0000a80f06007986 */ /* 0x0005e8000c101924 */
[----:B------:R-:W3:Y:S04]  /*5af0*/  LDG.E R0, desc[UR36][R4.64+0x380] ;  /* 0x0003802404007981 */ /* 0x000ee8000c1e1900 */
[----:B------:R-:W3:Y:S04]  /*5b00*/  LDG.E R9, desc[UR36][R4.64+0x3f0] ;  /* 0x0003f02404097981 */ /* 0x000ee8000c1e1900 */
[----:B------:R-:W4:Y:S04]  /*5b10*/  LDG.E R11, desc[UR36][R4.64+0xfc0] ;  /* 0x000fc024040b7981 */ /* 0x000f28000c1e1900 */
[----:B-1----:R-:W5:Y:S01]  /*5b20*/  LDG.E R13, desc[UR36][R4.64+0x1030] ;  /* 0x00103024040d7981 */ /* 0x002f62000c1e1900 */
        /* <DEDUP_REMOVED lines=99> */
[----:B------:R-:W-:Y:S01]  /*6160*/  VIADD R3, R3, 0x1 ;  /* 0x0000000103037836 */ /* 0x000fe20000000000 */
[----:B---3--:R-:W-:-:S04]  /*6170*/  FSETP.GT.AND P0, PT, R9, R0, PT ;  /* 0x000000000900720b */ /* 0x008fc80003f04000 */
[----:B------:R-:W-:-:S04]  /*6180*/  FSEL R0, R9, R0, P0 ;  /* 0x0000000009007208 */ /* 0x000fc80000000000 */
[----:B----4-:R-:W-:-:S04]  /*6190*/  FSETP.GT.AND P0, PT, R11, R0, PT ;  /* 0x000000000b00720b */ /* 0x010fc80003f04000 */
[----:B------:R-:W-:-:S04]  /*61a0*/  FSEL R0, R11, R0, P0 ;  /* 0x000000000b007208 */ /* 0x000fc80000000000 */
[----:B--2---:R-:W-:-:S04]  /*61b0*/  FSETP.GT.AND P0, PT, R15, R0, PT ;  /* 0x000000000f00720b */ /* 0x004fc80003f04000 */
[----:B------:R-:W-:Y:S02]  /*61c0*/  FSEL R15, R15, R0, P0 ;  /* 0x000000000f0f7208 */ /* 0x000fe40000000000 */
[----:B------:R-:W-:-:S03]  /*61d0*/  ISETP.NE.AND P0, PT, R3, 0xe, PT ;  /* 0x0000000e0300780c */ /* 0x000fc60003f05270 */
[----:B------:R1:W-:Y:S10]  /*61e0*/  STG.E desc[UR36][R6.64+0x2d8], R15 ;  /* 0x0002d80f06007986 */ /* 0x0003f4000c101924 */
[----:B------:R-:W-:Y:S05]  /*61f0*/  @P0 BRA `(.L_x_46) ;  /* 0xfffffff400800947 */ /* 0x000fea000383ffff */
[----:B------:R-:W-:Y:S01]  /*6200*/  BAR.SYNC.DEFER_BLOCKING 0x0 ;  /* 0x0000000000007b1d */ /* 0x000fe20000010000 */
[----:B------:R-:W-:-:S05]  /*6210*/  ISETP.GT.AND P0, PT, R2, 0x9, PT ;  /* 0x000000090200780c */ /* 0x000fca0003f04270 */
[----:B------:R-:W-:Y:S08]  /*6220*/  BSSY.RECONVERGENT B0, `(.L_x_47) ;  /* 0x00000c0000007945 */ /* 0x000ff00003800200 */
[----:B------:R-:W-:Y:S05]  /*6230*/  @P0 BRA `(.L_x_48) ;  /* 0x0000000800f80947 */ /* 0x000fea0003800000 */
[----:B------:R-:W-:Y:S01]  /*6240*/  IMAD.MOV.U32 R0, RZ, RZ, RZ ;  /* 0x000000ffff007224 */ /* 0x000fe200078e00ff */
[----:B------:R-:W-:-:S07]  /*6250*/  MOV R9, RZ ;  /* 0x000000ff00097202 */ /* 0x000fce0000000f00 */
.L_x_50:
[----:B------:R-:W2:Y:S01]  /*6260*/  LDC.64 R4, c[0x0][0x3b8] ;  /* 0x0000ee00ff047b82 */ /* 0x000ea20000000a00 */
[----:B------:R-:W-:Y:S01]  /*6270*/  IMAD.MOV.U32 R3, RZ, RZ, R0 ;  /* 0x000000ffff037224 */ /* 0x000fe200078e0000 */
[----:B------:R-:W3:Y:S01]  /*6280*/  LDCU UR4, c[0x0][0x3a0] ;  /* 0x00007400ff0477ac */ /* 0x000ee20008000800 */
[----:B------:R-:W-:Y:S02]  /*6290*/  IMAD.MOV.U32 R8, RZ, RZ, RZ ;  /* 0x000000ffff087224 */ /* 0x000fe400078e00ff */
[----:B--2---:R-:W-:-:S04]  /*62a0*/  IMAD.WIDE.U32 R4, R0, 0x310, R4 ;  /* 0x0000031000047825 */ /* 0x004fc800078e0004 */
[----:B------:R-:W-:-:S05]  /*62b0*/  VIADD R0, R0, 0x1 ;  /* 0x0000000100007836 */ /* 0x000fca0000000000 */
[----:B---3--:R-:W-:-:S13]  /*62c0*/  ISETP.NE.AND P0, PT, R0, 0xe, PT ;  /* 0x0000000e0000780c */ /* 0x008fda0003f05270 */
.L_x_49:
[----:B-1----:R-:W-:-:S05]  /*62d0*/  IMAD R6, R3, 0xe, R8 ;  /* 0x0000000e03067824 */ /* 0x002fca00078e0208 */
[----:B------:R-:W-:-:S05]  /*62e0*/  SHF.L.U32 R6, R6, 0x5, RZ ;  /* 0x0000000506067819 */ /* 0x000fca00000006ff */
[----:B------:R-:W-:Y:S02]  /*62f0*/  IMAD R11, R6, UR4, RZ ;  /* 0x00000004060b7c24 */ /* 0x000fe4000f8e02ff */
[----:B------:R-:W-:-:S03]  /*6300*/  IMAD.WIDE.U32 R6, R8, 0x38, R4 ;  /* 0x0000003808067825 */ /* 0x000fc600078e0004 */
[C---:B------:R-:W-:Y:S02]  /*6310*/  IADD3 R10, P1, PT, R11.reuse, R18, RZ ;  /* 0x000000120b0a7210 */ /* 0x040fe40007f3e0ff */
[----:B------:R-:W2:Y:S02]  /*6320*/  LDG.E R39, desc[UR36][R6.64] ;  /* 0x0000002406277981 */ /* 0x000ea4000c1e1900 */
[----:B------:R-:W-:Y:S01]  /*6330*/  LEA.HI.X.SX32 R11, R11, R19, 0x1, P1 ;  /* 0x000000130b0b7211 */ /* 0x000fe200008f0eff */
[----:B------:R-:W-:Y:S01]  /*6340*/  USHF.R.S32.HI UR5, URZ, 0x1f, UR4 ;  /* 0x0000001fff057899 */ /* 0x000fe20008011404 */
[----:B------:R-:W3:Y:S04]  /*6350*/  LDG.E R40, desc[UR36][R6.64+0x4] ;  /* 0x0000042406287981 */ /* 0x000ee8000c1e1900 */
[----:B------:R1:W2:Y:S01]  /*6360*/  LDG.E R24, desc[UR36][R10.64] ;  /* 0x000000240a187981 */ /* 0x0002a2000c1e1900 */
[----:B------:R-:W-:-:S03]  /*6370*/  IADD3 R12, P1, PT, R10, UR4, RZ ;  /* 0x000000040a0c7c10 */ /* 0x000fc6000ff3e0ff */
[----:B------:R-:W4:Y:S01]  /*6380*/  LDG.E R42, desc[UR36][R6.64+0x8] ;  /* 0x00000824062a7981 */ /* 0x000f22000c1e1900 */
[----:B------:R-:W-:Y:S02]  /*6390*/  IADD3.X R13, PT, PT, R11, UR5, RZ, P1, !PT ;  /* 0x000000050b0d7c10 */ /* 0x000fe40008ffe4ff */
[----:B------:R-:W-:Y:S01]  /*63a0*/  IADD3 R14, P1, PT, R12, UR4, RZ ;  /* 0x000000040c0e7c10 */ /* 0x000fe2000ff3e0ff */
[----:B------:R-:W5:Y:S03]  /*63b0*/  LDG.E R44, desc[UR36][R6.64+0xc] ;  /* 0x00000c24062c7981 */ /* 0x000f66000c1e1900 */
[----:B------:R-:W-:Y:S01]  /*63c0*/  IADD3.X R15, PT, PT, R13, UR5, RZ, P1, !PT ;  /* 0x000000050d0f7c10 */ /* 0x000fe20008ffe4ff */
[----:B------:R0:W3:Y:S01]  /*63d0*/  LDG.E R41, desc[UR36][R12.64] ;  /* 0x000000240c297981 */ /* 0x0000e2000c1e1900 */
[----:B------:R-:W-:-:S03]  /*63e0*/  IADD3 R20, P1, PT, R14, UR4, RZ ;  /* 0x000000040e147c10 */ /* 0x000fc6000ff3e0ff */
[----:B------:R0:W4:Y:S01]  /*63f0*/  LDG.E R43, desc[UR36][R14.64] ;  /* 0x000000240e2b7981 */ /* 0x000122000c1e1900 */
[----:B------:R-:W-:Y:S02]  /*6400*/  IADD3.X R21, PT, PT, R15, UR5, RZ, P1, !PT ;  /* 0x000000050f157c10 */ /* 0x000fe40008ffe4ff */
[----:B-1----:R-:W-:Y:S01]  /*6410*/  IADD3 R10, P1, PT, R20, UR4, RZ ;  /* 0x00000004140a7c10 */ /* 0x002fe2000ff3e0ff */
[----:B------:R-:W5:Y:S03]  /*6420*/  LDG.E R46, desc[UR36][R6.64+0x10] ;  /* 0x00001024062e7981 */ /* 0x000f66000c1e1900 */
[----:B------:R-:W-:Y:S01]  /*6430*/  IADD3.X R11, PT, PT, R21, UR5, RZ, P1, !PT ;  /* 0x00000005150b7c10 */ /* 0x000fe20008ffe4ff */
[----:B------:R1:W5:Y:S01]  /*6440*/  LDG.E R45, desc[UR36][R20.64] ;  /* 0x00000024142d7981 */ /* 0x000362000c1e1900 */
[----:B------:R-:W-:-:S03]  /*6450*/  IADD3 R22, P1, PT, R10, UR4, RZ ;  /* 0x000000040a167c10 */ /* 0x000fc6000ff3e0ff */
[----:B------:R1:W5:Y:S01]  /*6460*/  LDG.E R47, desc[UR36][R10.64] ;  /* 0x000000240a2f7981 */ /* 0x000362000c1e1900 */
[----:B------:R-:W-:Y:S02]  /*6470*/  IADD3.X R23, PT, PT, R11, UR5, RZ, P1, !PT ;  /* 0x000000050b177c10 */ /* 0x000fe40008ffe4ff */
[----:B0-----:R-:W-:Y:S01]  /*6480*/  IADD3 R12, P1, PT, R22, UR4, RZ ;  /* 0x00000004160c7c10 */ /* 0x001fe2000ff3e0ff */
[----:B------:R-:W5:Y:S03]  /*6490*/  LDG.E R48, desc[UR36][R6.64+0x14] ;  /* 0x0000142406307981 */ /* 0x000f66000c1e1900 */
[----:B------:R-:W-:Y:S01]  /*64a0*/  IADD3.X R13, PT, PT, R23, UR5, RZ, P1, !PT ;  /* 0x00000005170d7c10 */ /* 0x000fe20008ffe4ff */
[----:B------:R-:W5:Y:S01]  /*64b0*/  LDG.E R49, desc[UR36][R22.64] ;  /* 0x0000002416317981 */ /* 0x000f62000c1e1900 */
[----:B------:R-:W-:-:S03]  /*64c0*/  IADD3 R14, P1, PT, R12, UR4, RZ ;  /* 0x000000040c0e7c10 */ /* 0x000fc6000ff3e0ff */
[----:B------:R0:W5:Y:S01]  /*64d0*/  LDG.E R51, desc[UR36][R12.64] ;  /* 0x000000240c337981 */ /* 0x000162000c1e1900 */
[----:B------:R-:W-:Y:S02]  /*64e0*/  IADD3.X R15, PT, PT, R13, UR5, RZ, P1, !PT ;  /* 0x000000050d0f7c10 */ /* 0x000fe40008ffe4ff */
[----:B-1----:R-:W-:Y:S01]  /*64f0*/  IADD3 R20, P1, PT, R14, UR4, RZ ;  /* 0x000000040e147c10 */ /* 0x002fe2000ff3e0ff */
[----:B------:R-:W5:Y:S03]  /*6500*/  LDG.E R50, desc[UR36][R6.64+0x18] ;  /* 0x0000182406327981 */ /* 0x000f66000c1e1900 */
[----:B------:R-:W-:Y:S01]  /*6510*/  IADD3.X R21, PT, PT, R15, UR5, RZ, P1, !PT ;  /* 0x000000050f157c10 */ /* 0x000fe20008ffe4ff */
[----:B------:R1:W5:Y:S01]  /*6520*/  LDG.E R53, desc[UR36][R14.64] ;  /* 0x000000240e357981 */ /* 0x000362000c1e1900 */
[----:B------:R-:W-:-:S03]  /*6530*/  IADD3 R10, P1, PT, R20, UR4, RZ ;  /* 0x00000004140a7c10 */ /* 0x000fc6000ff3e0ff */
[----:B------:R-:W5:Y:S01]  /*6540*/  LDG.E R52, desc[UR36][R6.64+0x1c] ;  /* 0x00001c2406347981 */ /* 0x000f62000c1e1900 */
[----:B------:R-:W-:-:S03]  /*6550*/  IADD3.X R11, PT, PT, R21, UR5, RZ, P1, !PT ;  /* 0x00000005150b7c10 */ /* 0x000fc60008ffe4ff */
[----:B------:R3:W5:Y:S04]  /*6560*/  LDG.E R55, desc[UR36][R20.64] ;  /* 0x0000002414377981 */ /* 0x000768000c1e1900 */
[----:B------:R-:W5:Y:S04]  /*6570*/  LDG.E R54, desc[UR36][R6.64+0x20] ;  /* 0x0000202406367981 */ /* 0x000f68000c1e1900 */
[----:B------:R-:W5:Y:S01]  /*6580*/  LDG.E R57, desc[UR36][R6.64+0x28] ;  /* 0x0000282406397981 */ /* 0x000f62000c1e1900 */
[----:B--2---:R-:W-:-:S03]  /*6590*/  FFMA R24, R24, R39, R9 ;  /* 0x0000002718187223 */ /* 0x004fc60000000009 */
[----:B------:R2:W5:Y:S04]  /*65a0*/  LDG.E R9, desc[UR36][R10.64] ;  /* 0x000000240a097981 */ /* 0x000568000c1e1900 */
[----:B------:R-:W5:Y:S01]  /*65b0*/  LDG.E R39, desc[UR36][R6.64+0x24] ;  /* 0x0000242406277981 */ /* 0x000f62000c1e1900 */
[----:B0-----:R-:W-:-:S04]  /*65c0*/  IADD3 R12, P1, PT, R10, UR4, RZ ;  /* 0x000000040a0c7c10 */ /* 0x001fc8000ff3e0ff */
[----:B------:R-:W-:Y:S02]  /*65d0*/  IADD3.X R13, PT, PT, R11, UR5, RZ, P1, !PT ;  /* 0x000000050b0d7c10 */ /* 0x000fe40008ffe4ff */
[----:B-1----:R-:W-:Y:S01]  /*65e0*/  IADD3 R14, P1, PT, R12, UR4, RZ ;  /* 0x000000040c0e7c10 */ /* 0x002fe2000ff3e0ff */
[----:B---3--:R-:W-:Y:S02]  /*65f0*/  FFMA R24, R41, R40, R24 ;  /* 0x0000002829187223 */ /* 0x008fe40000000018 */
[----:B------:R0:W3:Y:S01]  /*6600*/  LDG.E R56, desc[UR36][R12.64] ;  /* 0x000000240c387981 */ /* 0x0000e2000c1e1900 */
[----:B------:R-:W-:Y:S02]  /*6610*/  IADD3.X R15, PT, PT, R13, UR5, RZ, P1, !PT ;  /* 0x000000050d0f7c10 */ /* 0x000fe40008ffe4ff */
[----:B------:R-:W-:Y:S01]  /*6620*/  IADD3 R20, P1, PT, R14, UR4, RZ ;  /* 0x000000040e147c10 */ /* 0x000fe2000ff3e0ff */
[----:B----4-:R-:W-:Y:S01]  /*6630*/  FFMA R24, R43, R42, R24 ;  /* 0x0000002a2b187223 */ /* 0x010fe20000000018 */
[----:B------:R-:W4:Y:S02]  /*6640*/  LDG.E R41, desc[UR36][R6.64+0x2c] ;  /* 0x00002c2406297981 */ /* 0x000f24000c1e1900 */
[----:B------:R-:W-:-:S02]  /*6650*/  IADD3.X R21, PT, PT, R15, UR5, RZ, P1, !PT ;  /* 0x000000050f157c10 */ /* 0x000fc40008ffe4ff */
[----:B--2---:R-:W-:Y:S01]  /*6660*/  IADD3 R10, P1, PT, R20, UR4, RZ ;  /* 0x00000004140a7c10 */ /* 0x004fe2000ff3e0ff */
[----:B-----5:R-:W-:Y:S01]  /*6670*/  FFMA R24, R45, R44, R24 ;  /* 0x0000002c2d187223 */ /* 0x020fe20000000018 */
[----:B------:R1:W4:Y:S02]  /*6680*/  LDG.E R40, desc[UR36][R14.64] ;  /* 0x000000240e287981 */ /* 0x000324000c1e1900 */
[----:B------:R-:W-:Y:S02]  /*6690*/  IADD3.X R11, PT, PT, R21, UR5, RZ, P1, !PT ;  /* 0x00000005150b7c10 */ /* 0x000fe40008ffe4ff */
[----:B0-----:R-:W-:Y:S01]  /*66a0*/  IADD3 R12, P1, PT, R10, UR4, RZ ;  /* 0x000000040a0c7c10 */ /* 0x001fe2000ff3e0ff */
[----:B------:R-:W-:Y:S01]  /*66b0*/  FFMA R24, R47, R46, R24 ;  /* 0x0000002e2f187223 */ /* 0x000fe20000000018 */
[----:B------:R0:W2:Y:S02]  /*66c0*/  LDG.E R42, desc[UR36][R20.64] ;  /* 0x00000024142a7981 */ /* 0x0000a4000c1e1900 */
[----:B------:R-:W-:-:S02]  /*66d0*/  IADD3.X R13, PT, PT, R11, UR5, RZ, P1, !PT ;  /* 0x000000050b0d7c10 */ /* 0x000fc40008ffe4ff */
[----:B------:R-:W2:Y:S01]  /*66e0*/  LDG.E R43, desc[UR36][R6.64+0x30] ;  /* 0x00003024062b7981 */ /* 0x000ea2000c1e1900 */
[----:B-1----:R-:W-:Y:S01]  /*66f0*/  IADD3 R14, P1, PT, R12, UR4, RZ ;  /* 0x000000040c0e7c10 */ /* 0x002fe2000ff3e0ff */
[----:B------:R-:W-:Y:S02]  /*6700*/  FFMA R24, R49, R48, R24 ;  /* 0x0000003031187223 */ /* 0x000fe40000000018 */
[----:B------:R1:W5:Y:S01]  /*6710*/  LDG.E R44, desc[UR36][R10.64] ;  /* 0x000000240a2c7981 */ /* 0x000362000c1e1900 */
[----:B------:R-:W-:Y:S02]  /*6720*/  IADD3.X R15, PT, PT, R13, UR5, RZ, P1, !PT ;  /* 0x000000050d0f7c10 */ /* 0x000fe40008ffe4ff */
[----:B0-----:R-:W-:Y:S01]  /*6730*/  IADD3 R20, P1, PT, R14, UR4, RZ ;  /* 0x000000040e147c10 */ /* 0x001fe2000ff3e0ff */
[----:B------:R-:W5:Y:S01]  /*6740*/  LDG.E R45, desc[UR36][R6.64+0x34] ;  /* 0x00003424062d7981 */ /* 0x000f62000c1e1900 */
[----:B------:R-:W-:Y:S02]  /*6750*/  FFMA R24, R51, R50, R24 ;  /* 0x0000003233187223 */ /* 0x000fe40000000018 */
[----:B------:R-:W-:Y:S01]  /*6760*/  IADD3.X R21, PT, PT, R15, UR5, RZ, P1, !PT ;  /* 0x000000050f157c10 */ /* 0x000fe20008ffe4ff */
[----:B------:R0:W5:Y:S01]  /*6770*/  LDG.E R46, desc[UR36][R12.64] ;  /* 0x000000240c2e7981 */ /* 0x000162000c1e1900 */
[----:B------:R-:W-:-:S03]  /*6780*/  IADD3 R22, P1, PT, R20, UR4, RZ ;  /* 0x0000000414167c10 */ /* 0x000fc6000ff3e0ff */
[----:B------:R-:W5:Y:S01]  /*6790*/  LDG.E R47, desc[UR36][R6.64+0x38] ;  /* 0x00003824062f7981 */ /* 0x000f62000c1e1900 */
[----:B------:R-:W-:Y:S01]  /*67a0*/  FFMA R24, R53, R52, R24 ;  /* 0x0000003435187223 */ /* 0x000fe20000000018 */
[----:B------:R-:W-:Y:S02]  /*67b0*/  IADD3.X R23, PT, PT, R21, UR5, RZ, P1, !PT ;  /* 0x0000000515177c10 */ /* 0x000fe40008ffe4ff */
[----:B------:R3:W5:Y:S01]  /*67c0*/  LDG.E R48, desc[UR36][R14.64] ;  /* 0x000000240e307981 */ /* 0x000762000c1e1900 */
[----:B-1----:R-:W-:-:S03]  /*67d0*/  IADD3 R10, P1, PT, R22, UR4, RZ ;  /* 0x00000004160a7c10 */ /* 0x002fc6000ff3e0ff */
[----:B------:R-:W5:Y:S01]  /*67e0*/  LDG.E R49, desc[UR36][R6.64+0x3c] ;  /* 0x00003c2406317981 */ /* 0x000f62000c1e1900 */
[----:B------:R-:W-:-:S03]  /*67f0*/  FFMA R24, R55, R54, R24 ;  /* 0x0000003637187223 */ /* 0x000fc60000000018 */
[----:B------:R-:W5:Y:S01]  /*6800*/  LDG.E R50, desc[UR36][R20.64] ;  /* 0x0000002414327981 */ /* 0x000f62000c1e1900 */
[----:B------:R-:W-:-:S03]  /*6810*/  IADD3.X R11, PT, PT, R23, UR5, RZ, P1, !PT ;  /* 0x00000005170b7c10 */ /* 0x000fc60008ffe4ff */
[----:B------:R-:W5:Y:S04]  /*6820*/  LDG.E R51, desc[UR36][R6.64+0x40] ;  /* 0x0000402406337981 */ /* 0x000f68000c1e1900 */
[----:B------:R-:W5:Y:S04]  /*6830*/  LDG.E R52, desc[UR36][R22.64] ;  /* 0x0000002416347981 */ /* 0x000f68000c1e1900 */
[----:B------:R1:W5:Y:S04]  /*6840*/  LDG.E R54, desc[UR36][R10.64] ;  /* 0x000000240a367981 */ /* 0x000368000c1e1900 */
[----:B------:R-:W5:Y:S04]  /*6850*/  LDG.E R53, desc[UR36][R6.64+0x4c] ;  /* 0x00004c2406357981 */ /* 0x000f68000c1e1900 */
[----:B------:R-:W5:Y:S01]  /*6860*/  LDG.E R55, desc[UR36][R6.64+0x50] ;  /* 0x0000502406377981 */ /* 0x000f62000c1e1900 */
[----:B------:R-:W-:-:S03]  /*6870*/  FFMA R9, R9, R39, R24 ;  /* 0x0000002709097223 */ /* 0x000fc60000000018 */
[----:B------:R-:W5:Y:S04]  /*6880*/  LDG.E R24, desc[UR36][R6.64+0x44] ;  /* 0x0000442406187981 */ /* 0x000f68000c1e1900 */
[----:B------:R-:W5:Y:S01]  /*6890*/  LDG.E R39, desc[UR36][R6.64+0x48] ;  /* 0x0000482406277981 */ /* 0x000f62000c1e1900 */
[----:B0-----:R-:W-:Y:S01]  /*68a0*/  IADD3 R12, P1, PT, R10, UR4, RZ ;  /* 0x000000040a0c7c10 */ /* 0x001fe2000ff3e0ff */
[----:B---3--:R-:W-:-:S03]  /*68b0*/  FFMA R9, R56, R57, R9 ;  /* 0x0000003938097223 */ /* 0x008fc60000000009 */
[----:B------:R-:W-:Y:S02]  /*68c0*/  IADD3.X R13, PT, PT, R11, UR5, RZ, P1, !PT ;  /* 0x000000050b0d7c10 */ /* 0x000fe40008ffe4ff */
[----:B------:R-:W-:-:S03]  /*68d0*/  IADD3 R14, P1, PT, R12, UR4, RZ ;  /* 0x000000040c0e7c10 */ /* 0x000fc6000ff3e0ff */
[----:B------:R0:W3:Y:S01]  /*68e0*/  LDG.E R56, desc[UR36][R12.64] ;  /* 0x000000240c387981 */ /* 0x0000e2000c1e1900 */
[----:B----4-:R-:W-:Y:S01]  /*68f0*/  FFMA R9, R40, R41, R9 ;  /* 0x0000002928097223 */ /* 0x010fe20000000009 */
[----:B------:R-:W-:Y:S02]  /*6900*/  IADD3.X R15, PT, PT, R13, UR5, RZ, P1, !PT ;  /* 0x000000050d0f7c10 */ /* 0x000fe40008ffe4ff */
[----:B-1----:R-:W-:-:S03]  /*6910*/  IADD3 R10, P1, PT, R14, UR4, RZ ;  /* 0x000000040e0a7c10 */ /* 0x002fc6000ff3e0ff */
[----:B------:R1:W4:Y:S01]  /*6920*/  LDG.E R58, desc[UR36][R14.64] ;  /* 0x000000240e3a7981 */ /* 0x000322000c1e1900 */
[----:B--2---:R-:W-:Y:S01]  /*6930*/  FFMA R9, R42, R43, R9 ;  /* 0x0000002b2a097223 */ /* 0x004fe20000000009 */
[----:B------:R-:W-:Y:S02]  /*6940*/  IADD3.X R11, PT, PT, R15, UR5, RZ, P1, !PT ;  /* 0x000000050f0b7c10 */ /* 0x000fe40008ffe4ff */
[----:B------:R-:W2:Y:S01]  /*6950*/  LDG.E R43, desc[UR36][R6.64+0x5c] ;  /* 0x00005c24062b7981 */ /* 0x000ea2000c1e1900 */
[----:B------:R-:W-:-:S03]  /*6960*/  IADD3 R20, P1, PT, R10, UR4, RZ ;  /* 0x000000040a147c10 */ /* 0x000fc6000ff3e0ff */
[----:B------:R1:W2:Y:S01]  /*6970*/  LDG.E R42, desc[UR36][R10.64] ;  /* 0x000000240a2a7981 */ /* 0x0002a2000c1e1900 */
[----:B-----5:R-:W-:Y:S01]  /*6980*/  FFMA R9, R44, R45, R9 ;  /* 0x0000002d2c097223 */ /* 0x020fe20000000009 */
[----:B------:R-:W-:Y:S02]  /*6990*/  IADD3.X R21, PT, PT, R11, UR5, RZ, P1, !PT ;  /* 0x000000050b157c10 */ /* 0x000fe40008ffe4ff */
[----:B------:R-:W5:Y:S01]  /*69a0*/  LDG.E R45, desc[UR36][R6.64+0x6c] ;  /* 0x00006c24062d7981 */ /* 0x000f62000c1e1900 */
[----:B0-----:R-:W-:-:S03]  /*69b0*/  IADD3 R12, P1, PT, R20, UR4, RZ ;  /* 0x00000004140c7c10 */ /* 0x001fc6000ff3e0ff */
[----:B------:R-:W5:Y:S01]  /*69c0*/  LDG.E R44, desc[UR36][R20.64] ;  /* 0x00000024142c7981 */ /* 0x000f62000c1e1900 */
[----:B------:R-:W-:Y:S01]  /*69d0*/  FFMA R9, R46, R47, R9 ;  /* 0x0000002f2e097223 */ /* 0x000fe20000000009 */
[----:B------:R-:W-:Y:S02]  /*69e0*/  IADD3.X R13, PT, PT, R21, UR5, RZ, P1, !PT ;  /* 0x00000005150d7c10 */ /* 0x000fe40008ffe4ff */
[----:B------:R-:W5:Y:S01]  /*69f0*/  LDG.E R47, desc[UR36][R6.64+0x70] ;  /* 0x00007024062f7981 */ /* 0x000f62000c1e1900 */
[----:B-1----:R-:W-:-:S03]  /*6a00*/  IADD3 R14, P1, PT, R12, UR4, RZ ;  /* 0x000000040c0e7c10 */ /* 0x002fc6000ff3e0ff */
[----:B------:R0:W5:Y:S01]  /*6a10*/  LDG.E R46, desc[UR36][R12.64] ;  /* 0x000000240c2e7981 */ /* 0x000162000c1e1900 */
[----:B------:R-:W-:Y:S01]  /*6a20*/  FFMA R9, R48, R49, R9 ;  /* 0x0000003130097223 */ /* 0x000fe20000000009 */
[----:B------:R-:W-:Y:S02]  /*6a30*/  IADD3.X R15, PT, PT, R13, UR5, RZ, P1, !PT ;  /* 0x000000050d0f7c10 */ /* 0x000fe40008ffe4ff */
[----:B------:R-:W5:Y:S01]  /*6a40*/  LDG.E R49, desc[UR36][R6.64+0x78] ;  /* 0x0000782406317981 */ /* 0x000f62000c1e1900 */
[----:B------:R-:W-:Y:S01]  /*6a50*/  FFMA R9, R50, R51, R9 ;  /* 0x0000003332097223 */ /* 0x000fe20000000009 */
[----:B------:R-:W-:Y:S02]  /*6a60*/  IADD3 R22, P1, PT, R14, UR4, RZ ;  /* 0x000000040e167c10 */ /* 0x000fe4000ff3e0ff */
[----:B------:R1:W5:Y:S02]  /*6a70*/  LDG.E R48, desc[UR36][R14.64] ;  /* 0x000000240e307981 */ /* 0x000364000c1e1900 */
[----:B------:R-:W-:-:S02]  /*6a80*/  IADD3.X R23, PT, PT, R15, UR5, RZ, P1, !PT ;  /* 0x000000050f177c10 */ /* 0x000fc40008ffe4ff */
[----:B------:R-:W5:Y:S01]  /*6a90*/  LDG.E R51, desc[UR36][R6.64+0x7c] ;  /* 0x00007c2406337981 */ /* 0x000f62000c1e1900 */
[----:B------:R-:W-:-:S03]  /*6aa0*/  IADD3 R40, P1, PT, R22, UR4, RZ ;  /* 0x0000000416287c10 */ /* 0x000fc6000ff3e0ff */
[----:B------:R-:W5:Y:S01]  /*6ab0*/  LDG.E R50, desc[UR36][R22.64] ;  /* 0x0000002416327981 */ /* 0x000f62000c1e1900 */
[----:B------:R-:W-:Y:S02]  /*6ac0*/  IADD3.X R41, PT, PT, R23, UR5, RZ, P1, !PT ;  /* 0x0000000517297c10 */ /* 0x000fe40008ffe4ff */
[----:B------:R-:W-:-:S03]  /*6ad0*/  IADD3 R10, P1, PT, R40, UR4, RZ ;  /* 0x00000004280a7c10 */ /* 0x000fc6000ff3e0ff */
[----:B------:R-:W5:Y:S01]  /*6ae0*/  LDG.E R40, desc[UR36][R40.64] ;  /* 0x0000002428287981 */ /* 0x000f62000c1e1900 */
[----:B------:R-:W-:-:S03]  /*6af0*/  IADD3.X R11, PT, PT, R41, UR5, RZ, P1, !PT ;  /* 0x00000005290b7c10 */ /* 0x000fc60008ffe4ff */
[----:B------:R-:W5:Y:S01]  /*6b00*/  LDG.E R22, desc[UR36][R6.64+0x60] ;  /* 0x0000602406167981 */ /* 0x000f62000c1e1900 */
[----:B0-----:R-:W-:-:S03]  /*6b10*/  IADD3 R12, P1, PT, R10, UR4, RZ ;  /* 0x000000040a0c7c10 */ /* 0x001fc6000ff3e0ff */
[----:B------:R-:W5:Y:S01]  /*6b20*/  LDG.E R23, desc[UR36][R6.64+0x64] ;  /* 0x0000642406177981 */ /* 0x000f62000c1e1900 */
[----:B------:R-:W-:Y:S02]  /*6b30*/  IADD3.X R13, PT, PT, R11, UR5, RZ, P1, !PT ;  /* 0x000000050b0d7c10 */ /* 0x000fe40008ffe4ff */
[----:B-1----:R-:W-:Y:S01]  /*6b40*/  IADD3 R14, P1, PT, R12, UR4, RZ ;  /* 0x000000040c0e7c10 */ /* 0x002fe2000ff3e0ff */
[----:B------:R-:W5:Y:S03]  /*6b50*/  LDG.E R41, desc[UR36][R6.64+0x68] ;  /* 0x0000682406297981 */ /* 0x000f66000c1e1900 */
[----:B------:R-:W-:Y:S01]  /*6b60*/  IADD3.X R15, PT, PT, R13, UR5, RZ, P1, !PT ;  /* 0x000000050d0f7c10 */ /* 0x000fe20008ffe4ff */
[----:B------:R-:W5:Y:S01]  /*6b70*/  LDG.E R12, desc[UR36][R12.64] ;  /* 0x000000240c0c7981 */ /* 0x000f62000c1e1900 */
[----:B------:R-:W-:-:S03]  /*6b80*/  IADD3 R20, P1, PT, R14, UR4, RZ ;  /* 0x000000040e147c10 */ /* 0x000fc6000ff3e0ff */
[----:B------:R-:W5:Y:S01]  /*6b90*/  LDG.E R14, desc[UR36][R14.64] ;  /* 0x000000240e0e7981 */ /* 0x000f62000c1e1900 */
[----:B------:R-:W-:-:S03]  /*6ba0*/  IADD3.X R21, PT, PT, R15, UR5, RZ, P1, !PT ;  /* 0x000000050f157c10 */ /* 0x000fc60008ffe4ff */
[----:B------:R-:W5:Y:S01]  /*6bb0*/  LDG.E R13, desc[UR36][R6.64+0x74] ;  /* 0x00007424060d7981 */ /* 0x000f62000c1e1900 */
[----:B------:R-:W-:-:S03]  /*6bc0*/  FFMA R9, R52, R24, R9 ;  /* 0x0000001834097223 */ /* 0x000fc60000000009 */
[----:B------:R-:W2:Y:S01]  /*6bd0*/  LDG.E R24, desc[UR36][R6.64+0x54] ;  /* 0x0000542406187981 */ /* 0x000ea2000c1e1900 */
[----:B------:R-:W-:-:S03]  /*6be0*/  FFMA R9, R54, R39, R9 ;  /* 0x0000002736097223 */ /* 0x000fc60000000009 */
[----:B------:R-:W5:Y:S04]  /*6bf0*/  LDG.E R39, desc[UR36][R6.64+0x58] ;  /* 0x0000582406277981 */ /* 0x000f68000c1e1900 */
[----:B------:R0:W5:Y:S02]  /*6c00*/  LDG.E R52, desc[UR36][R10.64] ;  /* 0x000000240a347981 */ /* 0x000164000c1e1900 */
[----:B0-----:R-:W-:Y:S02]  /*6c10*/  IADD3 R10, P1, PT, R20, UR4, RZ ;  /* 0x00000004140a7c10 */ /* 0x001fe4000ff3e0ff */
[----:B------:R-:W5:Y:S02]  /*6c20*/  LDG.E R20, desc[UR36][R20.64] ;  /* 0x0000002414147981 */ /* 0x000f64000c1e1900 */
[----:B------:R-:W-:-:S05]  /*6c30*/  IADD3.X R11, PT, PT, R21, UR5, RZ, P1, !PT ;  /* 0x00000005150b7c10 */ /* 0x000fca0008ffe4ff */
[----:B------:R-:W5:Y:S01]  /*6c40*/  LDG.E R10, desc[UR36][R10.64] ;  /* 0x000000240a0a7981 */ /* 0x000f62000c1e1900 */
[----:B---3--:R-:W-:-:S04]  /*6c50*/  FFMA R9, R56, R53, R9 ;  /* 0x0000003538097223 */ /* 0x008fc80000000009 */
[----:B----4-:R-:W-:Y:S01]  /*6c60*/  FFMA R9, R58, R55, R9 ;  /* 0x000000373a097223 */ /* 0x010fe20000000009 */
[----:B------:R-:W-:-:S05]  /*6c70*/  VIADD R8, R8, 0x1 ;  /* 0x0000000108087836 */ /* 0x000fca0000000000 */
[----:B------:R-:W-:Y:S01]  /*6c80*/  ISETP.NE.AND P1, PT, R8, 0xe, PT ;  /* 0x0000000e0800780c */ /* 0x000fe20003f25270 */
[----:B--2---:R-:W-:-:S04]  /*6c90*/  FFMA R9, R42, R24, R9 ;  /* 0x000000182a097223 */ /* 0x004fc80000000009 */
[----:B-----5:R-:W-:-:S04]  /*6ca0*/  FFMA R9, R44, R39, R9 ;  /* 0x000000272c097223 */ /* 0x020fc80000000009 */
[----:B------:R-:W-:-:S04]  /*6cb0*/  FFMA R9, R46, R43, R9 ;  /* 0x0000002b2e097223 */ /* 0x000fc80000000009 */
[----:B------:R-:W-:-:S04]  /*6cc0*/  FFMA R9, R48, R22, R9 ;  /* 0x0000001630097223 */ /* 0x000fc80000000009 */
[----:B------:R-:W-:-:S04]  /*6cd0*/  FFMA R9, R50, R23, R9 ;  /* 0x0000001732097223 */ /* 0x000fc80000000009 */
[----:B------:R-:W-:-:S04]  /*6ce0*/  FFMA R9, R40, R41, R9 ;  /* 0x0000002928097223 */ /* 0x000fc80000000009 */
[----:B------:R-:W-:-:S04]  /*6cf0*/  FFMA R9, R52, R45, R9 ;  /* 0x0000002d34097223 */ /* 0x000fc80000000009 */
[----:B------:R-:W-:-:S04]  /*6d00*/  FFMA R9, R12, R47, R9 ;  /* 0x0000002f0c097223 */ /* 0x000fc80000000009 */
[----:B------:R-:W-:-:S04]  /*6d10*/  FFMA R9, R14, R13, R9 ;  /* 0x0000000d0e097223 */ /* 0x000fc80000000009 */
[----:B------:R-:W-:-:S04]  /*6d20*/  FFMA R9, R20, R49, R9 ;  /* 0x0000003114097223 */ /* 0x000fc80000000009 */
[----:B------:R-:W-:Y:S01]  /*6d30*/  FFMA R9, R10, R51, R9 ;  /* 0x000000330a097223 */ /* 0x000fe20000000009 */
[----:B------:R-:W-:Y:S06]  /*6d40*/  @P1 BRA `(.L_x_49) ;  /* 0xfffffff400601947 */ /* 0x000fec000383ffff */
[----:B------:R-:W-:Y:S05]  /*6d50*/  @P0 BRA `(.L_x_50) ;  /* 0xfffffff400400947 */ /* 0x000fea000383ffff */
[----:B------:R-:W0:Y:S01]  /*6d60*/  S2UR UR5, SR_CgaCtaId ;  /* 0x00000000000579c3 */ /* 0x000e220000008800 */
[----:B------:R-:W-:Y:S02]  /*6d70*/  UMOV UR4, 0x400 ;  /* 0x0000040000047882 */ /* 0x000fe40000000000 */
[----:B------:R-:W-:-:S04]  /*6d80*/  UIADD3 UR6, UPT, UPT, UR4, 0x28, URZ ;  /* 0x0000002804067890 */ /* 0x000fc8000fffe0ff */
[----:B0-----:R-:W-:Y:S02]  /*6d90*/  ULEA UR6, UR5, UR6, 0x18 ;  /* 0x0000000605067291 */ /* 0x001fe4000f8ec0ff */
[----:B------:R-:W-:-:S04]  /*6da0*/  ULEA UR4, UR5, UR4, 0x18 ;  /* 0x0000000405047291 */ /* 0x000fc8000f8ec0ff */
[C---:B------:R-:W-:Y:S02]  /*6db0*/  LEA R4, R2.reuse, UR6, 0x2 ;  /* 0x0000000602047c11 */ /* 0x040fe4000f8e10ff */
[----:B------:R-:W-:-:S04]  /*6dc0*/  LEA R0, R2, UR4, 0x2 ;  /* 0x0000000402007c11 */ /* 0x000fc8000f8e10ff */
[----:B------:R-:W0:Y:S02]  /*6dd0*/  LDS R4, [R4] ;  /* 0x0000000004047984 */ /* 0x000e240000000800 */
[C---:B0-----:R-:W-:Y:S01]  /*6de0*/  FSETP.GT.AND P0, PT, R9.reuse, -R4, PT ;  /* 0x800000040900720b */ /* 0x041fe20003f04000 */
[----:B------:R-:W-:-:S12]  /*6df0*/  FADD R9, R9, R4 ;  /* 0x0000000409097221 */ /* 0x000fd80000000000 */
[----:B------:R2:W-:Y:S04]  /*6e00*/  @P0 STS [R0], R9 ;  /* 0x0000000900000388 */ /* 0x0005e80000000800 */
[----:B------:R2:W-:Y:S02]  /*6e10*/  @!P0 STS [R0], RZ ;  /* 0x000000ff00008388 */ /* 0x0005e40000000800 */
.L_x_48:
[----:B------:R-:W-:Y:S05]  /*6e20*/  BSYNC.RECONVERGENT B0 ;  /* 0x0000000000007941 */ /* 0x000fea0003800200 */
.L_x_47:
[----:B------:R-:W-:Y:S01]  /*6e30*/  BAR.SYNC.DEFER_BLOCKING 0x0 ;  /* 0x0000000000007b1d */ /* 0x000fe20000010000 */
[----:B------:R-:W-:-:S04]  /*6e40*/  UPRMT UR4, UR41, 0x9910, URZ ;  /* 0x0000991029047896 */ /* 0x000fc800080000ff */
[----:B------:R-:W-:-:S09]  /*6e50*/  UISETP.NE.AND UP0, UPT, UR4, URZ, UPT ;  /* 0x000000ff0400728c */ /* 0x000fd2000bf05270 */
[----:B------:R-:W-:Y:S05]  /*6e60*/  BRA.U UP0, `(.L_x_51) ;  /* 0x0000000900807547 */ /* 0x000fea000b800000 */
[----:B------:R-:W-:-:S13]  /*6e70*/  ISETP.NE.AND P0, PT, R2, RZ, PT ;  /* 0x000000ff0200720c */ /* 0x000fda0003f05270 */
[----:B------:R-:W-:Y:S05]  /*6e80*/  @P0 BRA `(.L_x_52) ;  /* 0x0000002800380947 */ /* 0x000fea0003800000 */
[----:B------:R-:W-:Y:S01]  /*6e90*/  MOV R22, 0x0 ;  /* 0x0000000000167802 */ /* 0x000fe20000000f00 */
[----:B------:R-:W3:Y:S01]  /*6ea0*/  LDCU.64 UR4, c[0x4][0x50] ;  /* 0x01000a00ff0477ac */ /* 0x000ee20008000a00 */
[----:B-1----:R-:W-:Y:S02]  /*6eb0*/  CS2R R6, SRZ ;  /* 0x0000000000067805 */ /* 0x002fe4000001ff00 */
[----:B--2---:R1:W2:Y:S01]  /*6ec0*/  LDC.64 R8, c[0x4][R22] ;  /* 0x0100000016087b82 */ /* 0x0042a20000000a00 */
[----:B---3--:R-:W-:Y:S02]  /*6ed0*/  IMAD.U32 R4, RZ, RZ, UR4 ;  /* 0x00000004ff047e24 */ /* 0x008fe4000f8e00ff */
[----:B-1----:R-:W-:-:S07]  /*6ee0*/  IMAD.U32 R5, RZ, RZ, UR5 ;  /* 0x00000005ff057e24 */ /* 0x002fce000f8e00ff */
[----:B------:R-:W-:-:S07]  /*6ef0*/  LEPC R20, `(.L_x_53) ;  /* 0x000000001014794e */ /* 0x000fce0000000000 */
[----:B0-2---:R-:W-:Y:S05]  /*6f00*/  CALL.ABS.NOINC R8 ;  /* 0x0000000008007343 */ /* 0x005fea0003c00000 */
.L_x_53:
[----:B------:R-:W0:Y:S01]  /*6f10*/  S2UR UR5, SR_CgaCtaId ;  /* 0x00000000000579c3 */ /* 0x000e220000008800 */
[----:B------:R-:W-:Y:S01]  /*6f20*/  UMOV UR4, 0x400 ;  /* 0x0000040000047882 */ /* 0x000fe20000000000 */
[----:B------:R-:W-:-:S04]  /*6f30*/  MOV R23, UR40 ;  /* 0x0000002800177c02 */ /* 0x000fc80008000f00 */
[----:B------:R-:W-:Y:S02]  /*6f40*/  IADD3 R23, P0, PT, R23, 0x30, RZ ;  /* 0x0000003017177810 */ /* 0x000fe40007f1e0ff */
[----:B------:R1:W2:Y:S02]  /*6f50*/  LDC.64 R10, c[0x4][R22] ;  /* 0x01000000160a7b82 */ /* 0x0002a40000000a00 */
[----:B------:R-:W-:Y:S01]  /*6f60*/  MOV R6, R23 ;  /* 0x0000001700067202 */ /* 0x000fe20000000f00 */
[----:B------:R-:W-:-:S04]  /*6f70*/  IMAD.X R24, RZ, RZ, UR39, P0 ;  /* 0x00000027ff187e24 */ /* 0x000fc800080e06ff */
[----:B------:R-:W-:Y:S01]  /*6f80*/  IMAD.MOV.U32 R7, RZ, RZ, R24 ;  /* 0x000000ffff077224 */ /* 0x000fe200078e0018 */
[----:B0-----:R-:W-:-:S09]  /*6f90*/  ULEA UR4, UR5, UR4, 0x18 ;  /* 0x0000000405047291 */ /* 0x001fd2000f8ec0ff */
[----:B------:R-:W0:Y:S02]  /*6fa0*/  LDS R0, [UR4] ;  /* 0x00000004ff007984 */ /* 0x000e240008000800 */
[----:B------:R-:W3:Y:S02]  /*6fb0*/  LDCU.64 UR4, c[0x4][0x58] ;  /* 0x01000b00ff0477ac */ /* 0x000ee40008000a00 */
[----:B---3--:R-:W-:Y:S02]  /*6fc0*/  IMAD.U32 R4, RZ, RZ, UR4 ;  /* 0x00000004ff047e24 */ /* 0x008fe4000f8e00ff */
[----:B------:R-:W-:Y:S01]  /*6fd0*/  IMAD.U32 R5, RZ, RZ, UR5 ;  /* 0x00000005ff057e24 */ /* 0x000fe2000f8e00ff */
[----:B0-----:R-:W0:Y:S02]  /*6fe0*/  F2F.F64.F32 R8, R0 ;  /* 0x0000000000087310 */ /* 0x001e240000201800 */
[----:B0-2---:R1:W-:Y:S04]  /*6ff0*/  STL.64 [R1+0x30], R8 ;  /* 0x0000300801007387 */ /* 0x0053e80000100a00 */
[----:B------:R-:W-:-:S07]  /*7000*/  LEPC R20, `(.L_x_54) ;  /* 0x000000001014794e */ /* 0x000fce0000000000 */
[----:B-1----:R-:W-:Y:S05]  /*7010*/  CALL.ABS.NOINC R10 ;  /* 0x000000000a007343 */ /* 0x002fea0003c00000 */
.L_x_54:
[----:B------:R-:W0:Y:S01]  /*7020*/  S2UR UR5, SR_CgaCtaId ;  /* 0x00000000000579c3 */ /* 0x000e220000008800 */
[----:B------:R-:W-:Y:S01]  /*7030*/  UMOV UR4, 0x400 ;  /* 0x0000040000047882 */ /* 0x000fe20000000000 */
[----:B------:R-:W-:Y:S01]  /*7040*/  MOV R6, R23 ;  /* 0x0000001700067202 */ /* 0x000fe20000000f00 */
[----:B------:R-:W-:-:S05]  /*7050*/  IMAD.MOV.U32 R7, RZ, RZ, R24 ;  /* 0x000000ffff077224 */ /* 0x000fca00078e0018 */
[----:B------:R1:W2:Y:S01]  /*7060*/  LDC.64 R10, c[0x4][R22] ;  /* 0x01000000160a7b82 */ /* 0x0002a20000000a00 */
[----:B0-----:R-:W-:-:S09]  /*7070*/  ULEA UR4, UR5, UR4, 0x18 ;  /* 0x0000000405047291 */ /* 0x001fd2000f8ec0ff */
[----:B------:R-:W0:Y:S02]  /*7080*/  LDS R0, [UR4+0x4] ;  /* 0x00000404ff007984 */ /* 0x000e240008000800 */
[----:B------:R-:W3:Y:S02]  /*7090*/  LDCU.64 UR4, c[0x4][0x58] ;  /* 0x01000b00ff0477ac */ /* 0x000ee40008000a00 */
[----:B---3--:R-:W-:Y:S02]  /*70a0*/  IMAD.U32 R4, RZ, RZ, UR4 ;  /* 0x00000004ff047e24 */ /* 0x008fe4000f8e00ff */
[----:B------:R-:W-:Y:S01]  /*70b0*/  IMAD.U32 R5, RZ, RZ, UR5 ;  /* 0x00000005ff057e24 */ /* 0x000fe2000f8e00ff */
[----:B0-----:R-:W0:Y:S02]  /*70c0*/  F2F.F64.F32 R8, R0 ;  /* 0x0000000000087310 */ /* 0x001e240000201800 */
[----:B0-2---:R1:W-:Y:S04]  /*70d0*/  STL.64 [R1+0x30], R8 ;  /* 0x0000300801007387 */ /* 0x0053e80000100a00 */
[----:B------:R-:W-:-:S07]  /*70e0*/  LEPC R20, `(.L_x_55) ;  /* 0x000000001014794e */ /* 0x000fce0000000000 */
[----:B-1----:R-:W-:Y:S05]  /*70f0*/  CALL.ABS.NOINC R10 ;  /* 0x000000000a007343 */ /* 0x002fea0003c00000 */
.L_x_55:
[----:B------:R-:W0:Y:S01]  /*7100*/  S2UR UR5, SR_CgaCtaId ;  /* 0x00000000000579c3 */ /* 0x000e220000008800 */
[----:B------:R-:W-:Y:S01]  /*7110*/  UMOV UR4, 0x400 ;  /* 0x0000040000047882 */ /* 0x000fe20000000000 */
[----:B------:R-:W-:Y:S02]  /*7120*/  IMAD.MOV.U32 R6, RZ, RZ, R23 ;  /* 0x000000ffff067224 */ /* 0x000fe400078e0017 */
[----:B------:R-:W-:-:S04]  /*7130*/  IMAD.MOV.U32 R7, RZ, RZ, R24 ;  /* 0x000000ffff077224 */ /* 0x000fc800078e0018 */
[----:B------:R1:W2:Y:S01]  /*7140*/  LDC.64 R10, c[0x4][R22] ;  /* 0x01000000160a7b82 */ /* 0x0002a20000000a00 */
[----:B0-----:R-:W-:-:S09]  /*7150*/  ULEA UR4, UR5, UR4, 0x18 ;  /* 0x0000000405047291 */ /* 0x001fd2000f8ec0ff */
[----:B------:R-:W0:Y:S02]  /*7160*/  LDS R0, [UR4+0x8] ;  /* 0x00000804ff007984 */ /* 0x000e240008000800 */
[----:B------:R-:W3:Y:S02]  /*7170*/  LDCU.64 UR4, c[0x4][0x58] ;  /* 0x01000b00ff0477ac */ /* 0x000ee40008000a00 */
[----:B---3--:R-:W-:Y:S01]  /*7180*/  IMAD.U32 R4, RZ, RZ, UR4 ;  /* 0x00000004ff047e24 */ /* 0x008fe2000f8e00ff */
[----:B------:R-:W-:Y:S01]  /*7190*/  MOV R5, UR5 ;  /* 0x0000000500057c02 */ /* 0x000fe20008000f00 */
[----:B0-----:R-:W0:Y:S02]  /*71a0*/  F2F.F64.F32 R8, R0 ;  /* 0x0000000000087310 */ /* 0x001e240000201800 */
[----:B0-2---:R1:W-:Y:S04]  /*71b0*/  STL.64 [R1+0x30], R8 ;  /* 0x0000300801007387 */ /* 0x0053e80000100a00 */
[----:B------:R-:W-:-:S07]  /*71c0*/  LEPC R20, `(.L_x_56) ;  /* 0x000000001014794e */ /* 0x000fce0000000000 */
[----:B-1----:R-:W-:Y:S05]  /*71d0*/  CALL.ABS.NOINC R10 ;  /* 0x000000000a007343 */ /* 0x002fea0003c00000 */
.L_x_56:
[----:B------:R-:W0:Y:S01]  /*71e0*/  S2UR UR5, SR_CgaCtaId ;  /* 0x00000000000579c3 */ /* 0x000e220000008800 */
[----:B------:R-:W-:Y:S01]  /*71f0*/  UMOV UR4, 0x400 ;  /* 0x0000040000047882 */ /* 0x000fe20000000000 */
[----:B------:R-:W-:Y:S01]  /*7200*/  IMAD.MOV.U32 R6, RZ, RZ, R23 ;  /* 0x000000ffff067224 */ /* 0x000fe200078e0017 */
[----:B------:R-:W-:-:S05]  /*7210*/  MOV R7, R24 ;  /* 0x0000001800077202 */ /* 0x000fca0000000f00 */
[----:B------:R1:W2:Y:S01]  /*7220*/  LDC.64 R10, c[0x4][R22] ;  /* 0x01000000160a7b82 */ /* 0x0002a20000000a00 */
[----:B0-----:R-:W-:-:S09]  /*7230*/  ULEA UR4, UR5, UR4, 0x18 ;  /* 0x0000000405047291 */ /* 0x001fd2000f8ec0ff */
[----:B------:R-:W0:Y:S02]  /*7240*/  LDS R0, [UR4+0xc] ;  /* 0x00000c04ff007984 */ /* 0x000e240008000800 */
[----:B------:R-:W3:Y:S02]  /*7250*/  LDCU.64 UR4, c[0x4][0x58] ;  /* 0x01000b00ff0477ac */ /* 0x000ee40008000a00 */
[----:B---3--:R-:W-:Y:S01]  /*7260*/  MOV R4, UR4 ;  /* 0x0000000400047c02 */ /* 0x008fe20008000f00 */
[----:B------:R-:W-:Y:S01]  /*7270*/  IMAD.U32 R5, RZ, RZ, UR5 ;  /* 0x00000005ff057e24 */ /* 0x000fe2000f8e00ff */
[----:B0-----:R-:W0:Y:S02]  /*7280*/  F2F.F64.F32 R8, R0 ;  /* 0x0000000000087310 */ /* 0x001e240000201800 */
[----:B0-2---:R1:W-:Y:S04]  /*7290*/  STL.64 [R1+0x30], R8 ;  /* 0x0000300801007387 */ /* 0x0053e80000100a00 */
[----:B------:R-:W-:-:S07]  /*72a0*/  LEPC R20, `(.L_x_57) ;  /* 0x000000001014794e */ /* 0x000fce0000000000 */
[----:B-1----:R-:W-:Y:S05]  /*72b0*/  CALL.ABS.NOINC R10 ;  /* 0x000000000a007343 */ /* 0x002fea0003c00000 */
.L_x_57:
        /* <DEDUP_REMOVED lines=14> */
.L_x_58:
        /* <DEDUP_REMOVED lines=14> */
.L_x_59:
        /* <DEDUP_REMOVED lines=14> */
.L_x_60:
        /* <DEDUP_REMOVED lines=14> */
.L_x_61:
        /* <DEDUP_REMOVED lines=14> */
.L_x_62:
        /* <DEDUP_REMOVED lines=14> */
.L_x_63:
[----:B------:R-:W0:Y:S01]  /*7800*/  LDC.64 R22, c[0x4][R22] ;  /* 0x0100000016167b82 */ /* 0x000e220000000a00 */
[----:B------:R-:W1:Y:S01]  /*7810*/  LDCU.64 UR4, c[0x4][0x60] ;  /* 0x01000c00ff0477ac */ /* 0x000e620008000a00 */
[----:B------:R-:W-:Y:S01]  /*7820*/  CS2R R6, SRZ ;  /* 0x0000000000067805 */ /* 0x000fe2000001ff00 */
[----:B-1----:R-:W-:Y:S02]  /*7830*/  IMAD.U32 R4, RZ, RZ, UR4 ;  /* 0x00000004ff047e24 */ /* 0x002fe4000f8e00ff */
[----:B------:R-:W-:-:S07]  /*7840*/  IMAD.U32 R5, RZ, RZ, UR5 ;  /* 0x00000005ff057e24 */ /* 0x000fce000f8e00ff */
[----:B------:R-:W-:-:S07]  /*7850*/  LEPC R20, `(.L_x_51) ;  /* 0x000000001014794e */ /* 0x000fce0000000000 */
[----:B0-----:R-:W-:Y:S05]  /*7860*/  CALL.ABS.NOINC R22 ;  /* 0x0000000016007343 */ /* 0x001fea0003c00000 */
.L_x_51:
[----:B------:R-:W-:-:S13]  /*7870*/  ISETP.NE.AND P0, PT, R2, RZ, PT ;  /* 0x000000ff0200720c */ /* 0x000fda0003f05270 */
[----:B------:R-:W-:Y:S05]  /*7880*/  @P0 BRA `(.L_x_52) ;  /* 0x0000001c00b80947 */ /* 0x000fea0003800000 */
[----:B------:R-:W3:Y:S01]  /*7890*/  S2UR UR5, SR_CgaCtaId ;  /* 0x00000000000579c3 */ /* 0x000ee20000008800 */
[----:B------:R-:W-:Y:S02]  /*78a0*/  UMOV UR4, 0x400 ;  /* 0x0000040000047882 */ /* 0x000fe40000000000 */
[----:B---3--:R-:W-:-:S09]  /*78b0*/  ULEA UR4, UR5, UR4, 0x18 ;  /* 0x0000000405047291 */ /* 0x008fd2000f8ec0ff */
[----:B-1----:R-:W1:Y:S04]  /*78c0*/  LDS.128 R12, [UR4] ;  /* 0x00000004ff0c7984 */ /* 0x002e680008000c00 */
[----:B------:R-:W3:Y:S04]  /*78d0*/  LDS.128 R4, [UR4+0x10] ;  /* 0x00001004ff047984 */ /* 0x000ee80008000c00 */
[----:B--2---:R-:W2:Y:S01]  /*78e0*/  LDS.64 R8, [UR4+0x20] ;  /* 0x00002004ff087984 */ /* 0x004ea20008000a00 */
[----:B-1----:R-:W-:-:S04]  /*78f0*/  FMNMX R0, RZ, R12, !PT ;  /* 0x0000000cff007209 */ /* 0x002fc80007800000 */
[----:B------:R-:W-:-:S04]  /*7900*/  FSETP.GT.AND P0, PT, R13, R0, PT ;  /* 0x000000000d00720b */ /* 0x000fc80003f04000 */
[----:B------:R-:W-:-:S04]  /*7910*/  FSEL R3, R13, R0, P0 ;  /* 0x000000000d037208 */ /* 0x000fc80000000000 */
[----:B------:R-:W-:-:S04]  /*7920*/  FSETP.GT.AND P0, PT, R14, R3, PT ;  /* 0x000000030e00720b */ /* 0x000fc80003f04000 */
[----:B------:R-:W-:-:S04]  /*7930*/  FSEL R0, R14, R3, P0 ;  /* 0x000000030e007208 */ /* 0x000fc80000000000 */
[----:B------:R-:W-:-:S04]  /*7940*/  FSETP.GT.AND P0, PT, R15, R0, PT ;  /* 0x000000000f00720b */ /* 0x000fc80003f04000 */
[----:B------:R-:W-:-:S04]  /*7950*/  FSEL R3, R15, R0, P0 ;  /* 0x000000000f037208 */ /* 0x000fc80000000000 */
[----:B---3--:R-:W-:-:S04]  /*7960*/  FSETP.GT.AND P0, PT, R4, R3, PT ;  /* 0x000000030400720b */ /* 0x008fc80003f04000 */
[----:B------:R-:W-:-:S04]  /*7970*/  FSEL R0, R4, R3, P0 ;  /* 0x0000000304007208 */ /* 0x000fc80000000000 */
[----:B------:R-:W-:-:S04]  /*7980*/  FSETP.GT.AND P0, PT, R5, R0, PT ;  /* 0x000000000500720b */ /* 0x000fc80003f04000 */
[----:B------:R-:W-:-:S04]  /*7990*/  FSEL R3, R5, R0, P0 ;  /* 0x0000000005037208 */ /* 0x000fc80000000000 */
[----:B------:R-:W-:-:S04]  /*79a0*/  FSETP.GT.AND P0, PT, R6, R3, PT ;  /* 0x000000030600720b */ /* 0x000fc80003f04000 */
[----:B------:R-:W-:-:S04]  /*79b0*/  FSEL R0, R6, R3, P0 ;  /* 0x0000000306007208 */ /* 0x000fc80000000000 */
[----:B------:R-:W-:-:S04]  /*79c0*/  FSETP.GT.AND P0, PT, R7, R0, PT ;  /* 0x000000000700720b */ /* 0x000fc80003f04000 */
[----:B------:R-:W-:-:S04]  /*79d0*/  FSEL R3, R7, R0, P0 ;  /* 0x0000000007037208 */ /* 0x000fc80000000000 */
[----:B--2---:R-:W-:-:S04]  /*79e0*/  FSETP.GT.AND P0, PT, R8, R3, PT ;  /* 0x000000030800720b */ /* 0x004fc80003f04000 */
[----:B------:R-:W-:-:S04]  /*79f0*/  FSEL R0, R8, R3, P0 ;  /* 0x0000000308007208 */ /* 0x000fc80000000000 */
[----:B------:R-:W-:-:S04]  /*7a00*/  FSETP.GT.AND P0, PT, R9, R0, PT ;  /* 0x000000000900720b */ /* 0x000fc80003f04000 */
[----:B------:R-:W-:-:S05]  /*7a10*/  FSEL R10, R9, R0, P0 ;  /* 0x00000000090a7208 */ /* 0x000fca0000000000 */
[----:B------:R-:W-:Y:S01]  /*7a20*/  FADD R0, R12, -R10 ;  /* 0x8000000a0c007221 */ /* 0x000fe20000000000 */
[C---:B------:R-:W-:Y:S01]  /*7a30*/  FADD R21, -R10.reuse, R13 ;  /* 0x0000000d0a157221 */ /* 0x040fe20000000100 */
[----:B------:R-:W-:Y:S02]  /*7a40*/  HFMA2 R12, -RZ, RZ, 1.875, 0 ;  /* 0x3f800000ff0c7431 */ /* 0x000fe400000001ff */
[C---:B------:R-:W-:Y:S01]  /*7a50*/  FADD R22, -R10.reuse, R14 ;  /* 0x0000000e0a167221 */ /* 0x040fe20000000100 */
[----:B------:R-:W-:Y:S01]  /*7a60*/  FADD R23, -R10, R15 ;  /* 0x0000000f0a177221 */ /* 0x000fe20000000100 */
[----:B------:R-:W-:Y:S02]  /*7a70*/  FSETP.NEU.AND P0, PT, R0, RZ, PT ;  /* 0x000000ff0000720b */ /* 0x000fe40003f0d000 */
[----:B------:R-:W-:-:S11]  /*7a80*/  FSETP.NEU.AND P3, PT, R21, RZ, PT ;  /* 0x000000ff1500720b */ /* 0x000fd60003f6d000 */
[----:B------:R-:W-:Y:S05]  /*7a90*/  @!P0 BRA `(.L_x_64) ;  /* 0x0000000000648947 */ /* 0x000fea0003800000 */
[C---:B------:R-:W-:Y:S01]  /*7aa0*/  FMUL R3, R0.reuse, UR42 ;  /* 0x0000002a00037c20 */ /* 0x040fe20008400000 */
[----:B------:R-:W-:Y:S01]  /*7ab0*/  IMAD.MOV.U32 R20, RZ, RZ, 0x391fcb8e ;  /* 0x391fcb8eff147424 */ /* 0x000fe200078e00ff */
[C---:B------:R-:W-:Y:S02]  /*7ac0*/  FSETP.NAN.AND P2, PT, |R0|.reuse, |R0|, PT ;  /* 0x400000000000720b */ /* 0x040fe40003f48200 */
[----:B------:R-:W1:Y:S01]  /*7ad0*/  FRND R12, R3 ;  /* 0x00000003000c7307 */ /* 0x000e620000201000 */
[----:B------:R-:W-:Y:S01]  /*7ae0*/  FFMA R11, R0, UR42, -R3 ;  /* 0x0000002a000b7c23 */ /* 0x000fe20008000803 */
[----:B------:R-:W-:-:S03]  /*7af0*/  FSETP.GT.AND P1, PT, |R3|, 152, PT ;  /* 0x431800000300780b */ /* 0x000fc60003f24200 */
[----:B------:R-:W-:-:S03]  /*7b00*/  FFMA R14, R0, UR43, R11 ;  /* 0x0000002b000e7c23 */ /* 0x000fc6000800000b */
[----:B------:R-:W2:Y:S01]  /*7b10*/  F2I.NTZ R13, R3 ;  /* 0x00000003000d7305 */ /* 0x000ea20000203100 */
[----:B-1----:R-:W-:Y:S01]  /*7b20*/  FADD R11, R3, -R12 ;  /* 0x8000000c030b7221 */ /* 0x002fe20000000000 */
[----:B------:R-:W-:-:S03]  /*7b30*/  FSETP.GT.AND P0, PT, R12, RZ, PT ;  /* 0x000000ff0c00720b */ /* 0x000fc60003f04000 */
[----:B------:R-:W-:Y:S01]  /*7b40*/  FADD R11, R11, R14 ;  /* 0x0000000e0b0b7221 */ /* 0x000fe20000000000 */
[----:B------:R-:W-:Y:S02]  /*7b50*/  SEL R12, RZ, 0x83000000, P0 ;  /* 0x83000000ff0c7807 */ /* 0x000fe40000000000 */
[----:B------:R-:W-:Y:S01]  /*7b60*/  FSETP.GEU.AND P0, PT, R3, RZ, PT ;  /* 0x000000ff0300720b */ /* 0x000fe20003f0e000 */
[----:B------:R-:W-:Y:S01]  /*7b70*/  FFMA R14, R11, R20, 0.0013391353422775864601 ;  /* 0x3aaf85ed0b0e7423 */ /* 0x000fe20000000014 */
[----:B--2---:R-:W-:-:S03]  /*7b80*/  LEA R13, R13, -R12, 0x17 ;  /* 0x8000000c0d0d7211 */ /* 0x004fc600078eb8ff */
[----:B------:R-:W-:-:S04]  /*7b90*/  FFMA R14, R11, R14, 0.0096188392490148544312 ;  /* 0x3c1d98560b0e7423 */ /* 0x000fc8000000000e */
[----:B------:R-:W-:-:S04]  /*7ba0*/  FFMA R14, R11, R14, 0.055503588169813156128 ;  /* 0x3d6357bb0b0e7423 */ /* 0x000fc8000000000e */
[----:B------:R-:W-:-:S04]  /*7bb0*/  FFMA R14, R11, R14, 0.24022644758224487305 ;  /* 0x3e75fdec0b0e7423 */ /* 0x000fc8000000000e */
[C---:B------:R-:W-:Y:S01]  /*7bc0*/  FFMA R20, R11.reuse, R14, 0.69314718246459960938 ;  /* 0x3f3172180b147423 */ /* 0x040fe2000000000e */
[----:B------:R-:W-:Y:S01]  /*7bd0*/  VIADD R14, R12, 0x7f000000 ;  /* 0x7f0000000c0e7836 */ /* 0x000fe20000000000 */
[----:B------:R-:W-:Y:S02]  /*7be0*/  FSEL R12, RZ, +INF , !P0 ;  /* 0x7f800000ff0c7808 */ /* 0x000fe40004000000 */
[----:B------:R-:W-:-:S04]  /*7bf0*/  FFMA R11, R11, R20, 1 ;  /* 0x3f8000000b0b7423 */ /* 0x000fc80000000014 */
[----:B------:R-:W-:-:S04]  /*7c00*/  FMUL R14, R14, R11 ;  /* 0x0000000b0e0e7220 */ /* 0x000fc80000400000 */
[----:B------:R-:W-:Y:S01]  /*7c10*/  @!P1 FMUL R12, R13, R14 ;  /* 0x0000000e0d0c9220 */ /* 0x000fe20000400000 */
[----:B------:R-:W-:-:S07]  /*7c20*/  @P2 FADD R12, R0, 2.7182817459106445312 ;  /* 0x402df854000c2421 */ /* 0x000fce0000000000 */
.L_x_64:
[----:B------:R-:W-:Y:S01]  /*7c30*/  FADD R24, R4, -R10 ;  /* 0x8000000a04187221 */ /* 0x000fe20000000000 */
[----:B------:R-:W-:Y:S01]  /*7c40*/  FADD R0, -R10, R5 ;  /* 0x000000050a007221 */ /* 0x000fe20000000100 */
[----:B------:R-:W-:Y:S01]  /*7c50*/  IMAD.MOV.U32 R3, RZ, RZ, 0x3f800000 ;  /* 0x3f800000ff037424 */ /* 0x000fe200078e00ff */
[----:B------:R-:W-:Y:S06]  /*7c60*/  @!P3 BRA `(.L_x_65) ;  /* 0x000000000064b947 */ /* 0x000fec0003800000 */
[C---:B------:R-:W-:Y:S01]  /*7c70*/  FMUL R4, R21.reuse, UR42 ;  /* 0x0000002a15047c20 */ /* 0x040fe20008400000 */
[----:B------:R-:W-:Y:S01]  /*7c80*/  IMAD.MOV.U32 R20, RZ, RZ, 0x391fcb8e ;  /* 0x391fcb8eff147424 */ /* 0x000fe200078e00ff */
[C---:B------:R-:W-:Y:S02]  /*7c90*/  FSETP.NAN.AND P2, PT, |R21|.reuse, |R21|, PT ;  /* 0x400000151500720b */ /* 0x040fe40003f48200 */
[----:B------:R-:W1:Y:S01]  /*7ca0*/  FRND R3, R4 ;  /* 0x0000000400037307 */ /* 0x000e620000201000 */
[----:B------:R-:W-:Y:S01]  /*7cb0*/  FFMA R14, R21, UR42, -R4 ;  /* 0x0000002a150e7c23 */ /* 0x000fe20008000804 */
[----:B------:R-:W-:-:S03]  /*7cc0*/  FSETP.GT.AND P1, PT, |R4|, 152, PT ;  /* 0x431800000400780b */ /* 0x000fc60003f24200 */
[----:B------:R-:W-:Y:S01]  /*7cd0*/  FFMA R14, R21, UR43, R14 ;  /* 0x0000002b150e7c23 */ /* 0x000fe2000800000e */
[----:B-1----:R-:W-:Y:S01]  /*7ce0*/  FADD R5, R4, -R3 ;  /* 0x8000000304057221 */ /* 0x002fe20000000000 */
[----:B------:R-:W-:-:S03]  /*7cf0*/  FSETP.GT.AND P0, PT, R3, RZ, PT ;  /* 0x000000ff0300720b */ /* 0x000fc60003f04000 */
[----:B------:R-:W-:Y:S01]  /*7d00*/  FADD R5, R5, R14 ;  /* 0x0000000e05057221 */ /* 0x000fe20000000000 */
[----:B------:R-:W-:Y:S02]  /*7d10*/  SEL R3, RZ, 0x83000000, P0 ;  /* 0x83000000ff037807 */ /* 0x000fe40000000000 */
[----:B------:R-:W-:Y:S01]  /*7d20*/  FSETP.GEU.AND P0, PT, R4, RZ, PT ;  /* 0x000000ff0400720b */ /* 0x000fe20003f0e000 */
[----:B------:R-:W-:Y:S01]  /*7d30*/  FFMA R14, R5, R20, 0.0013391353422775864601 ;  /* 0x3aaf85ed050e7423 */ /* 0x000fe20000000014 */
[----:B------:R-:W-:-:S03]  /*7d40*/  IADD3 R11, PT, PT, R3, 0x7f000000, RZ ;  /* 0x7f000000030b7810 */ /* 0x000fc60007ffe0ff */
[C---:B------:R-:W-:Y:S02]  /*7d50*/  FFMA R20, R5.reuse, R14, 0.0096188392490148544312 ;  /* 0x3c1d985605147423 */ /* 0x040fe4000000000e */
[----:B------:R-:W1:Y:S02]  /*7d60*/  F2I.NTZ R14, R4 ;  /* 0x00000004000e7305 */ /* 0x000e640000203100 */
[----:B------:R-:W-:-:S04]  /*7d70*/  FFMA R20, R5, R20, 0.055503588169813156128 ;  /* 0x3d6357bb05147423 */ /* 0x000fc80000000014 */
[----:B------:R-:W-:-:S04]  /*7d80*/  FFMA R20, R5, R20, 0.24022644758224487305 ;  /* 0x3e75fdec05147423 */ /* 0x000fc80000000014 */
[----:B------:R-:W-:-:S04]  /*7d90*/  FFMA R20, R5, R20, 0.69314718246459960938 ;  /* 0x3f31721805147423 */ /* 0x000fc80000000014 */
[----:B------:R-:W-:Y:S01]  /*7da0*/  FFMA R20, R5, R20, 1 ;  /* 0x3f80000005147423 */ /* 0x000fe20000000014 */
[----:B-1----:R-:W-:Y:S01]  /*7db0*/  IMAD R14, R14, 0x800000, -R3 ;  /* 0x008000000e0e7824 */ /* 0x002fe200078e0a03 */
[----:B------:R-:W-:Y:S02]  /*7dc0*/  FSEL R3, RZ, +INF , !P0 ;  /* 0x7f800000ff037808 */ /* 0x000fe40004000000 */
[----:B------:R-:W-:-:S04]  /*7dd0*/  FMUL R11, R11, R20 ;  /* 0x000000140b0b7220 */ /* 0x000fc80000400000 */
[----:B------:R-:W-:Y:S01]  /*7de0*/  @!P1 FMUL R3, R14, R11 ;  /* 0x0000000b0e039220 */ /* 0x000fe20000400000 */
[----:B------:R-:W-:-:S07]  /*7df0*/  @P2 FADD R3, R21, 2.7182817459106445312 ;  /* 0x402df85415032421 */ /* 0x000fce0000000000 */
.L_x_65:
[----:B------:R-:W-:Y:S01]  /*7e00*/  FSETP.NEU.AND P3, PT, R22, RZ, PT ;  /* 0x000000ff1600720b */ /* 0x000fe20003f6d000 */
[C---:B------:R-:W-:Y:S01]  /*7e10*/  FADD R6, -R10.reuse, R6 ;  /* 0x000000060a067221 */ /* 0x040fe20000000100 */
[----:B------:R-:W-:Y:S01]  /*7e20*/  FSETP.NEU.AND P2, PT, R23, RZ, PT ;  /* 0x000000ff1700720b */ /* 0x000fe20003f4d000 */
[----:B------:R-:W-:Y:S01]  /*7e30*/  FADD R7, -R10, R7 ;  /* 0x000000070a077221 */ /* 0x000fe20000000100 */
[----:B------:R-:W-:Y:S01]  /*7e40*/  FSETP.NEU.AND P1, PT, R24, RZ, PT ;  /* 0x000000ff1800720b */ /* 0x000fe20003f2d000 */
[----:B------:R-:W-:Y:S01]  /*7e50*/  FADD R8, R8, -R10 ;  /* 0x8000000a08087221 */ /* 0x000fe20000000000 */
[----:B------:R-:W-:Y:S01]  /*7e60*/  FSETP.NEU.AND P0, PT, R0, RZ, PT ;  /* 0x000000ff0000720b */ /* 0x000fe20003f0d000 */
[----:B------:R-:W-:Y:S01]  /*7e70*/  FADD R9, -R10, R9 ;  /* 0x000000090a097221 */ /* 0x000fe20000000100 */
[----:B------:R-:W-:-:S05]  /*7e80*/  IMAD.MOV.U32 R5, RZ, RZ, 0x3f800000 ;  /* 0x3f800000ff057424 */ /* 0x000fca00078e00ff */
[----:B------:R-:W-:Y:S06]  /*7e90*/  @!P3 BRA `(.L_x_66) ;  /* 0x000000000064b947 */ /* 0x000fec0003800000 */
[C---:B------:R-:W-:Y:S01]  /*7ea0*/  FMUL R5, R22.reuse, UR42 ;  /* 0x0000002a16057c20 */ /* 0x040fe20008400000 */
[----:B------:R-:W-:Y:S02]  /*7eb0*/  MOV R13, 0x391fcb8e ;  /* 0x391fcb8e000d7802 */ /* 0x000fe40000000f00 */
[C---:B------:R-:W-:Y:S01]  /*7ec0*/  FSETP.NAN.AND P5, PT, |R22|.reuse, |R22|, PT ;  /* 0x400000161600720b */ /* 0x040fe20003fa8200 */
        /* <DEDUP_REMOVED lines=9> */
[----:B------:R-:W-:-:S04]  /*7f60*/  FFMA R11, R10, R13, 0.0013391353422775864601 ;  /* 0x3aaf85ed0a0b7423 */ /* 0x000fc8000000000d */
[C---:B------:R-:W-:Y:S02]  /*7f70*/  FFMA R13, R10.reuse, R11, 0.0096188392490148544312 ;  /* 0x3c1d98560a0d7423 */ /* 0x040fe4000000000b */
[----:B------:R1:W2:Y:S02]  /*7f80*/  F2I.NTZ R11, R5 ;  /* 0x00000005000b7305 */ /* 0x0002a40000203100 */
[----:B------:R-:W-:-:S04]  /*7f90*/  FFMA R13, R10, R13, 0.055503588169813156128 ;  /* 0x3d6357bb0a0d7423 */ /* 0x000fc8000000000d */
[----:B------:R-:W-:Y:S01]  /*7fa0*/  FFMA R13, R10, R13, 0.24022644758224487305 ;  /* 0x3e75fdec0a0d7423 */ /* 0x000fe2000000000d */
[----:B-1----:R-:W-:-:S03]  /*7fb0*/  FSEL R5, RZ, +INF , !P3 ;  /* 0x7f800000ff057808 */ /* 0x002fc60005800000 */
[----:B------:R-:W-:Y:S01]  /*7fc0*/  FFMA R15, R10, R13, 0.69314718246459960938 ;  /* 0x3f3172180a0f7423 */ /* 0x000fe2000000000d */
[----:B------:R-:W-:-:S03]  /*7fd0*/  VIADD R13, R4, 0x7f000000 ;  /* 0x7f000000040d7836 */ /* 0x000fc60000000000 */
[----:B------:R-:W-:Y:S01]  /*7fe0*/  FFMA R10, R10, R15, 1 ;  /* 0x3f8000000a0a7423 */ /* 0x000fe2000000000f */
[----:B--2---:R-:W-:-:S03]  /*7ff0*/  IMAD R11, R11, 0x800000, -R4 ;  /* 0x008000000b0b7824 */ /* 0x004fc600078e0a04 */
[----:B------:R-:W-:-:S04]  /*8000*/  FMUL R10, R13, R10 ;  /* 0x0000000a0d0a7220 */ /* 0x000fc80000400000 */
[----:B------:R-:W-:Y:S01]  /*8010*/  @!P4 FMUL R5, R11, R10 ;  /* 0x0000000a0b05c220 */ /* 0x000fe20000400000 */
[----:B------:R-:W-:-:S07]  /*8020*/  @P5 FADD R5, R22, 2.7182817459106445312 ;  /* 0x402df85416055421 */ /* 0x000fce0000000000 */
.L_x_66:
[----:B------:R-:W-:Y:S01]  /*8030*/  HFMA2 R11, -RZ, RZ, 1.875, 0 ;  /* 0x3f800000ff0b7431 */ /* 0x000fe200000001ff */
[----:B------:R-:W-:Y:S06]  /*8040*/  @!P2 BRA `(.L_x_67) ;  /* 0x000000000064a947 */ /* 0x000fec0003800000 */
        /* <DEDUP_REMOVED lines=25> */
.L_x_67:
        /* <DEDUP_REMOVED lines=27> */
.L_x_68:
[----:B------:R-:W-:Y:S01]  /*8390*/  IMAD.MOV.U32 R21, RZ, RZ, 0x3f800000 ;  /* 0x3f800000ff157424 */ /* 0x000fe200078e00ff */
        /* <DEDUP_REMOVED lines=13> */
[----:B------:R-:W-:Y:S02]  /*8470*/  FFMA R21, R10, R23, 0.0013391353422775864601 ;  /* 0x3aaf85ed0a157423 */ /* 0x000fe40000000017 */
[----:B------:R-:W-:Y:S02]  /*8480*/  VIADD R14, R4, 0x7f000000 ;  /* 0x7f000000040e7836 */ /* 0x000fe40000000000 */
        /* <DEDUP_REMOVED lines=11> */
.L_x_69:
[----:B------:R-:W-:Y:S01]  /*8540*/  FSETP.NEU.AND P3, PT, R6, RZ, PT ;  /* 0x000000ff0600720b */ /* 0x000fe20003f6d000 */
[----:B------:R-:W-:Y:S01]  /*8550*/  HFMA2 R23, -RZ, RZ, 1.875, 0 ;  /* 0x3f800000ff177431 */ /* 0x000fe200000001ff */
[----:B------:R-:W-:Y:S02]  /*8560*/  FSETP.NEU.AND P2, PT, R7, RZ, PT ;  /* 0x000000ff0700720b */ /* 0x000fe40003f4d000 */
[----:B------:R-:W-:Y:S02]  /*8570*/  FSETP.NEU.AND P1, PT, R8, RZ, PT ;  /* 0x000000ff0800720b */ /* 0x000fe40003f2d000 */
[----:B------:R-:W-:-:S07]  /*8580*/  FSETP.NEU.AND P0, PT, R9, RZ, PT ;  /* 0x000000ff0900720b */ /* 0x000fce0003f0d000 */
        /* <DEDUP_REMOVED lines=21> */
[----:B-1----:R-:W-:Y:S02]  /*86e0*/  LEA R0, R23, -R0, 0x17 ;  /* 0x8000000017007211 */ /* 0x002fe400078eb8ff */
[----:B------:R-:W-:Y:S01]  /*86f0*/  FSEL R23, RZ, +INF , !P3 ;  /* 0x7f800000ff177808 */ /* 0x000fe20005800000 */
[----:B------:R-:W-:-:S04]  /*8700*/  FMUL R39, R10, R39 ;  /* 0x000000270a277220 */ /* 0x000fc80000400000 */
[----:B------:R-:W-:Y:S01]  /*8710*/  @!P4 FMUL R23, R0, R39 ;  /* 0x000000270017c220 */ /* 0x000fe20000400000 */
[----:B------:R-:W-:-:S07]  /*8720*/  @P5 FADD R23, R6, 2.7182817459106445312 ;  /* 0x402df85406175421 */ /* 0x000fce0000000000 */
.L_x_70:
        /* <DEDUP_REMOVED lines=27> */
.L_x_71:
[----:B------:R-:W-:Y:S01]  /*88e0*/  IMAD.MOV.U32 R7, RZ, RZ, 0x3f800000 ;  /* 0x3f800000ff077424 */ /* 0x000fe200078e00ff */
[----:B------:R-:W-:Y:S01]  /*88f0*/  MOV R41, 0x3f800000 ;  /* 0x3f80000000297802 */ /* 0x000fe20000000f00 */
        /* <DEDUP_REMOVED lines=26> */
.L_x_72:
[----:B------:R-:W-:Y:S05]  /*8aa0*/  @!P0 BRA `(.L_x_73) ;  /* 0x0000000000648947 */ /* 0x000fea0003800000 */
        /* <DEDUP_REMOVED lines=13> */
[----:B------:R-:W-:Y:S01]  /*8b80*/  VIADD R8, R6, 0x7f000000 ;  /* 0x7f00000006087836 */ /* 0x000fe20000000000 */
[----:B------:R-:W-:Y:S01]  /*8b90*/  FSEL R7, RZ, +INF , !P0 ;  /* 0x7f800000ff077808 */ /* 0x000fe20004000000 */
[C---:B------:R-:W-:Y:S02]  /*8ba0*/  FFMA R43, R4.reuse, R13, 0.0096188392490148544312 ;  /* 0x3c1d9856042b7423 */ /* 0x040fe4000000000d */
[----:B------:R-:W1:Y:S02]  /*8bb0*/  F2I.NTZ R13, R0 ;  /* 0x00000000000d7305 */ /* 0x000e640000203100 */
[----:B------:R-:W-:-:S04]  /*8bc0*/  FFMA R43, R4, R43, 0.055503588169813156128 ;  /* 0x3d6357bb042b7423 */ /* 0x000fc8000000002b */
[----:B------:R-:W-:-:S04]  /*8bd0*/  FFMA R43, R4, R43, 0.24022644758224487305 ;  /* 0x3e75fdec042b7423 */ /* 0x000fc8000000002b */
[----:B------:R-:W-:-:S04]  /*8be0*/  FFMA R43, R4, R43, 0.69314718246459960938 ;  /* 0x3f317218042b7423 */ /* 0x000fc8000000002b */
[----:B------:R-:W-:Y:S01]  /*8bf0*/  FFMA R43, R4, R43, 1 ;  /* 0x3f800000042b7423 */ /* 0x000fe2000000002b */
[----:B-1----:R-:W-:-:S03]  /*8c00*/  LEA R13, R13, -R6, 0x17 ;  /* 0x800000060d0d7211 */ /* 0x002fc600078eb8ff */
[----:B------:R-:W-:-:S04]  /*8c10*/  FMUL R8, R8, R43 ;  /* 0x0000002b08087220 */ /* 0x000fc80000400000 */
[----:B------:R-:W-:Y:S01]  /*8c20*/  @!P1 FMUL R7, R13, R8 ;  /* 0x000000080d079220 */ /* 0x000fe20000400000 */
[----:B------:R-:W-:-:S07]  /*8c30*/  @P2 FADD R7, R9, 2.7182817459106445312 ;  /* 0x402df85409072421 */ /* 0x000fce0000000000 */
.L_x_73:
[----:B------:R-:W-:-:S04]  /*8c40*/  FADD R0, RZ, R12 ;  /* 0x0000000cff007221 */ /* 0x000fc80000000000 */
[----:B------:R-:W-:-:S04]  /*8c50*/  FADD R0, R0, R3 ;  /* 0x0000000300007221 */ /* 0x000fc80000000000 */
        /* <DEDUP_REMOVED lines=8> */
[----:B------:R-:W1:Y:S08]  /*8ce0*/  MUFU.RCP R9, R4 ;  /* 0x0000000400097308 */ /* 0x000e700000001000 */
[----:B------:R-:W2:Y:S01]  /*8cf0*/  FCHK P0, R12, R4 ;  /* 0x000000040c007302 */ /* 0x000ea20000000000 */
[----:B-1----:R-:W-:-:S04]  /*8d00*/  FFMA R0, -R4, R9, 1 ;  /* 0x3f80000004007423 */ /* 0x002fc80000000109 */
[----:B------:R-:W-:-:S04]  /*8d10*/  FFMA R0, R9, R0, R9 ;  /* 0x0000000009007223 */ /* 0x000fc80000000009 */
[----:B------:R-:W-:-:S04]  /*8d20*/  FFMA R9, R0, R12, RZ ;  /* 0x0000000c00097223 */ /* 0x000fc800000000ff */
[----:B------:R-:W-:-:S04]  /*8d30*/  FFMA R6, -R4, R9, R12 ;  /* 0x0000000904067223 */ /* 0x000fc8000000010c */
[----:B------:R-:W-:Y:S01]  /*8d40*/  FFMA R6, R0, R6, R9 ;  /* 0x0000000600067223 */ /* 0x000fe20000000009 */
[----:B--2---:R-:W-:Y:S06]  /*8d50*/  @!P0 BRA `(.L_x_74) ;  /* 0x0000000000108947 */ /* 0x004fec0003800000 */
[----:B------:R-:W-:Y:S01]  /*8d60*/  IMAD.MOV.U32 R13, RZ, RZ, R4 ;  /* 0x000000ffff0d7224 */ /* 0x000fe200078e0004 */
[----:B------:R-:W-:-:S07]  /*8d70*/  MOV R24, 0x8d90 ;  /* 0x00008d9000187802 */ /* 0x000fce0000000f00 */
[----:B0-----:R-:W-:Y:S05]  /*8d80*/  CALL.REL.NOINC `($__internal_0_$__cuda_sm3x_div_rn_noftz_f32_slowpath) ;  /* 0x0000009000cc7944 */ /* 0x001fea0003c00000 */
[----:B------:R-:W-:-:S07]  /*8d90*/  IMAD.MOV.U32 R6, RZ, RZ, R44 ;  /* 0x000000ffff067224 */ /* 0x000fce00078e002c */
.L_x_74:
[----:B------:R-:W1:Y:S01]  /*8da0*/  S2UR UR5, SR_CgaCtaId ;  /* 0x00000000000579c3 */ /* 0x000e620000008800 */
[----:B------:R-:W2:Y:S01]  /*8db0*/  MUFU.RCP R9, R4 ;  /* 0x0000000400097308 */ /* 0x000ea20000001000 */
[----:B------:R-:W-:-:S07]  /*8dc0*/  UMOV UR4, 0x400 ;  /* 0x0000040000047882 */ /* 0x000fce0000000000 */
[----:B------:R-:W3:Y:S01]  /*8dd0*/  FCHK P0, R3, R4 ;  /* 0x0000000403007302 */ /* 0x000ee20000000000 */
[----:B--2---:R-:W-:-:S04]  /*8de0*/  FFMA R0, -R4, R9, 1 ;  /* 0x3f80000004007423 */ /* 0x004fc80000000109 */
[----:B------:R-:W-:Y:S01]  /*8df0*/  FFMA R0, R9, R0, R9 ;  /* 0x0000000009007223 */ /* 0x000fe20000000009 */
[----:B-1----:R-:W-:-:S03]  /*8e00*/  ULEA UR4, UR5, UR4, 0x18 ;  /* 0x0000000405047291 */ /* 0x002fc6000f8ec0ff */
[----:B------:R-:W-:-:S04]  /*8e10*/  FFMA R9, R0, R3, RZ ;  /* 0x0000000300097223 */ /* 0x000fc800000000ff */
[----:B------:R-:W-:Y:S02]  /*8e20*/  FFMA R8, -R4, R9, R3 ;  /* 0x0000000904087223 */ /* 0x000fe40000000103 */
[----:B------:R1:W-:Y:S02]  /*8e30*/  STS [UR4+0xd0], R6 ;  /* 0x0000d006ff007988 */ /* 0x0003e40008000804 */
[----:B------:R-:W-:Y:S01]  /*8e40*/  FFMA R8, R0, R8, R9 ;  /* 0x0000000800087223 */ /* 0x000fe20000000009 */
[----:B---3--:R-:W-:Y:S06]  /*8e50*/  @!P0 BRA `(.L_x_75) ;  /* 0x0000000000148947 */ /* 0x008fec0003800000 */
[----:B------:R-:W-:Y:S01]  /*8e60*/  MOV R12, R3 ;  /* 0x00000003000c7202 */ /* 0x000fe20000000f00 */
[----:B------:R-:W-:Y:S01]  /*8e70*/  IMAD.MOV.U32 R13, RZ, RZ, R4 ;  /* 0x000000ffff0d7224 */ /* 0x000fe200078e0004 */
[----:B------:R-:W-:-:S07]  /*8e80*/  MOV R24, 0x8ea0 ;  /* 0x00008ea000187802 */ /* 0x000fce0000000f00 */
[----:B01----:R-:W-:Y:S05]  /*8e90*/  CALL.REL.NOINC `($__internal_0_$__cuda_sm3x_div_rn_noftz_f32_slowpath) ;  /* 0x0000009000887944 */ /* 0x003fea0003c00000 */
[----:B------:R-:W-:-:S07]  /*8ea0*/  IMAD.MOV.U32 R8, RZ, RZ, R44 ;  /* 0x000000ffff087224 */ /* 0x000fce00078e002c */
.L_x_75:
[----:B------:R-:W2:Y:S01]  /*8eb0*/  S2UR UR5, SR_CgaCtaId ;  /* 0x00000000000579c3 */ /* 0x000ea20000008800 */
[----:B------:R-:W3:Y:S01]  /*8ec0*/  MUFU.RCP R3, R4 ;  /* 0x0000000400037308 */ /* 0x000ee20000001000 */
[----:B------:R-:W-:-:S07]  /*8ed0*/  UMOV UR4, 0x400 ;  /* 0x0000040000047882 */ /* 0x000fce0000000000 */
[----:B------:R-:W4:Y:S01]  /*8ee0*/  FCHK P0, R5, R4 ;  /* 0x0000000405007302 */ /* 0x000f220000000000 */
[----:B---3--:R-:W-:-:S04]  /*8ef0*/  FFMA R0, -R4, R3, 1 ;  /* 0x3f80000004007423 */ /* 0x008fc80000000103 */
[----:B------:R-:W-:Y:S01]  /*8f00*/  FFMA R0, R3, R0, R3 ;  /* 0x0000000003007223 */ /* 0x000fe20000000003 */
[----:B--2---:R-:W-:-:S03]  /*8f10*/  ULEA UR4, UR5, UR4, 0x18 ;  /* 0x0000000405047291 */ /* 0x004fc6000f8ec0ff */
[----:B------:R-:W-:-:S04]  /*8f20*/  FFMA R3, R0, R5, RZ ;  /* 0x0000000500037223 */ /* 0x000fc800000000ff */
[----:B-1----:R-:W-:Y:S02]  /*8f30*/  FFMA R6, -R4, R3, R5 ;  /* 0x0000000304067223 */ /* 0x002fe40000000105 */
[----:B------:R1:W-:Y:S02]  /*8f40*/  STS [UR4+0xd4], R8 ;  /* 0x0000d408ff007988 */ /* 0x0003e40008000804 */
[----:B------:R-:W-:Y:S01]  /*8f50*/  FFMA R3, R0, R6, R3 ;  /* 0x0000000600037223 */ /* 0x000fe20000000003 */
[----:B----4-:R-:W-:Y:S06]  /*8f60*/  @!P0 BRA `(.L_x_76) ;  /* 0x0000000000148947 */ /* 0x010fec0003800000 */
[----:B------:R-:W-:Y:S01]  /*8f70*/  MOV R12, R5 ;  /* 0x00000005000c7202 */ /* 0x000fe20000000f00 */
[----:B------:R-:W-:Y:S01]  /*8f80*/  IMAD.MOV.U32 R13, RZ, RZ, R4 ;  /* 0x000000ffff0d7224 */ /* 0x000fe200078e0004 */
[----:B------:R-:W-:-:S07]  /*8f90*/  MOV R24, 0x8fb0 ;  /* 0x00008fb000187802 */ /* 0x000fce0000000f00 */
[----:B01----:R-:W-:Y:S05]  /*8fa0*/  CALL.REL.NOINC `($__internal_0_$__cuda_sm3x_div_rn_noftz_f32_slowpath) ;  /* 0x0000009000447944 */ /* 0x003fea0003c00000 */
[----:B------:R-:W-:-:S07]  /*8fb0*/  IMAD.MOV.U32 R3, RZ, RZ, R44 ;  /* 0x000000ffff037224 */ /* 0x000fce00078e002c */
.L_x_76:
        /* <DEDUP_REMOVED lines=8> */
[----:B------:R-:W-:Y:S02]  /*9040*/  FFMA R6, -R4, R5, R11 ;  /* 0x0000000504067223 */ /* 0x000fe4000000010b */
[----:B------:R2:W-:Y:S02]  /*9050*/  STS [UR4+0xd8], R3 ;  /* 0x0000d803ff007988 */ /* 0x0005e40008000804 */
[----:B------:R-:W-:Y:S01]  /*9060*/  FFMA R5, R0, R6, R5 ;  /* 0x0000000600057223 */ /* 0x000fe20000000005 */
[----:B----4-:R-:W-:Y:S06]  /*9070*/  @!P0 BRA `(.L_x_77) ;  /* 0x0000000000148947 */ /* 0x010fec0003800000 */
[----:B------:R-:W-:Y:S01]  /*9080*/  MOV R12, R11 ;  /* 0x0000000b000c7202 */ /* 0x000fe20000000f00 */
[----:B------:R-:W-:Y:S01]  /*9090*/  IMAD.MOV.U32 R13, RZ, RZ, R4 ;  /* 0x000000ffff0d7224 */ /* 0x000fe200078e0004 */
[----:B------:R-:W-:-:S07]  /*90a0*/  MOV R24, 0x90c0 ;  /* 0x000090c000187802 */ /* 0x000fce0000000f00 */
[----:B012---:R-:W-:Y:S05]  /*90b0*/  CALL.REL.NOINC `($__internal_0_$__cuda_sm3x_div_rn_noftz_f32_slowpath) ;  /* 0x0000009000007944 */ /* 0x007fea0003c00000 */
[----:B------:R-:W-:-:S07]  /*90c0*/  IMAD.MOV.U32 R5, RZ, RZ, R44 ;  /* 0x000000ffff057224 */ /* 0x000fce00078e002c */
.L_x_77:
[----:B------:R-:W3:Y:S01]  /*90d0*/  S2UR UR5, SR_CgaCtaId ;  /* 0x00000000000579c3 */ /* 0x000ee20000008800 */
[----:B--2---:R-:W2:Y:S01]  /*90e0*/  MUFU.RCP R3, R4 ;  /* 0x0000000400037308 */ /* 0x004ea20000001000 */
[----:B------:R-:W-:-:S07]  /*90f0*/  UMOV UR4, 0x400 ;  /* 0x0000040000047882 */ /* 0x000fce0000000000 */
[----:B------:R-:W4:Y:S01]  /*9100*/  FCHK P0, R15, R4 ;  /* 0x000000040f007302 */ /* 0x000f220000000000 */
[----:B--2---:R-:W-:-:S04]  /*9110*/  FFMA R0, -R4, R3, 1 ;  /* 0x3f80000004007423 */ /* 0x004fc80000000103 */
[----:B------:R-:W-:Y:S01]  /*9120*/  FFMA R0, R3, R0, R3 ;  /* 0x0000000003007223 */ /* 0x000fe20000000003 */
[----:B---3--:R-:W-:-:S03]  /*9130*/  ULEA UR4, UR5, UR4, 0x18 ;  /* 0x0000000405047291 */ /* 0x008fc6000f8ec0ff */
        /* <DEDUP_REMOVED lines=10> */
.L_x_78:
        /* <DEDUP_REMOVED lines=17> */
.L_x_79:
        /* <DEDUP_REMOVED lines=17> */
.L_x_80:
        /* <DEDUP_REMOVED lines=17> */
.L_x_81:
        /* <DEDUP_REMOVED lines=17> */
.L_x_82:
        /* <DEDUP_REMOVED lines=17> */
.L_x_83:
[----:B------:R-:W3:Y:S01]  /*9730*/  S2UR UR5, SR_CgaCtaId ;  /* 0x00000000000579c3 */ /* 0x000ee20000008800 */
[----:B------:R-:W-:Y:S02]  /*9740*/  UMOV UR4, 0x400 ;  /* 0x0000040000047882 */ /* 0x000fe40000000000 */
[----:B---3--:R-:W-:-:S09]  /*9750*/  ULEA UR4, UR5, UR4, 0x18 ;  /* 0x0000000405047291 */ /* 0x008fd2000f8ec0ff */
[----:B------:R3:W-:Y:S03]  /*9760*/  STS [UR4+0xf4], R0 ;  /* 0x0000f400ff007988 */ /* 0x0007e60008000804 */
.L_x_52:
[----:B------:R-:W-:Y:S01]  /*9770*/  ISETP.GT.AND P0, PT, R2, 0x9, PT ;  /* 0x000000090200780c */ /* 0x000fe20003f04270 */
[----:B------:R-:W-:Y:S05]  /*9780*/  WARPSYNC.ALL ;  /* 0x0000000000007948 */ /* 0x000fea0003800000 */
[----:B------:R-:W-:Y:S06]  /*9790*/  BAR.SYNC.DEFER_BLOCKING 0x0 ;  /* 0x0000000000007b1d */ /* 0x000fec0000010000 */
[----:B------:R-:W-:Y:S01]  /*97a0*/  BSSY.RECONVERGENT B2, `(.L_x_84) ;  /* 0x000002a000027945 */ /* 0x000fe20003800200 */
[----:B--23--:R-:W-:Y:S01]  /*97b0*/  @!P0 MOV R0, 0x400 ;  /* 0x0000040000008802 */ /* 0x00cfe20000000f00 */
[----:B------:R-:W2:Y:S03]  /*97c0*/  @!P0 S2R R3, SR_CgaCtaId ;  /* 0x0000000000038919 */ /* 0x000ea60000008800 */
[----:B------:R-:W-:-:S04]  /*97d0*/  @!P0 IADD3 R0, PT, PT, R0, 0xf8, RZ ;  /* 0x000000f800008810 */ /* 0x000fc80007ffe0ff */
[----:B--2---:R-:W-:-:S05]  /*97e0*/  @!P0 LEA R3, R3, R0, 0x18 ;  /* 0x0000000003038211 */ /* 0x004fca00078ec0ff */
[----:B------:R-:W-:-:S05]  /*97f0*/  @!P0 IMAD R3, R2, 0x4, R3 ;  /* 0x0000000402038824 */ /* 0x000fca00078e0203 */
[----:B------:R2:W-:Y:S01]  /*9800*/  @!P0 STS [R3], RZ ;  /* 0x000000ff03008388 */ /* 0x0005e20000000800 */
[----:B------:R-:W-:Y:S01]  /*9810*/  BAR.SYNC.DEFER_BLOCKING 0x0 ;  /* 0x0000000000007b1d */ /* 0x000fe20000010000 */
[----:B------:R-:W-:-:S13]  /*9820*/  ISETP.NE.AND P0, PT, R2, RZ, PT ;  /* 0x000000ff0200720c */ /* 0x000fda0003f05270 */
[----:B--2---:R-:W-:Y:S05]  /*9830*/  @P0 BRA `(.L_x_85) ;  /* 0x0000000000800947 */ /* 0x004fea0003800000 */
[----:B------:R-:W2:Y:S02]  /*9840*/  LDCU.64 UR4, c[0x0][0x3c0] ;  /* 0x00007800ff0477ac */ /* 0x000ea40008000a00 */
[----:B--2---:R-:W-:-:S04]  /*9850*/  UIADD3 UR4, UP0, UPT, UR38, UR4, URZ ;  /* 0x0000000426047290 */ /* 0x004fc8000ff1e0ff */
[----:B------:R-:W-:Y:S02]  /*9860*/  UIADD3.X UR5, UPT, UPT, URZ, UR5, URZ, UP0, !UPT ;  /* 0x00000005ff057290 */ /* 0x000fe400087fe4ff */
[----:B------:R-:W-:-:S04]  /*9870*/  IMAD.U32 R4, RZ, RZ, UR4 ;  /* 0x00000004ff047e24 */ /* 0x000fc8000f8e00ff */
[----:B------:R-:W-:-:S05]  /*9880*/  MOV R5, UR5 ;  /* 0x0000000500057c02 */ /* 0x000fca0008000f00 */
[----:B-1----:R-:W2:Y:S01]  /*9890*/  LDG.E.U8 R6, desc[UR36][R4.64] ;  /* 0x0000002404067981 */ /* 0x002ea2000c1e1100 */
[----:B------:R-:W1:Y:S01]  /*98a0*/  S2UR UR5, SR_CgaCtaId ;  /* 0x00000000000579c3 */ /* 0x000e620000008800 */
[----:B------:R-:W-:Y:S02]  /*98b0*/  UMOV UR4, 0x400 ;  /* 0x0000040000047882 */ /* 0x000fe40000000000 */
[----:B------:R-:W-:-:S04]  /*98c0*/  UIADD3 UR4, UPT, UPT, UR4, 0xd0, URZ ;  /* 0x000000d004047890 */ /* 0x000fc8000fffe0ff */
[----:B-1----:R-:W-:-:S06]  /*98d0*/  ULEA UR4, UR5, UR4, 0x18 ;  /* 0x0000000405047291 */ /* 0x002fcc000f8ec0ff */
[----:B--2---:R-:W-:Y:S01]  /*98e0*/  LEA R3, R6, UR4, 0x2 ;  /* 0x0000000406037c11 */ /* 0x004fe2000f8e10ff */
[----:B------:R-:W-:Y:S02]  /*98f0*/  UMOV UR4, 0x3f800000 ;  /* 0x3f80000000047882 */ /* 0x000fe40000000000 */
[----:B------:R-:W-:Y:S02]  /*9900*/  IMAD.U32 R8, RZ, RZ, UR4 ;  /* 0x00000004ff087e24 */ /* 0x000fe4000f8e00ff */
[----:B------:R-:W1:Y:S02]  /*9910*/  LDS R13, [R3] ;  /* 0x00000000030d7984 */ /* 0x000e640000000800 */
[----:B-1----:R-:W1:Y:S08]  /*9920*/  MUFU.RCP R0, R13 ;  /* 0x0000000d00007308 */ /* 0x002e700000001000 */
[----:B------:R-:W2:Y:S01]  /*9930*/  FCHK P0, -R8, R13 ;  /* 0x0000000d08007302 */ /* 0x000ea20000000100 */
[----:B-1----:R-:W-:-:S04]  /*9940*/  FFMA R7, -R13, R0, 1 ;  /* 0x3f8000000d077423 */ /* 0x002fc80000000100 */
[----:B------:R-:W-:-:S04]  /*9950*/  FFMA R0, R0, R7, R0 ;  /* 0x0000000700007223 */ /* 0x000fc80000000000 */
[----:B------:R-:W-:-:S04]  /*9960*/  FFMA R5, R0, -1, RZ ;  /* 0xbf80000000057823 */ /* 0x000fc800000000ff */
[----:B------:R-:W-:-:S04]  /*9970*/  FFMA R4, -R13, R5, -1 ;  /* 0xbf8000000d047423 */ /* 0x000fc80000000105 */
[----:B------:R-:W-:Y:S01]  /*9980*/  FFMA R0, R0, R4, R5 ;  /* 0x0000000400007223 */ /* 0x000fe20000000005 */
[----:B--2---:R-:W-:Y:S06]  /*9990*/  @!P0 BRA `(.L_x_86) ;  /* 0x0000000000108947 */ /* 0x004fec0003800000 */
[----:B------:R-:W-:Y:S01]  /*99a0*/  IMAD.MOV.U32 R12, RZ, RZ, -0x40800000 ;  /* 0xbf800000ff0c7424 */ /* 0x000fe200078e00ff */
[----:B------:R-:W-:-:S07]  /*99b0*/  MOV R24, 0x99d0 ;  /* 0x000099d000187802 */ /* 0x000fce0000000f00 */
[----:B0-----:R-:W-:Y:S05]  /*99c0*/  CALL.REL.NOINC `($__internal_0_$__cuda_sm3x_div_rn_noftz_f32_slowpath) ;  /* 0x0000008400bc7944 */ /* 0x001fea0003c00000 */
[----:B------:R-:W-:-:S07]  /*99d0*/  MOV R0, R44 ;  /* 0x0000002c00007202 */ /* 0x000fce0000000f00 */
.L_x_86:
[----:B------:R-:W1:Y:S01]  /*99e0*/  S2UR UR5, SR_CgaCtaId ;  /* 0x00000000000579c3 */ /* 0x000e620000008800 */
[----:B------:R-:W-:Y:S02]  /*99f0*/  UMOV UR4, 0x400 ;  /* 0x0000040000047882 */ /* 0x000fe40000000000 */
[----:B------:R-:W-:-:S04]  /*9a00*/  UIADD3 UR4, UPT, UPT, UR4, 0xf8, URZ ;  /* 0x000000f804047890 */ /* 0x000fc8000fffe0ff */
[----:B-1----:R-:W-:-:S06]  /*9a10*/  ULEA UR4, UR5, UR4, 0x18 ;  /* 0x0000000405047291 */ /* 0x002fcc000f8ec0ff */
[----:B------:R-:W-:-:S05]  /*9a20*/  LEA R3, R6, UR4, 0x2 ;  /* 0x0000000406037c11 */ /* 0x000fca000f8e10ff */
[----:B------:R2:W-:Y:S02]  /*9a30*/  STS [R3], R0 ;  /* 0x0000000003007388 */ /* 0x0005e40000000800 */
.L_x_85:
[----:B------:R-:W-:Y:S05]  /*9a40*/  BSYNC.RECONVERGENT B2 ;  /* 0x0000000000027941 */ /* 0x000fea0003800200 */
.L_x_84:
[----:B------:R-:W-:Y:S01]  /*9a50*/  BAR.SYNC.DEFER_BLOCKING 0x0 ;  /* 0x0000000000007b1d */ /* 0x000fe20000010000 */
[----:B------:R-:W-:-:S05]  /*9a60*/  ISETP.GT.AND P0, PT, R2, 0x9, PT ;  /* 0x000000090200780c */ /* 0x000fca0003f04270 */
[----:B------:R-:W-:Y:S08]  /*9a70*/  BSSY.RECONVERGENT B0, `(.L_x_87) ;  /* 0x0000049000007945 */ /* 0x000ff00003800200 */
[----:B------:R-:W-:Y:S05]  /*9a80*/  @P0 BRA `(.L_x_88) ;  /* 0x00000004001c0947 */ /* 0x000fea0003800000 */
[----:B------:R-:W3:Y:S01]  /*9a90*/  S2UR UR6, SR_CgaCtaId ;  /* 0x00000000000679c3 */ /* 0x000ee20000008800 */
[----:B------:R-:W-:Y:S01]  /*9aa0*/  UMOV UR4, 0x400 ;  /* 0x0000040000047882 */ /* 0x000fe20000000000 */
[C---:B------:R-:W-:Y:S01]  /*9ab0*/  ISETP.NE.AND P1, PT, R2.reuse, RZ, PT ;  /* 0x000000ff0200720c */ /* 0x040fe20003f25270 */
[----:B------:R-:W-:Y:S01]  /*9ac0*/  UIADD3 UR5, UPT, UPT, UR4, 0xd0, URZ ;  /* 0x000000d004057890 */ /* 0x000fe2000fffe0ff */
[C---:B------:R-:W-:Y:S02]  /*9ad0*/  ISETP.NE.AND P0, PT, R2.reuse, 0x1, PT ;  /* 0x000000010200780c */ /* 0x040fe40003f05270 */
[----:B------:R-:W-:Y:S01]  /*9ae0*/  ISETP.NE.AND P2, PT, R2, 0x5, PT ;  /* 0x000000050200780c */ /* 0x000fe20003f45270 */
[----:B---3--:R-:W-:-:S06]  /*9af0*/  ULEA UR5, UR6, UR5, 0x18 ;  /* 0x0000000506057291 */ /* 0x008fcc000f8ec0ff */
[----:B--2---:R-:W-:Y:S01]  /*9b00*/  LEA R0, R2, UR5, 0x2 ;  /* 0x0000000502007c11 */ /* 0x004fe2000f8e10ff */
[----:B------:R-:W-:Y:S02]  /*9b10*/  ULEA UR5, UR6, UR4, 0x18 ;  /* 0x0000000406057291 */ /* 0x000fe4000f8ec0ff */
[----:B------:R-:W-:-:S03]  /*9b20*/  UIADD3 UR4, UPT, UPT, UR4, 0x120, URZ ;  /* 0x0000012004047890 */ /* 0x000fc6000fffe0ff */
[----:B------:R-:W2:Y:S01]  /*9b30*/  LDS R0, [R0] ;  /* 0x0000000000007984 */ /* 0x000ea20000000800 */
[----:B------:R-:W-:-:S03]  /*9b40*/  ULEA UR4, UR6, UR4, 0x18 ;  /* 0x0000000406047291 */ /* 0x000fc6000f8ec0ff */
[----:B------:R-:W3:Y:S04]  /*9b50*/  LDS.128 R44, [UR5+0xd0] ;  /* 0x0000d005ff2c7984 */ /* 0x000ee80008000c00 */
[----:B-1----:R-:W-:Y:S04]  /*9b60*/  LDS.128 R12, [UR5+0xf0] ;  /* 0x0000f005ff0c7984 */ /* 0x002fe80008000c00 */
[----:B------:R-:W-:Y:S04]  /*9b70*/  LDS.128 R8, [UR5+0x100] ;  /* 0x00010005ff087984 */ /* 0x000fe80008000c00 */
[----:B------:R-:W1:Y:S04]  /*9b80*/  LDS.128 R4, [UR5+0xe0] ;  /* 0x0000e005ff047984 */ /* 0x000e680008000c00 */
[----:B------:R-:W-:Y:S01]  /*9b90*/  LDS.128 R20, [UR5+0x110] ;  /* 0x00011005ff147984 */ /* 0x000fe20008000c00 */
[----:B--2---:R-:W-:-:S02]  /*9ba0*/  @!P1 IMAD.MOV.U32 R40, RZ, RZ, R0 ;  /* 0x000000ffff289224 */ /* 0x004fc400078e0000 */
[C---:B------:R-:W-:Y:S01]  /*9bb0*/  @!P1 FADD R3, -R0.reuse, 1 ;  /* 0x3f80000000039421 */ /* 0x040fe20000000100 */
[----:B------:R-:W-:Y:S01]  /*9bc0*/  @!P1 IMAD.MOV.U32 R24, RZ, RZ, R0 ;  /* 0x000000ffff189224 */ /* 0x000fe200078e0000 */
[----:B------:R-:W-:Y:S01]  /*9bd0*/  @P1 MOV R24, R0 ;  /* 0x0000000000181202 */ /* 0x000fe20000000f00 */
[----:B------:R-:W-:Y:S01]  /*9be0*/  @P1 FADD R3, -R0, -RZ ;  /* 0x800000ff00031221 */ /* 0x000fe20000000100 */
[----:B------:R-:W2:Y:S01]  /*9bf0*/  @P1 LDS R40, [UR5+0xd0] ;  /* 0x0000d005ff281984 */ /* 0x000ea20008000800 */
[----:B------:R-:W-:Y:S02]  /*9c00*/  ISETP.NE.AND P1, PT, R2, 0x2, PT ;  /* 0x000000020200780c */ /* 0x000fe40003f25270 */
[C---:B------:R-:W-:Y:S01]  /*9c10*/  FADD R39, -R24.reuse, 1 ;  /* 0x3f80000018277421 */ /* 0x040fe20000000100 */
[----:B---3--:R-:W-:-:S04]  /*9c20*/  FSEL R0, R24, R45, !P0 ;  /* 0x0000002d18007208 */ /* 0x008fc80004000000 */
[CC--:B------:R-:W-:Y:S02]  /*9c30*/  FSEL R41, R39.reuse, -R24.reuse, !P0 ;  /* 0x8000001827297208 */ /* 0x0c0fe40004000000 */
[----:B------:R-:W-:Y:S02]  /*9c40*/  FSEL R43, R39, -R24, !P1 ;  /* 0x80000018272b7208 */ /* 0x000fe40004800000 */
[----:B------:R-:W-:Y:S01]  /*9c50*/  ISETP.NE.AND P0, PT, R2, 0x3, PT ;  /* 0x000000030200780c */ /* 0x000fe20003f05270 */
[----:B------:R-:W-:Y:S01]  /*9c60*/  FMUL R41, R0, R41 ;  /* 0x0000002900297220 */ /* 0x000fe20000400000 */
[C---:B-1----:R-:W-:Y:S02]  /*9c70*/  FSEL R5, R24.reuse, R5, !P2 ;  /* 0x0000000518057208 */ /* 0x042fe40005000000 */
[----:B------:R-:W-:Y:S01]  /*9c80*/  FSEL R0, R24, R47, !P0 ;  /* 0x0000002f18007208 */ /* 0x000fe20004000000 */
[----:B--2---:R-:W-:Y:S01]  /*9c90*/  FMUL R3, R40, R3 ;  /* 0x0000000328037220 */ /* 0x004fe20000400000 */
[----:B------:R-:W-:-:S02]  /*9ca0*/  FSEL R40, R24, R46, !P1 ;  /* 0x0000002e18287208 */ /* 0x000fc40004800000 */
[----:B------:R-:W-:Y:S01]  /*9cb0*/  ISETP.NE.AND P1, PT, R2, 0x6, PT ;  /* 0x000000060200780c */ /* 0x000fe20003f25270 */
[----:B------:R-:W-:Y:S01]  /*9cc0*/  FFMA R14, R14, R3, RZ ;  /* 0x000000030e0e7223 */ /* 0x000fe200000000ff */
[----:B------:R-:W-:Y:S01]  /*9cd0*/  FSEL R3, R39, -R24, !P0 ;  /* 0x8000001827037208 */ /* 0x000fe20004000000 */
[----:B------:R-:W-:Y:S01]  /*9ce0*/  FMUL R40, R40, R43 ;  /* 0x0000002b28287220 */ /* 0x000fe20000400000 */
[----:B------:R-:W-:Y:S01]  /*9cf0*/  ISETP.NE.AND P0, PT, R2, 0x4, PT ;  /* 0x000000040200780c */ /* 0x000fe20003f05270 */
[----:B------:R-:W-:Y:S01]  /*9d00*/  FFMA R15, R41, R15, R14 ;  /* 0x0000000f290f7223 */ /* 0x000fe2000000000e */
[----:B------:R-:W-:Y:S01]  /*9d10*/  FSEL R6, R24, R6, !P1 ;  /* 0x0000000618067208 */ /* 0x000fe20004800000 */
[----:B------:R-:W-:Y:S01]  /*9d20*/  FMUL R3, R0, R3 ;  /* 0x0000000300037220 */ /* 0x000fe20000400000 */
[----:B------:R-:W-:Y:S01]  /*9d30*/  FSEL R4, R24, R4, !P0 ;  /* 0x0000000418047208 */ /* 0x000fe20004000000 */
[----:B------:R-:W-:Y:S01]  /*9d40*/  FFMA R8, R8, R40, R15 ;  /* 0x0000002808087223 */ /* 0x000fe2000000000f */
[----:B------:R-:W-:-:S02]  /*9d50*/  FSEL R15, R39, -R24, !P0 ;  /* 0x80000018270f7208 */ /* 0x000fc40004000000 */
[----:B------:R-:W-:Y:S01]  /*9d60*/  ISETP.NE.AND P0, PT, R2, 0x7, PT ;  /* 0x000000070200780c */ /* 0x000fe20003f05270 */
[----:B------:R-:W-:Y:S01]  /*9d70*/  FFMA R3, R3, R9, R8 ;  /* 0x0000000903037223 */ /* 0x000fe20000000008 */
[CC--:B------:R-:W-:Y:S01]  /*9d80*/  FSEL R0, R39.reuse, -R24.reuse, !P2 ;  /* 0x8000001827007208 */ /* 0x0c0fe20005000000 */
[----:B------:R-:W-:Y:S01]  /*9d90*/  FMUL R4, R4, R15 ;  /* 0x0000000f04047220 */ /* 0x000fe20000400000 */
[----:B------:R-:W-:Y:S02]  /*9da0*/  FSEL R8, R24, R7, !P0 ;  /* 0x0000000718087208 */ /* 0x000fe40004000000 */
[----:B------:R-:W-:Y:S01]  /*9db0*/  FSEL R7, R39, -R24, !P1 ;  /* 0x8000001827077208 */ /* 0x000fe20004800000 */
[----:B------:R-:W-:Y:S01]  /*9dc0*/  FMUL R5, R5, R0 ;  /* 0x0000000005057220 */ /* 0x000fe20000400000 */
[----:B------:R-:W-:Y:S01]  /*9dd0*/  FFMA R4, R4, R10, R3 ;  /* 0x0000000a04047223 */ /* 0x000fe20000000003 */
[----:B------:R-:W-:Y:S02]  /*9de0*/  FSEL R9, R39, -R24, !P0 ;  /* 0x8000001827097208 */ /* 0x000fe40004000000 */
[----:B------:R-:W-:Y:S01]  /*9df0*/  ISETP.NE.AND P1, PT, R2, 0x8, PT ;  /* 0x000000080200780c */ /* 0x000fe20003f25270 */
[----:B------:R-:W-:Y:S01]  /*9e00*/  FMUL R6, R6, R7 ;  /* 0x0000000706067220 */ /* 0x000fe20000400000 */
[----:B------:R-:W-:Y:S01]  /*9e10*/  FFMA R5, R5, R11, R4 ;  /* 0x0000000b05057223 */ /* 0x000fe20000000004 */
[----:B------:R-:W-:Y:S01]  /*9e20*/  ISETP.NE.AND P0, PT, R2, 0x9, PT ;  /* 0x000000090200780c */ /* 0x000fe20003f05270 */
[----:B------:R-:W-:Y:S01]  /*9e30*/  FMUL R9, R8, R9 ;  /* 0x0000000908097220 */ /* 0x000fe20000400000 */
[----:B------:R-:W-:Y:S01]  /*9e40*/  FSEL R12, R24, R12, !P1 ;  /* 0x0000000c180c7208 */ /* 0x000fe20004800000 */
[----:B------:R-:W-:Y:S01]  /*9e50*/  FFMA R6, R20, R6, R5 ;  /* 0x0000000614067223 */ /* 0x000fe20000000005 */
[----:B------:R-:W-:-:S02]  /*9e60*/  FSEL R3, R39, -R24, !P1 ;  /* 0x8000001827037208 */ /* 0x000fc40004800000 */
[----:B------:R-:W-:Y:S01]  /*9e70*/  FSEL R0, R39, -R24, !P0 ;  /* 0x8000001827007208 */ /* 0x000fe20004000000 */
[----:B------:R-:W-:Y:S01]  /*9e80*/  FFMA R9, R9, R21, R6 ;  /* 0x0000001509097223 */ /* 0x000fe20000000006 */
[----:B------:R-:W-:Y:S01]  /*9e90*/  FSEL R13, R24, R13, !P0 ;  /* 0x0000000d180d7208 */ /* 0x000fe20004000000 */
[----:B------:R-:W-:Y:S01]  /*9ea0*/  FMUL R12, R12, R3 ;  /* 0x000000030c0c7220 */ /* 0x000fe20000400000 */
[----:B------:R-:W-:-:S03]  /*9eb0*/  LEA R3, R2, UR4, 0x2 ;  /* 0x0000000402037c11 */ /* 0x000fc6000f8e10ff */
[----:B------:R-:W-:Y:S01]  /*9ec0*/  FMUL R13, R13, R0 ;  /* 0x000000000d0d7220 */ /* 0x000fe20000400000 */
[----:B------:R-:W-:-:S04]  /*9ed0*/  FFMA R12, R12, R22, R9 ;  /* 0x000000160c0c7223 */ /* 0x000fc80000000009 */
[----:B------:R-:W-:-:S05]  /*9ee0*/  FFMA R12, R13, R23, R12 ;  /* 0x000000170d0c7223 */ /* 0x000fca000000000c */
[----:B------:R3:W-:Y:S02]  /*9ef0*/  STS [R3], R12 ;  /* 0x0000000c03007388 */ /* 0x0007e40000000800 */
.L_x_88:
[----:B------:R-:W-:Y:S05]  /*9f00*/  BSYNC.RECONVERGENT B0 ;  /* 0x0000000000007941 */ /* 0x000fea0003800200 */
.L_x_87:
[----:B------:R-:W-:Y:S06]  /*9f10*/  BAR.SYNC.DEFER_BLOCKING 0x0 ;  /* 0x0000000000007b1d */ /* 0x000fec0000010000 */
[----:B------:R-:W-:Y:S01]  /*9f20*/  UMOV UR4, URZ ;  /* 0x000000ff00047c82 */ /* 0x000fe20008000000 */
[----:B------:R4:W-:Y:S04]  /*9f30*/  STG.E desc[UR36][R34.64], RZ ;  /* 0x000000ff22007986 */ /* 0x0009e8000c101924 */
        /* <DEDUP_REMOVED lines=194> */
[----:B------:R4:W-:Y:S01]  /*ab60*/  STG.E desc[UR36][R34.64+0x2aa8], RZ ;  /* 0x002aa8ff22007986 */ /* 0x0009e2000c101924 */
[----:B------:R-:W-:Y:S06]  /*ab70*/  BAR.SYNC.DEFER_BLOCKING 0x0 ;  /* 0x0000000000007b1d */ /* 0x000fec0000010000 */
.L_x_121:
[----:B------:R-:W5:Y:S01]  /*ab80*/  S2UR UR7, SR_CgaCtaId ;  /* 0x00000000000779c3 */ /* 0x000f620000008800 */
[----:B------:R-:W-:Y:S02]  /*ab90*/  UMOV UR6, 0x400 ;  /* 0x0000040000067882 */ /* 0x000fe40000000000 */
[----:B-----5:R-:W-:-:S04]  /*aba0*/  ULEA UR5, UR7, UR6, 0x18 ;  /* 0x0000000607057291 */ /* 0x020fc8000f8ec0ff */
[----:B------:R-:W-:-:S09]  /*abb0*/  ULEA UR5, UR4, UR5, 0x2 ;  /* 0x0000000504057291 */ /* 0x000fd2000f8e10ff */
[----:B-12---:R-:W2:Y:S02]  /*abc0*/  LDS R0, [UR5] ;  /* 0x00000005ff007984 */ /* 0x006ea40008000800 */
[----:B--2---:R-:W-:-:S13]  /*abd0*/  FSETP.GT.AND P0, PT, R0, RZ, PT ;  /* 0x000000ff0000720b */ /* 0x004fda0003f04000 */
[----:B0-----:R-:W-:Y:S05]  /*abe0*/  @!P0 BRA `(.L_x_89) ;  /* 0x00000020000c8947 */ /* 0x001fea0003800000 */
[----:B------:R-:W-:Y:S01]  /*abf0*/  UIADD3 UR6, UPT, UPT, UR6, 0x120, URZ ;  /* 0x0000012006067890 */ /* 0x000fe2000fffe0ff */
[----:B------:R-:W-:Y:S01]  /*ac00*/  IMAD.MOV.U32 R9, RZ, RZ, RZ ;  /* 0x000000ffff097224 */ /* 0x000fe200078e00ff */
[----:B------:R-:W2:Y:S02]  /*ac10*/  LDCU.64 UR8, c[0x0][0x3d0] ;  /* 0x00007a00ff0877ac */ /* 0x000ea40008000a00 */
[----:B------:R-:W-:Y:S01]  /*ac20*/  ULEA UR5, UR7, UR6, 0x18 ;  /* 0x0000000607057291 */ /* 0x000fe2000f8ec0ff */
[----:B------:R-:W0:Y:S06]  /*ac30*/  LDCU UR10, c[0x0][0x3a0] ;  /* 0x00007400ff0a77ac */ /* 0x000e2c0008000800 */
[----:B------:R-:W5:Y:S01]  /*ac40*/  LDCU.64 UR6, c[0x0][0x398] ;  /* 0x00007300ff0677ac */ /* 0x000f620008000a00 */
[----:B------:R-:W-:-:S02]  /*ac50*/  ULEA UR5, UR4, UR5, 0x2 ;  /* 0x0000000504057291 */ /* 0x000fc4000f8e10ff */
[----:B--2---:R-:W-:-:S07]  /*ac60*/  UIMAD.WIDE.U32 UR8, UR4, 0x4, UR8 ;  /* 0x00000004040878a5 */ /* 0x004fce000f8e0008 */
[----:B------:R-:W2:Y:S02]  /*ac70*/  LDS R0, [UR5] ;  /* 0x00000005ff007984 */ /* 0x000ea40008000800 */
[----:B------:R-:W0:Y:S01]  /*ac80*/  LDCU UR5, c[0x0][0x3d8] ;  /* 0x00007b00ff0577ac */ /* 0x000e220008000800 */
[----:B-----5:R-:W-:-:S12]  /*ac90*/  UIMAD.WIDE.U32 UR6, UR4, 0x4, UR6 ;  /* 0x00000004040678a5 */ /* 0x020fd8000f8e0006 */
.L_x_118:
[C---:B0--3--:R-:W-:Y:S02]  /*aca0*/  IMAD R3, R9.reuse, 0x1c0, R2 ;  /* 0x000001c009037824 */ /* 0x049fe400078e0202 */
[----:B------:R-:W-:-:S04]  /*acb0*/  IMAD.WIDE.U32 R4, R9, 0x310, R34 ;  /* 0x0000031009047825 */ /* 0x000fc800078e0022 */
[----:B01----:R-:W-:Y:S01]  /*acc0*/  IMAD R8, R3, UR10, RZ ;  /* 0x0000000a03087c24 */ /* 0x003fe2000f8e02ff */
[----:B------:R-:W2:Y:S04]  /*acd0*/  LDG.E R7, desc[UR36][R4.64] ;  /* 0x0000002404077981 */ /* 0x000ea8000c1e1900 */
[----:B------:R-:W-:-:S04]  /*ace0*/  IADD3 R10, P0, PT, R8, UR6, RZ ;  /* 0x00000006080a7c10 */ /* 0x000fc8000ff1e0ff */
[----:B------:R-:W-:-:S06]  /*acf0*/  LEA.HI.X.SX32 R11, R8, UR7, 0x1, P0 ;  /* 0x00000007080b7c11 */ /* 0x000fcc00080f0eff */
[----:B------:R-:W2:Y:S01]  /*ad00*/  LDG.E R11, desc[UR36][R10.64] ;  /* 0x000000240a0b7981 */ /* 0x000ea2000c1e1900 */
[----:B------:R-:W-:Y:S02]  /*ad10*/  HFMA2 R12, -RZ, RZ, 1.875, 0 ;  /* 0x3f800000ff0c7431 */ /* 0x000fe400000001ff */
[----:B------:R-:W-:Y:S02]  /*ad20*/  IMAD.MOV.U32 R21, RZ, RZ, 0x3c23d70a ;  /* 0x3c23d70aff157424 */ /* 0x000fe400078e00ff */
[----:B--2---:R-:W-:Y:S01]  /*ad30*/  FFMA R13, R0, R11, R7 ;  /* 0x0000000b000d7223 */ /* 0x004fe20000000007 */
[----:B------:R-:W-:-:S04]  /*ad40*/  IMAD.WIDE.U32 R6, R9, 0x310, R30 ;  /* 0x0000031009067825 */ /* 0x000fc800078e001e */
[----:B------:R0:W-:Y:S04]  /*ad50*/  STG.E desc[UR36][R4.64], R13 ;  /* 0x0000000d04007986 */ /* 0x0001e8000c101924 */
[----:B------:R-:W2:Y:S01]  /*ad60*/  LDG.E R15, desc[UR36][R6.64] ;  /* 0x00000024060f7981 */ /* 0x000ea2000c1e1900 */
[----:B------:R-:W-:-:S04]  /*ad70*/  FFMA R12, R21, -100, R12 ;  /* 0xc2c80000150c7823 */ /* 0x000fc8000000000c */
[----:B------:R-:W-:Y:S01]  /*ad80*/  FFMA R21, R12, R21, 0.0099999997764825820923 ;  /* 0x3c23d70a0c157423 */ /* 0x000fe20000000015 */
[----:B------:R-:W-:Y:S02]  /*ad90*/  VIADD R9, R9, 0x1 ;  /* 0x0000000109097836 */ /* 0x000fe40000000000 */
[----:B------:R-:W-:Y:S01]  /*ada0*/  IMAD R10, R3, UR5, RZ ;  /* 0x00000005030a7c24 */ /* 0x000fe2000f8e02ff */
[----:B------:R-:W-:Y:S02]  /*adb0*/  BSSY.RECONVERGENT B2, `(.L_x_90) ;  /* 0x000000d000027945 */ /* 0x000fe40003800200 */
[----:B------:R-:W-:Y:S02]  /*adc0*/  ISETP.NE.AND P2, PT, R9, 0xe, PT ;  /* 0x0000000e0900780c */ /* 0x000fe40003f45270 */
[----:B------:R-:W-:Y:S01]  /*add0*/  SHF.R.S32.HI R3, RZ, 0x1f, R10 ;  /* 0x0000001fff037819 */ /* 0x000fe2000001140a */
[----:B--2---:R-:W-:-:S04]  /*ade0*/  FMUL R12, R0, R15 ;  /* 0x0000000f000c7220 */ /* 0x004fc80000400000 */
[----:B------:R-:W1:Y:S01]  /*adf0*/  FCHK P0, R12, 100 ;  /* 0x42c800000c007902 */ /* 0x000e620000000000 */
[----:B------:R-:W-:-:S04]  /*ae00*/  FFMA R11, R12, R21, RZ ;  /* 0x000000150c0b7223 */ /* 0x000fc800000000ff */
[----:B------:R-:W-:-:S04]  /*ae10*/  FFMA R14, R11, -100, R12 ;  /* 0xc2c800000b0e7823 */ /* 0x000fc8000000000c */
[----:B------:R-:W-:Y:S01]  /*ae20*/  FFMA R11, R21, R14, R11 ;  /* 0x0000000e150b7223 */ /* 0x000fe2000000000b */
[----:B01----:R-:W-:Y:S06]  /*ae30*/  @!P0 BRA `(.L_x_91) ;  /* 0x0000000000108947 */ /* 0x003fec0003800000 */
[----:B------:R-:W-:Y:S01]  /*ae40*/  IMAD.MOV.U32 R13, RZ, RZ, 0x42c80000 ;  /* 0x42c80000ff0d7424 */ /* 0x000fe200078e00ff */
[----:B------:R-:W-:-:S07]  /*ae50*/  MOV R24, 0xae70 ;  /* 0x0000ae7000187802 */ /* 0x000fce0000000f00 */
[----:B----4-:R-:W-:Y:S05]  /*ae60*/  CALL.REL.NOINC `($__internal_0_$__cuda_sm3x_div_rn_noftz_f32_slowpath) ;  /* 0x0000007000947944 */ /* 0x010fea0003c00000 */
[----:B------:R-:W-:-:S07]  /*ae70*/  MOV R11, R44 ;  /* 0x0000002c000b7202 */ /* 0x000fce0000000f00 */
.L_x_91:
[----:B------:R-:W-:Y:S05]  /*ae80*/  BSYNC.RECONVERGENT B2 ;  /* 0x0000000000027941 */ /* 0x000fea0003800200 */
.L_x_90:
[----:B------:R-:W-:Y:S01]  /*ae90*/  IADD3 R14, P0, PT, R10, UR8, RZ ;  /* 0x000000080a0e7c10 */ /* 0x000fe2000ff1e0ff */
[----:B------:R-:W0:Y:S03]  /*aea0*/  LDC R23, c[0x0][0x3d8] ;  /* 0x0000f600ff177b82 */ /* 0x000e260000000800 */
[----:B------:R-:W-:-:S05]  /*aeb0*/  IADD3.X R15, PT, PT, R3, UR9, RZ, P0, !PT ;  /* 0x00000009030f7c10 */ /* 0x000fca00087fe4ff */
[----:B------:R-:W2:Y:S01]  /*aec0*/  LDG.E R12, desc[UR36][R14.64] ;  /* 0x000000240e0c7981 */ /* 0x000ea2000c1e1900 */
[----:B------:R-:W1:Y:S02]  /*aed0*/  LDC R3, c[0x0][0x3a0] ;  /* 0x0000e800ff037b82 */ /* 0x000e640000000800 */
[----:B-1----:R-:W-:-:S05]  /*aee0*/  IMAD R3, R3, 0x20, R8 ;  /* 0x0000002003037824 */ /* 0x002fca00078e0208 */
[----:B------:R-:W-:-:S04]  /*aef0*/  IADD3 R20, P0, PT, R3, UR6, RZ ;  /* 0x0000000603147c10 */ /* 0x000fc8000ff1e0ff */
[----:B------:R-:W-:Y:S01]  /*af00*/  LEA.HI.X.SX32 R21, R3, UR7, 0x1, P0 ;  /* 0x0000000703157c11 */ /* 0x000fe200080f0eff */
[----:B--2---:R-:W-:-:S05]  /*af10*/  FADD R11, R12, R11 ;  /* 0x0000000b0c0b7221 */ /* 0x004fca0000000000 */
[----:B------:R0:W-:Y:S04]  /*af20*/  STG.E desc[UR36][R14.64], R11 ;  /* 0x0000000b0e007986 */ /* 0x0001e8000c101924 */
[----:B------:R-:W2:Y:S04]  /*af30*/  LDG.E R21, desc[UR36][R20.64] ;  /* 0x0000002414157981 */ /* 0x000ea8000c1e1900 */
[----:B------:R-:W2:Y:S02]  /*af40*/  LDG.E R3, desc[UR36][R4.64+0x38] ;  /* 0x0000382404037981 */ /* 0x000ea4000c1e1900 */
[----:B--2---:R-:W-:-:S05]  /*af50*/  FFMA R3, R0, R21, R3 ;  /* 0x0000001500037223 */ /* 0x004fca0000000003 */
[----:B------:R1:W-:Y:S04]  /*af60*/  STG.E desc[UR36][R4.64+0x38], R3 ;  /* 0x0000380304007986 */ /* 0x0003e8000c101924 */
[----:B------:R-:W2:Y:S01]  /*af70*/  LDG.E R13, desc[UR36][R6.64+0x38] ;  /* 0x00003824060d7981 */ /* 0x000ea2000c1e1900 */
[----:B------:R-:W-:Y:S02]  /*af80*/  HFMA2 R22, -RZ, RZ, 3.390625, 0 ;  /* 0x42c80000ff167431 */ /* 0x000fe400000001ff */
[----:B------:R-:W-:Y:S01]  /*af90*/  IMAD.MOV.U32 R39, RZ, RZ, 0x3c23d70a ;  /* 0x3c23d70aff277424 */ /* 0x000fe200078e00ff */
[----:B------:R-:W-:Y:S01]  /*afa0*/  BSSY.RECONVERGENT B2, `(.L_x_92) ;  /* 0x000000f000027945 */ /* 0x000fe20003800200 */
[----:B0-----:R-:W-:-:S05]  /*afb0*/  IMAD R15, R23, 0x20, R10 ;  /* 0x00000020170f7824 */ /* 0x001fca00078e020a */
[----:B-1----:R-:W-:Y:S01]  /*afc0*/  SHF.R.S32.HI R3, RZ, 0x1f, R15 ;  /* 0x0000001fff037819 */ /* 0x002fe2000001140f */
[----:B------:R-:W-:-:S04]  /*afd0*/  FFMA R22, R39, -R22, 1 ;  /* 0x3f80000027167423 */ /* 0x000fc80000000816 */
[----:B------:R-:W-:Y:S01]  /*afe0*/  FFMA R11, R22, R39, 0.0099999997764825820923 ;  /* 0x3c23d70a160b7423 */ /* 0x000fe20000000027 */
[----:B--2---:R-:W-:-:S04]  /*aff0*/  FMUL R12, R0, R13 ;  /* 0x0000000d000c7220 */ /* 0x004fc80000400000 */
[----:B------:R-:W0:Y:S01]  /*b000*/  FCHK P0, R12, 100 ;  /* 0x42c800000c007902 */ /* 0x000e220000000000 */
[----:B------:R-:W-:-:S04]  /*b010*/  FFMA R13, R12, R11, RZ ;  /* 0x0000000b0c0d7223 */ /* 0x000fc800000000ff */
[----:B------:R-:W-:-:S04]  /*b020*/  FFMA R14, R13, -100, R12 ;  /* 0xc2c800000d0e7823 */ /* 0x000fc8000000000c */
[----:B------:R-:W-:Y:S01]  /*b030*/  FFMA R11, R11, R14, R13 ;  /* 0x0000000e0b0b7223 */ /* 0x000fe2000000000d */
[----:B0-----:R-:W-:Y:S06]  /*b040*/  @!P0 BRA `(.L_x_93) ;  /* 0x0000000000108947 */ /* 0x001fec0003800000 */
[----:B------:R-:W-:Y:S01]  /*b050*/  IMAD.MOV.U32 R13, RZ, RZ, 0x42c80000 ;  /* 0x42c80000ff0d7424 */ /* 0x000fe200078e00ff */
[----:B------:R-:W-:-:S07]  /*b060*/  MOV R24, 0xb080 ;  /* 0x0000b08000187802 */ /* 0x000fce0000000f00 */
[----:B----4-:R-:W-:Y:S05]  /*b070*/  CALL.REL.NOINC `($__internal_0_$__cuda_sm3x_div_rn_noftz_f32_slowpath) ;  /* 0x0000007000107944 */ /* 0x010fea0003c00000 */
[----:B------:R-:W-:-:S07]  /*b080*/  MOV R11, R44 ;  /* 0x0000002c000b7202 */ /* 0x000fce0000000f00 */
.L_x_93:
[----:B------:R-:W-:Y:S05]  /*b090*/  BSYNC.RECONVERGENT B2 ;  /* 0x0000000000027941 */ /* 0x000fea0003800200 */
.L_x_92:
        /* <DEDUP_REMOVED lines=11> */
[----:B------:R-:W2:Y:S01]  /*b150*/  LDG.E R3, desc[UR36][R4.64+0x70] ;  /* 0x0000702404037981 */ /* 0x000ea2000c1e1900 */
[----:B------:R-:W-:Y:S02]  /*b160*/  HFMA2 R39, -RZ, RZ, 3.390625, 0 ;  /* 0x42c80000ff277431 */ /* 0x000fe400000001ff */
[----:B--2---:R-:W-:-:S05]  /*b170*/  FFMA R21, R0, R15, R3 ;  /* 0x0000000f00157223 */ /* 0x004fca0000000003 */
[----:B------:R2:W-:Y:S04]  /*b180*/  STG.E desc[UR36][R4.64+0x70], R21 ;  /* 0x0000701504007986 */ /* 0x0005e8000c101924 */
[----:B------:R-:W3:Y:S01]  /*b190*/  LDG.E R3, desc[UR36][R6.64+0x70] ;  /* 0x0000702406037981 */ /* 0x000ee2000c1e1900 */
[----:B------:R-:W-:Y:S01]  /*b1a0*/  IMAD.MOV.U32 R20, RZ, RZ, 0x3c23d70a ;  /* 0x3c23d70aff147424 */ /* 0x000fe200078e00ff */
[----:B------:R-:W-:Y:S01]  /*b1b0*/  BSSY.RECONVERGENT B2, `(.L_x_94) ;  /* 0x0000010000027945 */ /* 0x000fe20003800200 */
[----:B0-----:R-:W-:Y:S02]  /*b1c0*/  IMAD R23, R23, 0x40, R10 ;  /* 0x0000004017177824 */ /* 0x001fe400078e020a */
[----:B------:R-:W-:-:S03]  /*b1d0*/  FFMA R41, R20, -R39, 1 ;  /* 0x3f80000014297423 */ /* 0x000fc60000000827 */
[----:B------:R-:W-:Y:S01]  /*b1e0*/  SHF.R.S32.HI R14, RZ, 0x1f, R23 ;  /* 0x0000001fff0e7819 */ /* 0x000fe20000011417 */
[----:B---3--:R-:W-:Y:S01]  /*b1f0*/  FMUL R39, R0, R3 ;  /* 0x0000000300277220 */ /* 0x008fe20000400000 */
[----:B------:R-:W-:-:S03]  /*b200*/  FFMA R3, R41, R20, 0.0099999997764825820923 ;  /* 0x3c23d70a29037423 */ /* 0x000fc60000000014 */
[----:B------:R-:W0:Y:S01]  /*b210*/  FCHK P0, R39, 100 ;  /* 0x42c8000027007902 */ /* 0x000e220000000000 */
[----:B-1----:R-:W-:-:S04]  /*b220*/  FFMA R12, R3, R39, RZ ;  /* 0x00000027030c7223 */ /* 0x002fc800000000ff */
[----:B------:R-:W-:-:S04]  /*b230*/  FFMA R11, R12, -100, R39 ;  /* 0xc2c800000c0b7823 */ /* 0x000fc80000000027 */
[----:B------:R-:W-:Y:S01]  /*b240*/  FFMA R3, R3, R11, R12 ;  /* 0x0000000b03037223 */ /* 0x000fe2000000000c */
[----:B0-2---:R-:W-:Y:S06]  /*b250*/  @!P0 BRA `(.L_x_95) ;  /* 0x0000000000148947 */ /* 0x005fec0003800000 */
[----:B------:R-:W-:Y:S01]  /*b260*/  IMAD.MOV.U32 R12, RZ, RZ, R39 ;  /* 0x000000ffff0c7224 */ /* 0x000fe200078e0027 */
[----:B------:R-:W-:Y:S02]  /*b270*/  MOV R13, 0x42c80000 ;  /* 0x42c80000000d7802 */ /* 0x000fe40000000f00 */
[----:B------:R-:W-:-:S07]  /*b280*/  MOV R24, 0xb2a0 ;  /* 0x0000b2a000187802 */ /* 0x000fce0000000f00 */
[----:B----4-:R-:W-:Y:S05]  /*b290*/  CALL.REL.NOINC `($__internal_0_$__cuda_sm3x_div_rn_noftz_f32_slowpath) ;  /* 0x0000006c00887944 */ /* 0x010fea0003c00000 */
[----:B------:R-:W-:-:S07]  /*b2a0*/  IMAD.MOV.U32 R3, RZ, RZ, R44 ;  /* 0x000000ffff037224 */ /* 0x000fce00078e002c */
.L_x_95:
[----:B------:R-:W-:Y:S05]  /*b2b0*/  BSYNC.RECONVERGENT B2 ;  /* 0x0000000000027941 */ /* 0x000fea0003800200 */
.L_x_94:
[----:B------:R-:W-:Y:S01]  /*b2c0*/  IADD3 R12, P0, PT, R23, UR8, RZ ;  /* 0x00000008170c7c10 */ /* 0x000fe2000ff1e0ff */
[----:B------:R-:W0:Y:S03]  /*b2d0*/  LDC R11, c[0x0][0x3a0] ;  /* 0x0000e800ff0b7b82 */ /* 0x000e260000000800 */
[----:B------:R-:W-:-:S05]  /*b2e0*/  IADD3.X R13, PT, PT, R14, UR9, RZ, P0, !PT ;  /* 0x000000090e0d7c10 */ /* 0x000fca00087fe4ff */
[----:B------:R-:W2:Y:S01]  /*b2f0*/  LDG.E R20, desc[UR36][R12.64] ;  /* 0x000000240c147981 */ /* 0x000ea2000c1e1900 */
[----:B0-----:R-:W-:-:S05]  /*b300*/  IMAD R11, R11, 0x20, R22 ;  /* 0x000000200b0b7824 */ /* 0x001fca00078e0216 */
[----:B------:R-:W-:-:S04]  /*b310*/  IADD3 R14, P0, PT, R11, UR6, RZ ;  /* 0x000000060b0e7c10 */ /* 0x000fc8000ff1e0ff */
[----:B------:R-:W-:Y:S01]  /*b320*/  LEA.HI.X.SX32 R15, R11, UR7, 0x1, P0 ;  /* 0x000000070b0f7c11 */ /* 0x000fe200080f0eff */
[----:B--2---:R-:W-:Y:S02]  /*b330*/  FADD R3, R20, R3 ;  /* 0x0000000314037221 */ /* 0x004fe40000000000 */
[----:B------:R-:W0:Y:S03]  /*b340*/  LDC R20, c[0x0][0x3d8] ;  /* 0x0000f600ff147b82 */ /* 0x000e260000000800 */
[----:B------:R1:W-:Y:S04]  /*b350*/  STG.E desc[UR36][R12.64], R3 ;  /* 0x000000030c007986 */ /* 0x0003e8000c101924 */
[----:B------:R-:W2:Y:S04]  /*b360*/  LDG.E R15, desc[UR36][R14.64] ;  /* 0x000000240e0f7981 */ /* 0x000ea8000c1e1900 */
[----:B------:R-:W2:Y:S02]  /*b370*/  LDG.E R11, desc[UR36][R4.64+0xa8] ;  /* 0x0000a824040b7981 */ /* 0x000ea4000c1e1900 */
[----:B--2---:R-:W-:-:S05]  /*b380*/  FFMA R11, R0, R15, R11 ;  /* 0x0000000f000b7223 */ /* 0x004fca000000000b */
[----:B------:R2:W-:Y:S04]  /*b390*/  STG.E desc[UR36][R4.64+0xa8], R11 ;  /* 0x0000a80b04007986 */ /* 0x0005e8000c101924 */
[----:B------:R-:W3:Y:S01]  /*b3a0*/  LDG.E R21, desc[UR36][R6.64+0xa8] ;  /* 0x0000a82406157981 */ /* 0x000ee2000c1e1900 */
[----:B------:R-:W-:Y:S01]  /*b3b0*/  MOV R22, 0x3c23d70a ;  /* 0x3c23d70a00167802 */ /* 0x000fe20000000f00 */
[----:B------:R-:W-:Y:S01]  /*b3c0*/  IMAD.MOV.U32 R39, RZ, RZ, 0x42c80000 ;  /* 0x42c80000ff277424 */ /* 0x000fe200078e00ff */
[----:B------:R-:W-:Y:S01]  /*b3d0*/  BSSY.RECONVERGENT B2, `(.L_x_96) ;  /* 0x0000010000027945 */ /* 0x000fe20003800200 */
[----:B0-----:R-:W-:Y:S02]  /*b3e0*/  IMAD R23, R20, 0x20, R23 ;  /* 0x0000002014177824 */ /* 0x001fe400078e0217 */
[----:B------:R-:W-:-:S03]  /*b3f0*/  FFMA R39, R22, -R39, 1 ;  /* 0x3f80000016277423 */ /* 0x000fc60000000827 */
[----:B------:R-:W-:Y:S01]  /*b400*/  SHF.R.S32.HI R14, RZ, 0x1f, R23 ;  /* 0x0000001fff0e7819 */ /* 0x000fe20000011417 */
[----:B-1----:R-:W-:Y:S01]  /*b410*/  FFMA R3, R39, R22, 0.0099999997764825820923 ;  /* 0x3c23d70a27037423 */ /* 0x002fe20000000016 */
[----:B---3--:R-:W-:-:S04]  /*b420*/  FMUL R21, R0, R21 ;  /* 0x0000001500157220 */ /* 0x008fc80000400000 */
[----:B------:R-:W0:Y:S01]  /*b430*/  FCHK P0, R21, 100 ;  /* 0x42c8000015007902 */ /* 0x000e220000000000 */
[----:B------:R-:W-:-:S04]  /*b440*/  FFMA R12, R3, R21, RZ ;  /* 0x00000015030c7223 */ /* 0x000fc800000000ff */
[----:B--2---:R-:W-:-:S04]  /*b450*/  FFMA R11, R12, -100, R21 ;  /* 0xc2c800000c0b7823 */ /* 0x004fc80000000015 */
[----:B------:R-:W-:Y:S01]  /*b460*/  FFMA R3, R3, R11, R12 ;  /* 0x0000000b03037223 */ /* 0x000fe2000000000c */
[----:B0-----:R-:W-:Y:S06]  /*b470*/  @!P0 BRA `(.L_x_97) ;  /* 0x0000000000148947 */ /* 0x001fec0003800000 */
[----:B------:R-:W-:Y:S01]  /*b480*/  MOV R12, R21 ;  /* 0x00000015000c7202 */ /* 0x000fe20000000f00 */
[----:B------:R-:W-:Y:S01]  /*b490*/  IMAD.MOV.U32 R13, RZ, RZ, 0x42c80000 ;  /* 0x42c80000ff0d7424 */ /* 0x000fe200078e00ff */
[----:B------:R-:W-:-:S07]  /*b4a0*/  MOV R24, 0xb4c0 ;  /* 0x0000b4c000187802 */ /* 0x000fce0000000f00 */
[----:B----4-:R-:W-:Y:S05]  /*b4b0*/  CALL.REL.NOINC `($__internal_0_$__cuda_sm3x_div_rn_noftz_f32_slowpath) ;  /* 0x0000006c00007944 */ /* 0x010fea0003c00000 */
[----:B------:R-:W-:-:S07]  /*b4c0*/  IMAD.MOV.U32 R3, RZ, RZ, R44 ;  /* 0x000000ffff037224 */ /* 0x000fce00078e002c */
.L_x_97:
[----:B------:R-:W-:Y:S05]  /*b4d0*/  BSYNC.RECONVERGENT B2 ;  /* 0x0000000000027941 */ /* 0x000fea0003800200 */
.L_x_96:
[----:B------:R-:W-:Y:S01]  /*b4e0*/  IADD3 R12, P0, PT, R23, UR8, RZ ;  /* 0x00000008170c7c10 */ /* 0x000fe2000ff1e0ff */
[----:B------:R-:W0:Y:S03]  /*b4f0*/  LDC R11, c[0x0][0x3a0] ;  /* 0x0000e800ff0b7b82 */ /* 0x000e260000000800 */
[----:B------:R-:W-:-:S05]  /*b500*/  IADD3.X R13, PT, PT, R14, UR9, RZ, P0, !PT ;  /* 0x000000090e0d7c10 */ /* 0x000fca00087fe4ff */
[----:B------:R-:W2:Y:S01]  /*b510*/  LDG.E R20, desc[UR36][R12.64] ;  /* 0x000000240c147981 */ /* 0x000ea2000c1e1900 */
[----:B------:R-:W1:Y:S01]  /*b520*/  LDC R39, c[0x0][0x3d8] ;  /* 0x0000f600ff277b82 */ /* 0x000e620000000800 */
[----:B0-----:R-:W-:-:S04]  /*b530*/  LEA R11, R11, R8, 0x7 ;  /* 0x000000080b0b7211 */ /* 0x001fc800078e38ff */
        /* <DEDUP_REMOVED lines=8> */
[----:B------:R-:W3:Y:S01]  /*b5c0*/  LDG.E R23, desc[UR36][R6.64+0xe0] ;  /* 0x0000e02406177981 */ /* 0x000ee2000c1e1900 */
[----:B------:R-:W-:Y:S01]  /*b5d0*/  IMAD.MOV.U32 R20, RZ, RZ, 0x3c23d70a ;  /* 0x3c23d70aff147424 */ /* 0x000fe200078e00ff */
[----:B-1----:R-:W-:Y:S01]  /*b5e0*/  LEA R14, R39, R10, 0x7 ;  /* 0x0000000a270e7211 */ /* 0x002fe200078e38ff */
[----:B------:R-:W-:Y:S01]  /*b5f0*/  IMAD.MOV.U32 R41, RZ, RZ, 0x42c80000 ;  /* 0x42c80000ff297424 */ /* 0x000fe200078e00ff */
[----:B------:R-:W-:Y:S02]  /*b600*/  BSSY.RECONVERGENT B2, `(.L_x_98) ;  /* 0x000000f000027945 */ /* 0x000fe40003800200 */
[----:B------:R-:W-:Y:S01]  /*b610*/  SHF.R.S32.HI R15, RZ, 0x1f, R14 ;  /* 0x0000001fff0f7819 */ /* 0x000fe2000001140e */
[----:B------:R-:W-:-:S04]  /*b620*/  FFMA R41, R20, -R41, 1 ;  /* 0x3f80000014297423 */ /* 0x000fc80000000829 */
[----:B0-----:R-:W-:Y:S01]  /*b630*/  FFMA R3, R41, R20, 0.0099999997764825820923 ;  /* 0x3c23d70a29037423 */ /* 0x001fe20000000014 */
[----:B---3--:R-:W-:-:S04]  /*b640*/  FMUL R23, R0, R23 ;  /* 0x0000001700177220 */ /* 0x008fc80000400000 */
[----:B------:R-:W0:Y:S01]  /*b650*/  FCHK P0, R23, 100 ;  /* 0x42c8000017007902 */ /* 0x000e220000000000 */
[----:B------:R-:W-:-:S04]  /*b660*/  FFMA R12, R3, R23, RZ ;  /* 0x00000017030c7223 */ /* 0x000fc800000000ff */
[----:B------:R-:W-:-:S04]  /*b670*/  FFMA R13, R12, -100, R23 ;  /* 0xc2c800000c0d7823 */ /* 0x000fc80000000017 */
[----:B------:R-:W-:Y:S01]  /*b680*/  FFMA R3, R3, R13, R12 ;  /* 0x0000000d03037223 */ /* 0x000fe2000000000c */
[----:B0-2---:R-:W-:Y:S06]  /*b690*/  @!P0 BRA `(.L_x_99) ;  /* 0x0000000000148947 */ /* 0x005fec0003800000 */
[----:B------:R-:W-:Y:S01]  /*b6a0*/  IMAD.MOV.U32 R12, RZ, RZ, R23 ;  /* 0x000000ffff0c7224 */ /* 0x000fe200078e0017 */
[----:B------:R-:W-:Y:S01]  /*b6b0*/  MOV R24, 0xb6e0 ;  /* 0x0000b6e000187802 */ /* 0x000fe20000000f00 */
[----:B------:R-:W-:-:S07]  /*b6c0*/  IMAD.MOV.U32 R13, RZ, RZ, 0x42c80000 ;  /* 0x42c80000ff0d7424 */ /* 0x000fce00078e00ff */
[----:B----4-:R-:W-:Y:S05]  /*b6d0*/  CALL.REL.NOINC `($__internal_0_$__cuda_sm3x_div_rn_noftz_f32_slowpath) ;  /* 0x0000006800787944 */ /* 0x010fea0003c00000 */
[----:B------:R-:W-:-:S07]  /*b6e0*/  MOV R3, R44 ;  /* 0x0000002c00037202 */ /* 0x000fce0000000f00 */
.L_x_99:
[----:B------:R-:W-:Y:S05]  /*b6f0*/  BSYNC.RECONVERGENT B2 ;  /* 0x0000000000027941 */ /* 0x000fea0003800200 */
.L_x_98:
[----:B------:R-:W-:Y:S01]  /*b700*/  IADD3 R12, P0, PT, R14, UR8, RZ ;  /* 0x000000080e0c7c10 */ /* 0x000fe2000ff1e0ff */
[----:B------:R-:W0:Y:S03]  /*b710*/  LDC R20, c[0x0][0x3a0] ;  /* 0x0000e800ff147b82 */ /* 0x000e260000000800 */
[----:B------:R-:W-:-:S05]  /*b720*/  IADD3.X R13, PT, PT, R15, UR9, RZ, P0, !PT ;  /* 0x000000090f0d7c10 */ /* 0x000fca00087fe4ff */
[----:B------:R-:W2:Y:S01]  /*b730*/  LDG.E R22, desc[UR36][R12.64] ;  /* 0x000000240c167981 */ /* 0x000ea2000c1e1900 */
[----:B------:R-:W1:Y:S01]  /*b740*/  LDC R39, c[0x0][0x3d8] ;  /* 0x0000f600ff277b82 */ /* 0x000e620000000800 */
[----:B0-----:R-:W-:-:S05]  /*b750*/  IMAD R15, R20, 0x20, R11 ;  /* 0x00000020140f7824 */ /* 0x001fca00078e020b */
[----:B------:R-:W-:-:S04]  /*b760*/  IADD3 R20, P0, PT, R15, UR6, RZ ;  /* 0x000000060f147c10 */ /* 0x000fc8000ff1e0ff */
[----:B------:R-:W-:Y:S01]  /*b770*/  LEA.HI.X.SX32 R21, R15, UR7, 0x1, P0 ;  /* 0x000000070f157c11 */ /* 0x000fe200080f0eff */
[----:B--2---:R-:W-:-:S05]  /*b780*/  FADD R3, R22, R3 ;  /* 0x0000000316037221 */ /* 0x004fca0000000000 */
[----:B------:R-:W-:Y:S04]  /*b790*/  STG.E desc[UR36][R12.64], R3 ;  /* 0x000000030c007986 */ /* 0x000fe8000c101924 */
        /* <DEDUP_REMOVED lines=8> */
[----:B-1----:R-:W-:-:S05]  /*b820*/  IMAD R20, R39, 0x20, R14 ;  /* 0x0000002027147824 */ /* 0x002fca00078e020e */
[----:B0-----:R-:W-:Y:S01]  /*b830*/  SHF.R.S32.HI R15, RZ, 0x1f, R20 ;  /* 0x0000001fff0f7819 */ /* 0x001fe20000011414 */
        /* <DEDUP_REMOVED lines=8> */
[----:B------:R-:W-:Y:S01]  /*b8c0*/  IMAD.MOV.U32 R12, RZ, RZ, R23 ;  /* 0x000000ffff0c7224 */ /* 0x000fe200078e0017 */
[----:B------:R-:W-:Y:S02]  /*b8d0*/  MOV R13, 0x42c80000 ;  /* 0x42c80000000d7802 */ /* 0x000fe40000000f00 */
[----:B------:R-:W-:-:S07]  /*b8e0*/  MOV R24, 0xb900 ;  /* 0x0000b90000187802 */ /* 0x000fce0000000f00 */
[----:B----4-:R-:W-:Y:S05]  /*b8f0*/  CALL.REL.NOINC `($__internal_0_$__cuda_sm3x_div_rn_noftz_f32_slowpath) ;  /* 0x0000006400f07944 */ /* 0x010fea0003c00000 */
[----:B------:R-:W-:-:S07]  /*b900*/  IMAD.MOV.U32 R3, RZ, RZ, R44 ;  /* 0x000000ffff037224 */ /* 0x000fce00078e002c */
.L_x_101:
[----:B------:R-:W-:Y:S05]  /*b910*/  BSYNC.RECONVERGENT B2 ;  /* 0x0000000000027941 */ /* 0x000fea0003800200 */
.L_x_100:
        /* <DEDUP_REMOVED lines=17> */
[----:B------:R-:W-:Y:S03]  /*ba30*/  BSSY.RECONVERGENT B2, `(.L_x_102) ;  /* 0x0000010000027945 */ /* 0x000fe60003800200 */
[----:B------:R-:W-:-:S04]  /*ba40*/  FFMA R41, R22, -R41, 1 ;  /* 0x3f80000016297423 */ /* 0x000fc80000000829 */
[----:B-1----:R-:W-:Y:S01]  /*ba50*/  FFMA R3, R41, R22, 0.0099999997764825820923 ;  /* 0x3c23d70a29037423 */ /* 0x002fe20000000016 */
[----:B0-----:R-:W-:-:S05]  /*ba60*/  IMAD R22, R39, 0x40, R14 ;  /* 0x0000004027167824 */ /* 0x001fca00078e020e */
[----:B------:R-:W-:Y:S01]  /*ba70*/  SHF.R.S32.HI R14, RZ, 0x1f, R22 ;  /* 0x0000001fff0e7819 */ /* 0x000fe20000011416 */
        /* <DEDUP_REMOVED lines=11> */
.L_x_103:
[----:B------:R-:W-:Y:S05]  /*bb30*/  BSYNC.RECONVERGENT B2 ;  /* 0x0000000000027941 */ /* 0x000fea0003800200 */
.L_x_102:
[----:B------:R-:W-:-:S04]  /*bb40*/  IADD3 R12, P0, PT, R22, UR8, RZ ;  /* 0x00000008160c7c10 */ /* 0x000fc8000ff1e0ff */
[----:B------:R-:W-:Y:S02]  /*bb50*/  IADD3.X R13, PT, PT, R14, UR9, RZ, P0, !PT ;  /* 0x000000090e0d7c10 */ /* 0x000fe400087fe4ff */
[----:B------:R-:W0:Y:S03]  /*bb60*/  LDC R14, c[0x0][0x3a0] ;  /* 0x0000e800ff0e7b82 */ /* 0x000e260000000800 */
[----:B------:R-:W2:Y:S01]  /*bb70*/  LDG.E R20, desc[UR36][R12.64] ;  /* 0x000000240c147981 */ /* 0x000ea2000c1e1900 */
[----:B0-----:R-:W-:-:S04]  /*bb80*/  LEA R11, R14, R23, 0x5 ;  /* 0x000000170e0b7211 */ /* 0x001fc800078e28ff */
[----:B------:R-:W0:Y:S01]  /*bb90*/  LDC R23, c[0x0][0x3d8] ;  /* 0x0000f600ff177b82 */ /* 0x000e220000000800 */
        /* <DEDUP_REMOVED lines=10> */
[----:B0-----:R-:W-:Y:S01]  /*bc40*/  LEA R22, R23, R22, 0x5 ;  /* 0x0000001617167211 */ /* 0x001fe200078e28ff */
[----:B------:R-:W-:Y:S01]  /*bc50*/  IMAD.MOV.U32 R39, RZ, RZ, 0x42c80000 ;  /* 0x42c80000ff277424 */ /* 0x000fe200078e00ff */
[----:B------:R-:W-:Y:S02]  /*bc60*/  BSSY.RECONVERGENT B2, `(.L_x_104) ;  /* 0x000000f000027945 */ /* 0x000fe40003800200 */
[----:B------:R-:W-:Y:S01]  /*bc70*/  SHF.R.S32.HI R14, RZ, 0x1f, R22 ;  /* 0x0000001fff0e7819 */ /* 0x000fe20000011416 */
[----:B------:R-:W-:-:S04]  /*bc80*/  FFMA R39, R20, -R39, 1 ;  /* 0x3f80000014277423 */ /* 0x000fc80000000827 */
[----:B-1----:R-:W-:Y:S01]  /*bc90*/  FFMA R3, R39, R20, 0.0099999997764825820923 ;  /* 0x3c23d70a27037423 */ /* 0x002fe20000000014 */
[----:B---3--:R-:W-:-:S04]  /*bca0*/  FMUL R21, R0, R21 ;  /* 0x0000001500157220 */ /* 0x008fc80000400000 */
[----:B------:R-:W0:Y:S01]  /*bcb0*/  FCHK P0, R21, 100 ;  /* 0x42c8000015007902 */ /* 0x000e220000000000 */
[----:B------:R-:W-:-:S04]  /*bcc0*/  FFMA R12, R3, R21, RZ ;  /* 0x00000015030c7223 */ /* 0x000fc800000000ff */
[----:B--2---:R-:W-:-:S04]  /*bcd0*/  FFMA R11, R12, -100, R21 ;  /* 0xc2c800000c0b7823 */ /* 0x004fc80000000015 */
[----:B------:R-:W-:Y:S01]  /*bce0*/  FFMA R3, R3, R11, R12 ;  /* 0x0000000b03037223 */ /* 0x000fe2000000000c */
[----:B0-----:R-:W-:Y:S06]  /*bcf0*/  @!P0 BRA `(.L_x_105) ;  /* 0x0000000000148947 */ /* 0x001fec0003800000 */
[----:B------:R-:W-:Y:S01]  /*bd00*/  IMAD.MOV.U32 R12, RZ, RZ, R21 ;  /* 0x000000ffff0c7224 */ /* 0x000fe200078e0015 */
[----:B------:R-:W-:Y:S01]  /*bd10*/  MOV R24, 0xbd40 ;  /* 0x0000bd4000187802 */ /* 0x000fe20000000f00 */
[----:B------:R-:W-:-:S07]  /*bd20*/  IMAD.MOV.U32 R13, RZ, RZ, 0x42c80000 ;  /* 0x42c80000ff0d7424 */ /* 0x000fce00078e00ff */
[----:B----4-:R-:W-:Y:S05]  /*bd30*/  CALL.REL.NOINC `($__internal_0_$__cuda_sm3x_div_rn_noftz_f32_slowpath) ;  /* 0x0000006000e07944 */ /* 0x010fea0003c00000 */
[----:B------:R-:W-:-:S07]  /*bd40*/  MOV R3, R44 ;  /* 0x0000002c00037202 */ /* 0x000fce0000000f00 */
.L_x_105:
[----:B------:R-:W-:Y:S05]  /*bd50*/  BSYNC.RECONVERGENT B2 ;  /* 0x0000000000027941 */ /* 0x000fea0003800200 */
.L_x_104:
        /* <DEDUP_REMOVED lines=15> */
[----:B------:R-:W-:Y:S02]  /*be50*/  HFMA2 R39, -RZ, RZ, 3.390625, 0 ;  /* 0x42c80000ff277431 */ /* 0x000fe400000001ff */
[----:B------:R-:W-:Y:S01]  /*be60*/  IMAD.MOV.U32 R20, RZ, RZ, 0x3c23d70a ;  /* 0x3c23d70aff147424 */ /* 0x000fe200078e00ff */
[----:B------:R-:W-:Y:S01]  /*be70*/  BSSY.RECONVERGENT B2, `(.L_x_106) ;  /* 0x0000010000027945 */ /* 0x000fe20003800200 */
[----:B-1----:R-:W-:-:S05]  /*be80*/  IMAD R10, R23, 0x100, R10 ;  /* 0x00000100170a7824 */ /* 0x002fca00078e020a */
[----:B------:R-:W-:Y:S01]  /*be90*/  SHF.R.S32.HI R14, RZ, 0x1f, R10 ;  /* 0x0000001fff0e7819 */ /* 0x000fe2000001140a */
[----:B------:R-:W-:-:S04]  /*bea0*/  FFMA R39, R20, -R39, 1 ;  /* 0x3f80000014277423 */ /* 0x000fc80000000827 */
[----:B0-----:R-:W-:Y:S01]  /*beb0*/  FFMA R3, R39, R20, 0.0099999997764825820923 ;  /* 0x3c23d70a27037423 */ /* 0x001fe20000000014 */
[----:B---3--:R-:W-:-:S04]  /*bec0*/  FMUL R21, R0, R21 ;  /* 0x0000001500157220 */ /* 0x008fc80000400000 */
[----:B------:R-:W0:Y:S01]  /*bed0*/  FCHK P0, R21, 100 ;  /* 0x42c8000015007902 */ /* 0x000e220000000000 */
[----:B------:R-:W-:-:S04]  /*bee0*/  FFMA R12, R3, R21, RZ ;  /* 0x00000015030c7223 */ /* 0x000fc800000000ff */
[----:B--2---:R-:W-:-:S04]  /*bef0*/  FFMA R11, R12, -100, R21 ;  /* 0xc2c800000c0b7823 */ /* 0x004fc80000000015 */
[----:B------:R-:W-:Y:S01]  /*bf00*/  FFMA R3, R3, R11, R12 ;  /* 0x0000000b03037223 */ /* 0x000fe2000000000c */
[----:B0-----:R-:W-:Y:S06]  /*bf10*/  @!P0 BRA `(.L_x_107) ;  /* 0x0000000000148947 */ /* 0x001fec0003800000 */
[----:B------:R-:W-:Y:S01]  /*bf20*/  IMAD.MOV.U32 R12, RZ, RZ, R21 ;  /* 0x000000ffff0c7224 */ /* 0x000fe200078e0015 */
[----:B------:R-:W-:Y:S02]  /*bf30*/  MOV R13, 0x42c80000 ;  /* 0x42c80000000d7802 */ /* 0x000fe40000000f00 */
[----:B------:R-:W-:-:S07]  /*bf40*/  MOV R24, 0xbf60 ;  /* 0x0000bf6000187802 */ /* 0x000fce0000000f00 */
[----:B----4-:R-:W-:Y:S05]  /*bf50*/  CALL.REL.NOINC `($__internal_0_$__cuda_sm3x_div_rn_noftz_f32_slowpath) ;  /* 0x0000006000587944 */ /* 0x010fea0003c00000 */
[----:B------:R-:W-:-:S07]  /*bf60*/  IMAD.MOV.U32 R3, RZ, RZ, R44 ;  /* 0x000000ffff037224 */ /* 0x000fce00078e002c */
.L_x_107:
[----:B------:R-:W-:Y:S05]  /*bf70*/  BSYNC.RECONVERGENT B2 ;  /* 0x0000000000027941 */ /* 0x000fea0003800200 */
.L_x_106:
        /* <DEDUP_REMOVED lines=18> */
[----:B-1----:R-:W-:Y:S02]  /*c0a0*/  IMAD R14, R23, 0x20, R10 ;  /* 0x00000020170e7824 */ /* 0x002fe400078e020a */
[----:B------:R-:W-:-:S03]  /*c0b0*/  FFMA R39, R20, -R39, 1 ;  /* 0x3f80000014277423 */ /* 0x000fc60000000827 */
[----:B------:R-:W-:Y:S01]  /*c0c0*/  SHF.R.S32.HI R15, RZ, 0x1f, R14 ;  /* 0x0000001fff0f7819 */ /* 0x000fe2000001140e */
[----:B0-----:R-:W-:Y:S01]  /*c0d0*/  FFMA R3, R39, R20, 0.0099999997764825820923 ;  /* 0x3c23d70a27037423 */ /* 0x001fe20000000014 */
        /* <DEDUP_REMOVED lines=11> */
.L_x_109:
[----:B------:R-:W-:Y:S05]  /*c190*/  BSYNC.RECONVERGENT B2 ;  /* 0x0000000000027941 */ /* 0x000fea0003800200 */
.L_x_108:
        /* <DEDUP_REMOVED lines=33> */
.L_x_111:
[----:B------:R-:W-:Y:S05]  /*c3b0*/  BSYNC.RECONVERGENT B2 ;  /* 0x0000000000027941 */ /* 0x000fea0003800200 */
.L_x_110:
        /* <DEDUP_REMOVED lines=18> */
[----:B0-----:R-:W-:-:S05]  /*c4e0*/  IMAD R23, R20, 0x20, R23 ;  /* 0x0000002014177824 */ /* 0x001fca00078e0217 */
        /* <DEDUP_REMOVED lines=14> */
.L_x_113:
[----:B------:R-:W-:Y:S05]  /*c5d0*/  BSYNC.RECONVERGENT B2 ;  /* 0x0000000000027941 */ /* 0x000fea0003800200 */
.L_x_112:
        /* <DEDUP_REMOVED lines=15> */
[----:B------:R-:W-:Y:S01]  /*c6d0*/  MOV R8, 0x3c23d70a ;  /* 0x3c23d70a00087802 */ /* 0x000fe20000000f00 */
[----:B------:R-:W-:Y:S01]  /*c6e0*/  IMAD.MOV.U32 R39, RZ, RZ, 0x42c80000 ;  /* 0x42c80000ff277424 */ /* 0x000fe200078e00ff */
[----:B------:R-:W-:Y:S01]  /*c6f0*/  BSSY.RECONVERGENT B2, `(.L_x_114) ;  /* 0x0000010000027945 */ /* 0x000fe20003800200 */
[----:B-1----:R-:W-:Y:S02]  /*c700*/  IMAD R14, R23, 0x80, R10 ;  /* 0x00000080170e7824 */ /* 0x002fe400078e020a */
[----:B------:R-:W-:-:S03]  /*c710*/  FFMA R39, R8, -R39, 1 ;  /* 0x3f80000008277423 */ /* 0x000fc60000000827 */
[----:B0-----:R-:W-:Y:S01]  /*c720*/  SHF.R.S32.HI R11, RZ, 0x1f, R14 ;  /* 0x0000001fff0b7819 */ /* 0x001fe2000001140e */
[----:B------:R-:W-:Y:S01]  /*c730*/  FFMA R3, R39, R8, 0.0099999997764825820923 ;  /* 0x3c23d70a27037423 */ /* 0x000fe20000000008 */
[----:B--2---:R-:W-:-:S04]  /*c740*/  FMUL R21, R0, R21 ;  /* 0x0000001500157220 */ /* 0x004fc80000400000 */
[----:B------:R-:W0:Y:S01]  /*c750*/  FCHK P0, R21, 100 ;  /* 0x42c8000015007902 */ /* 0x000e220000000000 */
[----:B------:R-:W-:-:S04]  /*c760*/  FFMA R8, R3, R21, RZ ;  /* 0x0000001503087223 */ /* 0x000fc800000000ff */
[----:B------:R-:W-:-:S04]  /*c770*/  FFMA R10, R8, -100, R21 ;  /* 0xc2c80000080a7823 */ /* 0x000fc80000000015 */
[----:B------:R-:W-:Y:S01]  /*c780*/  FFMA R3, R3, R10, R8 ;  /* 0x0000000a03037223 */ /* 0x000fe20000000008 */
[----:B0-----:R-:W-:Y:S06]  /*c790*/  @!P0 BRA `(.L_x_115) ;  /* 0x0000000000148947 */ /* 0x001fec0003800000 */
[----:B------:R-:W-:Y:S01]  /*c7a0*/  MOV R12, R21 ;  /* 0x00000015000c7202 */ /* 0x000fe20000000f00 */
[----:B------:R-:W-:Y:S01]  /*c7b0*/  IMAD.MOV.U32 R13, RZ, RZ, 0x42c80000 ;  /* 0x42c80000ff0d7424 */ /* 0x000fe200078e00ff */
[----:B------:R-:W-:-:S07]  /*c7c0*/  MOV R24, 0xc7e0 ;  /* 0x0000c7e000187802 */ /* 0x000fce0000000f00 */
[----:B----4-:R-:W-:Y:S05]  /*c7d0*/  CALL.REL.NOINC `($__internal_0_$__cuda_sm3x_div_rn_noftz_f32_slowpath) ;  /* 0x0000005800387944 */ /* 0x010fea0003c00000 */
[----:B------:R-:W-:-:S07]  /*c7e0*/  IMAD.MOV.U32 R3, RZ, RZ, R44 ;  /* 0x000000ffff037224 */ /* 0x000fce00078e002c */
.L_x_115:
[----:B------:R-:W-:Y:S05]  /*c7f0*/  BSYNC.RECONVERGENT B2 ;  /* 0x0000000000027941 */ /* 0x000fea0003800200 */
.L_x_114:
        /* <DEDUP_REMOVED lines=15> */
[----:B------:R-:W-:Y:S01]  /*c8f0*/  IMAD.MOV.U32 R8, RZ, RZ, 0x3c23d70a ;  /* 0x3c23d70aff087424 */ /* 0x000fe200078e00ff */
[----:B-1----:R-:W-:Y:S01]  /*c900*/  LEA R14, R23, R14, 0x5 ;  /* 0x0000000e170e7211 */ /* 0x002fe200078e28ff */
[----:B------:R-:W-:Y:S01]  /*c910*/  IMAD.MOV.U32 R21, RZ, RZ, 0x42c80000 ;  /* 0x42c80000ff157424 */ /* 0x000fe200078e00ff */
[----:B------:R-:W-:Y:S03]  /*c920*/  BSSY.RECONVERGENT B2, `(.L_x_116) ;  /* 0x000000f000027945 */ /* 0x000fe60003800200 */
[----:B------:R-:W-:Y:S01]  /*c930*/  FFMA R39, R8, -R21, 1 ;  /* 0x3f80000008277423 */ /* 0x000fe20000000815 */
[----:B0-----:R-:W-:-:S03]  /*c940*/  SHF.R.S32.HI R5, RZ, 0x1f, R14 ;  /* 0x0000001fff057819 */ /* 0x001fc6000001140e */
        /* <DEDUP_REMOVED lines=10> */
[----:B----4-:R-:W-:Y:S05]  /*c9f0*/  CALL.REL.NOINC `($__internal_0_$__cuda_sm3x_div_rn_noftz_f32_slowpath) ;  /* 0x0000005400b07944 */ /* 0x010fea0003c00000 */
[----:B------:R-:W-:-:S07]  /*ca00*/  MOV R3, R44 ;  /* 0x0000002c00037202 */ /* 0x000fce0000000f00 */
.L_x_117:
[----:B------:R-:W-:Y:S05]  /*ca10*/  BSYNC.RECONVERGENT B2 ;  /* 0x0000000000027941 */ /* 0x000fea0003800200 */
.L_x_116:
[----:B------:R-:W-:-:S04]  /*ca20*/  IADD3 R4, P0, PT, R14, UR8, RZ ;  /* 0x000000080e047c10 */ /* 0x000fc8000ff1e0ff */
[----:B------:R-:W-:-:S05]  /*ca30*/  IADD3.X R5, PT, PT, R5, UR9, RZ, P0, !PT ;  /* 0x0000000905057c10 */ /* 0x000fca00087fe4ff */
[----:B------:R-:W2:Y:S02]  /*ca40*/  LDG.E R6, desc[UR36][R4.64] ;  /* 0x0000002404067981 */ /* 0x000ea4000c1e1900 */
[----:B--2---:R-:W-:-:S05]  /*ca50*/  FADD R3, R6, R3 ;  /* 0x0000000306037221 */ /* 0x004fca0000000000 */
[----:B------:R0:W-:Y:S01]  /*ca60*/  STG.E desc[UR36][R4.64], R3 ;  /* 0x0000000304007986 */ /* 0x0001e2000c101924 */
[----:B------:R-:W-:Y:S05]  /*ca70*/  @P2 BRA `(.L_x_118) ;  /* 0xffffffe000882947 */ /* 0x000fea000383ffff */
[----:B------:R-:W-:Y:S01]  /*ca80*/  ISETP.NE.AND P0, PT, R2, RZ, PT ;  /* 0x000000ff0200720c */ /* 0x000fe20003f05270 */
[----:B------:R-:W-:-:S12]  /*ca90*/  BSSY.RECONVERGENT B2, `(.L_x_89) ;  /* 0x0000018000027945 */ /* 0x000fd80003800200 */
[----:B------:R-:W-:Y:S05]  /*caa0*/  @P0 BRA `(.L_x_119) ;  /* 0x0000000000580947 */ /* 0x000fea0003800000 */
[----:B0-----:R-:W-:Y:S01]  /*cab0*/  IMAD.MOV.U32 R3, RZ, RZ, 0x3c23d70a ;  /* 0x3c23d70aff037424 */ /* 0x001fe200078e00ff */
[----:B------:R-:W0:Y:S01]  /*cac0*/  FCHK P0, R0, 100 ;  /* 0x42c8000000007902 */ /* 0x000e220000000000 */
[----:B------:R-:W-:-:S04]  /*cad0*/  IMAD.MOV.U32 R4, RZ, RZ, 0x42c80000 ;  /* 0x42c80000ff047424 */ /* 0x000fc800078e00ff */
[----:B------:R-:W-:-:S04]  /*cae0*/  FFMA R4, R3, -R4, 1 ;  /* 0x3f80000003047423 */ /* 0x000fc80000000804 */
[----:B------:R-:W-:-:S04]  /*caf0*/  FFMA R6, R4, R3, 0.0099999997764825820923 ;  /* 0x3c23d70a04067423 */ /* 0x000fc80000000003 */
        /* <DEDUP_REMOVED lines=9> */
.L_x_120:
[----:B------:R-:W0:Y:S01]  /*cb90*/  S2UR UR6, SR_CgaCtaId ;  /* 0x00000000000679c3 */ /* 0x000e220000008800 */
[----:B------:R-:W-:Y:S02]  /*cba0*/  UMOV UR5, 0x400 ;  /* 0x0000040000057882 */ /* 0x000fe40000000000 */
[----:B------:R-:W-:-:S04]  /*cbb0*/  UIADD3 UR5, UPT, UPT, UR5, 0x148, URZ ;  /* 0x0000014805057890 */ /* 0x000fc8000fffe0ff */
[----:B0-----:R-:W-:-:S04]  /*cbc0*/  ULEA UR5, UR6, UR5, 0x18 ;  /* 0x0000000506057291 */ /* 0x001fc8000f8ec0ff */
[----:B------:R-:W-:-:S09]  /*cbd0*/  ULEA UR5, UR4, UR5, 0x2 ;  /* 0x0000000504057291 */ /* 0x000fd2000f8e10ff */
[----:B------:R-:W0:Y:S02]  /*cbe0*/  LDS R0, [UR5] ;  /* 0x00000005ff007984 */ /* 0x000e240008000800 */
[----:B0-----:R-:W-:-:S05]  /*cbf0*/  FADD R0, R0, R3 ;  /* 0x0000000300007221 */ /* 0x001fca0000000000 */
[----:B------:R1:W-:Y:S02]  /*cc00*/  STS [UR5], R0 ;  /* 0x00000000ff007988 */ /* 0x0003e40008000805 */
.L_x_119:
[----:B------:R-:W-:Y:S05]  /*cc10*/  BSYNC.RECONVERGENT B2 ;  /* 0x0000000000027941 */ /* 0x000fea0003800200 */
.L_x_89:
[----:B------:R-:W-:-:S04]  /*cc20*/  UIADD3 UR4, UPT, UPT, UR4, 0x1, URZ ;  /* 0x0000000104047890 */ /* 0x000fc8000fffe0ff */
[----:B------:R-:W-:-:S09]  /*cc30*/  UISETP.NE.AND UP0, UPT, UR4, 0xa, UPT ;  /* 0x0000000a0400788c */ /* 0x000fd2000bf05270 */
[----:B------:R-:W-:Y:S05]  /*cc40*/  BRA.U UP0, `(.L_x_121) ;  /* 0xffffffdd00cc7547 */ /* 0x000fea000b83ffff */
[----:B------:R-:W-:Y:S01]  /*cc50*/  BAR.SYNC.DEFER_BLOCKING 0x0 ;  /* 0x0000000000007b1d */ /* 0x000fe20000010000 */
[----:B------:R-:W-:-:S04]  /*cc60*/  UPRMT UR4, UR41, 0x9910, URZ ;  /* 0x0000991029047896 */ /* 0x000fc800080000ff */
[----:B------:R-:W-:-:S04]  /*cc70*/  UISETP.NE.AND UP0, UPT, UR4, URZ, UPT ;  /* 0x000000ff0400728c */ /* 0x000fc8000bf05270 */
[----:B------:R-:W-:-:S09]  /*cc80*/  UISETP.NE.AND UP0, UPT, UR38, URZ, !UP0 ;  /* 0x000000ff2600728c */ /* 0x000fd2000c705270 */
[----:B------:R-:W-:Y:S05]  /*cc90*/  BRA.U !UP0, `(.L_x_122) ;  /* 0x0000000908e87547 */ /* 0x000fea000b800000 */
[----:B------:R-:W-:-:S05]  /*cca0*/  UMOV UR4, URZ ;  /* 0x000000ff00047c82 */ /* 0x000fca0008000000 */
.L_x_126:
[----:B------:R-:W2:Y:S01]  /*ccb0*/  LDCU.64 UR6, c[0x0][0x3d0] ;  /* 0x00007a00ff0677ac */ /* 0x000ea20008000a00 */
[----:B0--3--:R-:W-:Y:S01]  /*ccc0*/  HFMA2 R3, -RZ, RZ, 0, 0 ;  /* 0x00000000ff037431 */ /* 0x009fe200000001ff */
[----:B------:R-:W0:Y:S01]  /*ccd0*/  LDCU.64 UR8, c[0x0][0x398] ;  /* 0x00007300ff0877ac */ /* 0x000e220008000a00 */
[----:B--2---:R-:W-:Y:S02]  /*cce0*/  UIMAD.WIDE.U32 UR6, UR4, 0x4, UR6 ;  /* 0x00000004040678a5 */ /* 0x004fe4000f8e0006 */
[----:B0-----:R-:W-:-:S12]  /*ccf0*/  UIMAD.WIDE.U32 UR8, UR4, 0x4, UR8 ;  /* 0x00000004040878a5 */ /* 0x001fd8000f8e0008 */
.L_x_123:
[----:B01----:R-:W0:Y:S01]  /*cd00*/  LDC R0, c[0x0][0x3d8] ;  /* 0x0000f600ff007b82 */ /* 0x003e220000000800 */
[----:B------:R-:W-:-:S07]  /*cd10*/  IMAD R5, R3, 0x1c0, R2 ;  /* 0x000001c003057824 */ /* 0x000fce00078e0202 */
[----:B------:R-:W1:Y:S01]  /*cd20*/  LDC R4, c[0x0][0x3a0] ;  /* 0x0000e800ff047b82 */ /* 0x000e620000000800 */
[----:B0-----:R-:W-:-:S05]  /*cd30*/  IMAD R23, R5, R0, RZ ;  /* 0x0000000005177224 */ /* 0x001fca00078e02ff */
[----:B------:R-:W-:Y:S01]  /*cd40*/  IADD3 R6, P0, PT, R23, UR6, RZ ;  /* 0x0000000617067c10 */ /* 0x000fe2000ff1e0ff */
[----:B-1----:R-:W-:-:S03]  /*cd50*/  IMAD R39, R5, R4, RZ ;  /* 0x0000000405277224 */ /* 0x002fc600078e02ff */
[----:B------:R-:W-:Y:S02]  /*cd60*/  LEA.HI.X.SX32 R7, R23, UR7, 0x1, P0 ;  /* 0x0000000717077c11 */ /* 0x000fe400080f0eff */
[----:B------:R-:W-:-:S03]  /*cd70*/  IADD3 R8, P1, PT, R39, UR8, RZ ;  /* 0x0000000827087c10 */ /* 0x000fc6000ff3e0ff */
[----:B------:R-:W2:Y:S01]  /*cd80*/  LDG.E R5, desc[UR36][R6.64] ;  /* 0x0000002406057981 */ /* 0x000ea2000c1e1900 */
[----:B------:R-:W-:-:S05]  /*cd90*/  LEA.HI.X.SX32 R9, R39, UR9, 0x1, P1 ;  /* 0x0000000927097c11 */ /* 0x000fca00088f0eff */
[----:B------:R-:W2:Y:S01]  /*cda0*/  LDG.E R14, desc[UR36][R8.64] ;  /* 0x00000024080e7981 */ /* 0x000ea2000c1e1900 */
[----:B------:R-:W-:Y:S02]  /*cdb0*/  IMAD R11, R0, 0x20, R23 ;  /* 0x00000020000b7824 */ /* 0x000fe400078e0217 */
[----:B------:R-:W-:-:S03]  /*cdc0*/  IMAD R13, R4, 0x20, R39 ;  /* 0x00000020040d7824 */ /* 0x000fc600078e0227 */
[----:B------:R-:W-:Y:S02]  /*cdd0*/  IADD3 R10, P0, PT, R11, UR6, RZ ;  /* 0x000000060b0a7c10 */ /* 0x000fe4000ff1e0ff */
[----:B------:R-:W-:Y:S02]  /*cde0*/  IADD3 R12, P1, PT, R13, UR8, RZ ;  /* 0x000000080d0c7c10 */ /* 0x000fe4000ff3e0ff */
[----:B------:R-:W-:Y:S02]  /*cdf0*/  LEA.HI.X.SX32 R11, R11, UR7, 0x1, P0 ;  /* 0x000000070b0b7c11 */ /* 0x000fe400080f0eff */
[----:B------:R-:W-:Y:S01]  /*ce00*/  LEA.HI.X.SX32 R13, R13, UR9, 0x1, P1 ;  /* 0x000000090d0d7c11 */ /* 0x000fe200088f0eff */
[----:B--2---:R-:W-:-:S05]  /*ce10*/  FFMA R5, R5, -0.0099999997764825820923, R14 ;  /* 0xbc23d70a05057823 */ /* 0x004fca000000000e */
[----:B------:R0:W-:Y:S04]  /*ce20*/  STG.E desc[UR36][R8.64], R5 ;  /* 0x0000000508007986 */ /* 0x0001e8000c101924 */
[----:B------:R1:W-:Y:S04]  /*ce30*/  STG.E desc[UR36][R6.64], RZ ;  /* 0x000000ff06007986 */ /* 0x0003e8000c101924 */
[----:B------:R-:W2:Y:S04]  /*ce40*/  LDG.E R22, desc[UR36][R10.64] ;  /* 0x000000240a167981 */ /* 0x000ea8000c1e1900 */
[----:B------:R-:W2:Y:S01]  /*ce50*/  LDG.E R41, desc[UR36][R12.64] ;  /* 0x000000240c297981 */ /* 0x000ea2000c1e1900 */
[----:B------:R-:W-:Y:S01]  /*ce60*/  IMAD R45, R4, 0x40, R39 ;  /* 0x00000040042d7824 */ /* 0x000fe200078e0227 */
[----:B------:R-:W-:-:S04]  /*ce70*/  LEA R43, R0, R23, 0x6 ;  /* 0x00000017002b7211 */ /* 0x000fc800078e30ff */
[----:B------:R-:W-:Y:S02]  /*ce80*/  IADD3 R14, P0, PT, R43, UR6, RZ ;  /* 0x000000062b0e7c10 */ /* 0x000fe4000ff1e0ff */
[----:B------:R-:W-:Y:S02]  /*ce90*/  IADD3 R20, P1, PT, R45, UR8, RZ ;  /* 0x000000082d147c10 */ /* 0x000fe4000ff3e0ff */
[----:B------:R-:W-:Y:S02]  /*cea0*/  LEA.HI.X.SX32 R15, R43, UR7, 0x1, P0 ;  /* 0x000000072b0f7c11 */ /* 0x000fe400080f0eff */
[----:B------:R-:W-:Y:S01]  /*ceb0*/  LEA.HI.X.SX32 R21, R45, UR9, 0x1, P1 ;  /* 0x000000092d157c11 */ /* 0x000fe200088f0eff */
[----:B--2---:R-:W-:-:S05]  /*cec0*/  FFMA R41, R22, -0.0099999997764825820923, R41 ;  /* 0xbc23d70a16297823 */ /* 0x004fca0000000029 */
[----:B------:R2:W-:Y:S04]  /*ced0*/  STG.E desc[UR36][R12.64], R41 ;  /* 0x000000290c007986 */ /* 0x0005e8000c101924 */
[----:B------:R3:W-:Y:S04]  /*cee0*/  STG.E desc[UR36][R10.64], RZ ;  /* 0x000000ff0a007986 */ /* 0x0007e8000c101924 */
[----:B0-----:R-:W5:Y:S04]  /*cef0*/  LDG.E R5, desc[UR36][R14.64] ;  /* 0x000000240e057981 */ /* 0x001f68000c1e1900 */
[----:B------:R-:W5:Y:S01]  /*cf00*/  LDG.E R22, desc[UR36][R20.64] ;  /* 0x0000002414167981 */ /* 0x000f62000c1e1900 */
[----:B------:R-:W-:Y:S01]  /*cf10*/  IMAD R43, R0, 0x20, R43 ;  /* 0x00000020002b7824 */ /* 0x000fe200078e022b */
[----:B------:R-:W-:-:S04]  /*cf20*/  LEA R45, R4, R45, 0x5 ;  /* 0x0000002d042d7211 */ /* 0x000fc800078e28ff */
[----:B-1----:R-:W-:Y:S02]  /*cf30*/  IADD3 R6, P0, PT, R43, UR6, RZ ;  /* 0x000000062b067c10 */ /* 0x002fe4000ff1e0ff */
[----:B------:R-:W-:Y:S02]  /*cf40*/  IADD3 R8, P1, PT, R45, UR8, RZ ;  /* 0x000000082d087c10 */ /* 0x000fe4000ff3e0ff */
[----:B------:R-:W-:Y:S02]  /*cf50*/  LEA.HI.X.SX32 R7, R43, UR7, 0x1, P0 ;  /* 0x000000072b077c11 */ /* 0x000fe400080f0eff */
[----:B------:R-:W-:Y:S01]  /*cf60*/  LEA.HI.X.SX32 R9, R45, UR9, 0x1, P1 ;  /* 0x000000092d097c11 */ /* 0x000fe200088f0eff */
[----:B-----5:R-:W-:-:S05]  /*cf70*/  FFMA R5, R5, -0.0099999997764825820923, R22 ;  /* 0xbc23d70a05057823 */ /* 0x020fca0000000016 */
[----:B------:R0:W-:Y:S04]  /*cf80*/  STG.E desc[UR36][R20.64], R5 ;  /* 0x0000000514007986 */ /* 0x0001e8000c101924 */
[----:B------:R1:W-:Y:S04]  /*cf90*/  STG.E desc[UR36][R14.64], RZ ;  /* 0x000000ff0e007986 */ /* 0x0003e8000c101924 */
[----:B------:R-:W5:Y:S04]  /*cfa0*/  LDG.E R22, desc[UR36][R6.64] ;  /* 0x0000002406167981 */ /* 0x000f68000c1e1900 */
[----:B--2---:R-:W5:Y:S01]  /*cfb0*/  LDG.E R41, desc[UR36][R8.64] ;  /* 0x0000002408297981 */ /* 0x004f62000c1e1900 */
[----:B------:R-:W-:-:S02]  /*cfc0*/  IMAD R43, R0, 0x80, R23 ;  /* 0x00000080002b7824 */ /* 0x000fc400078e0217 */
[----:B------:R-:W-:-:S03]  /*cfd0*/  IMAD R45, R4, 0x80, R39 ;  /* 0x00000080042d7824 */ /* 0x000fc600078e0227 */
[----:B---3--:R-:W-:Y:S02]  /*cfe0*/  IADD3 R10, P0, PT, R43, UR6, RZ ;  /* 0x000000062b0a7c10 */ /* 0x008fe4000ff1e0ff */
[----:B------:R-:W-:Y:S02]  /*cff0*/  IADD3 R12, P1, PT, R45, UR8, RZ ;  /* 0x000000082d0c7c10 */ /* 0x000fe4000ff3e0ff */
[----:B------:R-:W-:Y:S02]  /*d000*/  LEA.HI.X.SX32 R11, R43, UR7, 0x1, P0 ;  /* 0x000000072b0b7c11 */ /* 0x000fe400080f0eff */
[----:B------:R-:W-:Y:S01]  /*d010*/  LEA.HI.X.SX32 R13, R45, UR9, 0x1, P1 ;  /* 0x000000092d0d7c11 */ /* 0x000fe200088f0eff */
[----:B-----5:R-:W-:-:S05]  /*d020*/  FFMA R41, R22, -0.0099999997764825820923, R41 ;  /* 0xbc23d70a16297823 */ /* 0x020fca0000000029 */
[----:B------:R2:W-:Y:S04]  /*d030*/  STG.E desc[UR36][R8.64], R41 ;  /* 0x0000002908007986 */ /* 0x0005e8000c101924 */
[----:B------:R3:W-:Y:S04]  /*d040*/  STG.E desc[UR36][R6.64], RZ ;  /* 0x000000ff06007986 */ /* 0x0007e8000c101924 */
[----:B0-----:R-:W5:Y:S04]  /*d050*/  LDG.E R5, desc[UR36][R10.64] ;  /* 0x000000240a057981 */ /* 0x001f68000c1e1900 */
[----:B------:R-:W5:Y:S01]  /*d060*/  LDG.E R22, desc[UR36][R12.64] ;  /* 0x000000240c167981 */ /* 0x000f62000c1e1900 */
[----:B------:R-:W-:Y:S01]  /*d070*/  IMAD R21, R4, 0x20, R45 ;  /* 0x0000002004157824 */ /* 0x000fe200078e022d */
[----:B-1----:R-:W-:-:S04]  /*d080*/  LEA R15, R0, R43, 0x5 ;  /* 0x0000002b000f7211 */ /* 0x002fc800078e28ff */
[----:B------:R-:W-:Y:S02]  /*d090*/  IADD3 R14, P0, PT, R15, UR6, RZ ;  /* 0x000000060f0e7c10 */ /* 0x000fe4000ff1e0ff */
        /* <DEDUP_REMOVED lines=8> */
[----:B------:R-:W-:Y:S01]  /*d120*/  IMAD R43, R0, 0x40, R43 ;  /* 0x00000040002b7824 */ /* 0x000fe200078e022b */
[----:B------:R-:W-:-:S04]  /*d130*/  LEA R45, R4, R45, 0x6 ;  /* 0x0000002d042d7211 */ /* 0x000fc800078e30ff */
        /* <DEDUP_REMOVED lines=9> */
[----:B------:R-:W-:-:S02]  /*d1d0*/  IMAD R43, R0, 0x20, R43 ;  /* 0x00000020002b7824 */ /* 0x000fc400078e022b */
[----:B------:R-:W-:-:S03]  /*d1e0*/  IMAD R45, R4, 0x20, R45 ;  /* 0x00000020042d7824 */ /* 0x000fc600078e022d */
        /* <DEDUP_REMOVED lines=20> */
[----:B-1----:R-:W-:Y:S01]  /*d330*/  IMAD R7, R0, 0x20, R23 ;  /* 0x0000002000077824 */ /* 0x002fe200078e0217 */
[----:B------:R-:W-:-:S04]  /*d340*/  LEA R9, R4, R39, 0x5 ;  /* 0x0000002704097211 */ /* 0x000fc800078e28ff */
        /* <DEDUP_REMOVED lines=38> */
[----:B------:R-:W-:Y:S04]  /*d5b0*/  STG.E desc[UR36][R20.64], R41 ;  /* 0x0000002914007986 */ /* 0x000fe8000c101924 */
[----:B------:R2:W-:Y:S04]  /*d5c0*/  STG.E desc[UR36][R14.64], RZ ;  /* 0x000000ff0e007986 */ /* 0x0005e8000c101924 */
[----:B0-----:R-:W3:Y:S04]  /*d5d0*/  LDG.E R12, desc[UR36][R6.64] ;  /* 0x00000024060c7981 */ /* 0x001ee8000c1e1900 */
[----:B------:R-:W3:Y:S01]  /*d5e0*/  LDG.E R13, desc[UR36][R8.64] ;  /* 0x00000024080d7981 */ /* 0x000ee2000c1e1900 */
[----:B------:R-:W-:-:S02]  /*d5f0*/  IMAD R0, R0, 0x20, R23 ;  /* 0x0000002000007824 */ /* 0x000fc400078e0217 */
[----:B------:R-:W-:-:S03]  /*d600*/  IMAD R39, R4, 0x20, R39 ;  /* 0x0000002004277824 */ /* 0x000fc600078e0227 */
[C---:B------:R-:W-:Y:S02]  /*d610*/  IADD3 R4, P0, PT, R0.reuse, UR6, RZ ;  /* 0x0000000600047c10 */ /* 0x040fe4000ff1e0ff */
[C---:B-1----:R-:W-:Y:S02]  /*d620*/  IADD3 R10, P1, PT, R39.reuse, UR8, RZ ;  /* 0x00000008270a7c10 */ /* 0x042fe4000ff3e0ff */
[----:B------:R-:W-:Y:S02]  /*d630*/  LEA.HI.X.SX32 R5, R0, UR7, 0x1, P0 ;  /* 0x0000000700057c11 */ /* 0x000fe400080f0eff */
[----:B------:R-:W-:Y:S01]  /*d640*/  LEA.HI.X.SX32 R11, R39, UR9, 0x1, P1 ;  /* 0x00000009270b7c11 */ /* 0x000fe200088f0eff */
[----:B---3--:R-:W-:-:S05]  /*d650*/  FFMA R13, R12, -0.0099999997764825820923, R13 ;  /* 0xbc23d70a0c0d7823 */ /* 0x008fca000000000d */
[----:B------:R0:W-:Y:S04]  /*d660*/  STG.E desc[UR36][R8.64], R13 ;  /* 0x0000000d08007986 */ /* 0x0001e8000c101924 */
[----:B------:R0:W-:Y:S04]  /*d670*/  STG.E desc[UR36][R6.64], RZ ;  /* 0x000000ff06007986 */ /* 0x0001e8000c101924 */
[----:B------:R-:W3:Y:S04]  /*d680*/  LDG.E R0, desc[UR36][R4.64] ;  /* 0x0000002404007981 */ /* 0x000ee8000c1e1900 */
[----:B--2---:R-:W3:Y:S01]  /*d690*/  LDG.E R15, desc[UR36][R10.64] ;  /* 0x000000240a0f7981 */ /* 0x004ee2000c1e1900 */
[----:B------:R-:W-:-:S04]  /*d6a0*/  IADD3 R3, PT, PT, R3, 0x1, RZ ;  /* 0x0000000103037810 */ /* 0x000fc80007ffe0ff */
[----:B------:R-:W-:Y:S01]  /*d6b0*/  ISETP.NE.AND P0, PT, R3, 0xe, PT ;  /* 0x0000000e0300780c */ /* 0x000fe20003f05270 */
[----:B---3--:R-:W-:-:S05]  /*d6c0*/  FFMA R15, R0, -0.0099999997764825820923, R15 ;  /* 0xbc23d70a000f7823 */ /* 0x008fca000000000f */
[----:B------:R0:W-:Y:S04]  /*d6d0*/  STG.E desc[UR36][R10.64], R15 ;  /* 0x0000000f0a007986 */ /* 0x0001e8000c101924 */
[----:B------:R0:W-:Y:S03]  /*d6e0*/  STG.E desc[UR36][R4.64], RZ ;  /* 0x000000ff04007986 */ /* 0x0001e6000c101924 */
[----:B------:R-:W-:Y:S05]  /*d6f0*/  @P0 BRA `(.L_x_123) ;  /* 0xfffffff400800947 */ /* 0x000fea000383ffff */
[----:B------:R-:W-:Y:S01]  /*d700*/  ISETP.NE.AND P0, PT, R2, RZ, PT ;  /* 0x000000ff0200720c */ /* 0x000fe20003f05270 */
[----:B------:R-:W-:-:S12]  /*d710*/  BSSY.RECONVERGENT B0, `(.L_x_124) ;  /* 0x000000f000007945 */ /* 0x000fd80003800200 */
[----:B------:R-:W-:Y:S05]  /*d720*/  @P0 BRA `(.L_x_125) ;  /* 0x0000000000340947 */ /* 0x000fea0003800000 */
[----:B------:R-:W1:Y:S01]  /*d730*/  S2UR UR7, SR_CgaCtaId ;  /* 0x00000000000779c3 */ /* 0x000e620000008800 */
[----:B------:R-:W-:Y:S02]  /*d740*/  UMOV UR5, 0x400 ;  /* 0x0000040000057882 */ /* 0x000fe40000000000 */
[----:B------:R-:W-:Y:S02]  /*d750*/  UIADD3 UR6, UPT, UPT, UR5, 0x148, URZ ;  /* 0x0000014805067890 */ /* 0x000fe4000fffe0ff */
[----:B------:R-:W-:Y:S02]  /*d760*/  UIADD3 UR8, UPT, UPT, UR5, 0x28, URZ ;  /* 0x0000002805087890 */ /* 0x000fe4000fffe0ff */
[----:B-1----:R-:W-:Y:S02]  /*d770*/  ULEA UR5, UR7, UR6, 0x18 ;  /* 0x0000000607057291 */ /* 0x002fe4000f8ec0ff */
[----:B------:R-:W-:Y:S02]  /*d780*/  ULEA UR6, UR7, UR8, 0x18 ;  /* 0x0000000807067291 */ /* 0x000fe4000f8ec0ff */
[----:B------:R-:W-:-:S02]  /*d790*/  ULEA UR5, UR4, UR5, 0x2 ;  /* 0x0000000504057291 */ /* 0x000fc4000f8e10ff */
[----:B------:R-:W-:-:S07]  /*d7a0*/  ULEA UR6, UR4, UR6, 0x2 ;  /* 0x0000000604067291 */ /* 0x000fce000f8e10ff */
[----:B------:R-:W-:Y:S04]  /*d7b0*/  LDS R0, [UR5] ;  /* 0x00000005ff007984 */ /* 0x000fe80008000800 */
[----:B------:R-:W1:Y:S02]  /*d7c0*/  LDS R3, [UR6] ;  /* 0x00000006ff037984 */ /* 0x000e640008000800 */
[----:B-1----:R-:W-:-:S05]  /*d7d0*/  FFMA R0, R0, -0.0099999997764825820923, R3 ;  /* 0xbc23d70a00007823 */ /* 0x002fca0000000003 */
[----:B------:R1:W-:Y:S04]  /*d7e0*/  STS [UR6], R0 ;  /* 0x00000000ff007988 */ /* 0x0003e80008000806 */
[----:B------:R-:W-:Y:S01]  /*d7f0*/  STS [UR5], RZ ;  /* 0x000000ffff007988 */ /* 0x000fe20008000805 */
.L_x_125:
[----:B------:R-:W-:Y:S05]  /*d800*/  BSYNC.RECONVERGENT B0 ;  /* 0x0000000000007941 */ /* 0x000fea0003800200 */
.L_x_124:
[----:B------:R-:W-:-:S04]  /*d810*/  UIADD3 UR4, UPT, UPT, UR4, 0x1, URZ ;  /* 0x0000000104047890 */ /* 0x000fc8000fffe0ff */
[----:B------:R-:W-:-:S09]  /*d820*/  UISETP.NE.AND UP1, UPT, UR4, 0xa, UPT ;  /* 0x0000000a0400788c */ /* 0x000fd2000bf25270 */
[----:B------:R-:W-:Y:S05]  /*d830*/  BRA.U UP1, `(.L_x_126) ;  /* 0xfffffff5011c7547 */ /* 0x000fea000b83ffff */
.L_x_122:
[----:B0--3--:R-:W-:-:S07]  /*d840*/  IMAD.MOV.U32 R3, RZ, RZ, RZ ;  /* 0x000000ffff037224 */ /* 0x009fce00078e00ff */
.L_x_129:
[C---:B0--3--:R-:W-:Y:S02]  /*d850*/  IMAD.SHL.U32 R11, R3.reuse, 0x2, RZ ;  /* 0x00000002030b7824 */ /* 0x049fe400078e00ff */
[----:B-1----:R-:W-:-:S04]  /*d860*/  IMAD.WIDE.U32 R6, R3, 0x310, R30 ;  /* 0x0000031003067825 */ /* 0x002fc800078e001e */
[----:B------:R-:W-:Y:S01]  /*d870*/  IMAD.WIDE.U32 R4, R11, 0xc40, R32 ;  /* 0x00000c400b047825 */ /* 0x000fe200078e0020 */
[----:B------:R-:W2:Y:S04]  /*d880*/  LDG.E R23, desc[UR36][R6.64] ;  /* 0x0000002406177981 */ /* 0x000ea8000c1e1900 */
[----:B------:R-:W2:Y:S01]  /*d890*/  LDG.E R0, desc[UR36][R4.64] ;  /* 0x0000002404007981 */ /* 0x000ea2000c1e1900 */
[----:B------:R-:W-:Y:S01]  /*d8a0*/  MOV R13, RZ ;  /* 0x000000ff000d7202 */ /* 0x000fe20000000f00 */
[----:B------:R-:W-:Y:S01]  /*d8b0*/  IMAD.WIDE.U32 R8, R3, 0x310, R34 ;  /* 0x0000031003087825 */ /* 0x000fe200078e0022 */
[----:B--2---:R-:W-:-:S13]  /*d8c0*/  FSETP.NEU.AND P0, PT, R0, R23, PT ;  /* 0x000000170000720b */ /* 0x004fda0003f0d000 */
[----:B------:R-:W2:Y:S01]  /*d8d0*/  @!P0 LDG.E R13, desc[UR36][R8.64] ;  /* 0x00000024080d8981 */ /* 0x000ea2000c1e1900 */
[----:B------:R-:W-:Y:S01]  /*d8e0*/  IMAD.WIDE.U32 R10, R11, 0xc40, R28 ;  /* 0x00000c400b0a7825 */ /* 0x000fe200078e001c */
[----:B------:R-:W-:-:S03]  /*d8f0*/  UMOV UR4, URZ ;  /* 0x000000ff00047c82 */ /* 0x000fc60008000000 */
[----:B------:R-:W-:-:S05]  /*d900*/  VIADD R11, R11, UR4 ;  /* 0x000000040b0b7c36 */ /* 0x000fca0008000000 */
[----:B--2---:R0:W-:Y:S04]  /*d910*/  STG.E desc[UR36][R10.64], R13 ;  /* 0x0000000d0a007986 */ /* 0x0041e8000c101924 */
[----:B------:R-:W2:Y:S02]  /*d920*/  LDG.E R0, desc[UR36][R4.64+0x70] ;  /* 0x0000702404007981 */ /* 0x000ea4000c1e1900 */
[----:B--2---:R-:W-:-:S13]  /*d930*/  FSETP.NEU.AND P0, PT, R0, R23, PT ;  /* 0x000000170000720b */ /* 0x004fda0003f0d000 */
[----:B------:R-:W-:Y:S04]  /*d940*/  @P0 STG.E desc[UR36][R10.64+0x70], RZ ;  /* 0x000070ff0a000986 */ /* 0x000fe8000c101924 */
[----:B------:R-:W2:Y:S04]  /*d950*/  @!P0 LDG.E R15, desc[UR36][R8.64] ;  /* 0x00000024080f8981 */ /* 0x000ea8000c1e1900 */
[----:B--2---:R1:W-:Y:S04]  /*d960*/  @!P0 STG.E desc[UR36][R10.64+0x70], R15 ;  /* 0x0000700f0a008986 */ /* 0x0043e8000c101924 */
[----:B------:R-:W2:Y:S01]  /*d970*/  LDG.E R0, desc[UR36][R4.64+0xc40] ;  /* 0x000c402404007981 */ /* 0x000ea2000c1e1900 */
[----:B------:R-:W-:Y:S01]  /*d980*/  IMAD.MOV.U32 R21, RZ, RZ, RZ ;  /* 0x000000ffff157224 */ /* 0x000fe200078e00ff */
[----:B--2---:R-:W-:-:S13]  /*d990*/  FSETP.NEU.AND P0, PT, R0, R23, PT ;  /* 0x000000170000720b */ /* 0x004fda0003f0d000 */
[----:B------:R-:W2:Y:S04]  /*d9a0*/  @!P0 LDG.E R21, desc[UR36][R8.64] ;  /* 0x0000002408158981 */ /* 0x000ea8000c1e1900 */
[----:B--2---:R2:W-:Y:S04]  /*d9b0*/  STG.E desc[UR36][R10.64+0xc40], R21 ;  /* 0x000c40150a007986 */ /* 0x0045e8000c101924 */
[----:B------:R-:W3:Y:S02]  /*d9c0*/  LDG.E R0, desc[UR36][R4.64+0xcb0] ;  /* 0x000cb02404007981 */ /* 0x000ee4000c1e1900 */
[----:B---3--:R-:W-:-:S13]  /*d9d0*/  FSETP.NEU.AND P0, PT, R0, R23, PT ;  /* 0x000000170000720b */ /* 0x008fda0003f0d000 */
[----:B------:R-:W-:Y:S04]  /*d9e0*/  @P0 STG.E desc[UR36][R10.64+0xcb0], RZ ;  /* 0x000cb0ff0a000986 */ /* 0x000fe8000c101924 */
[----:B0-----:R-:W3:Y:S04]  /*d9f0*/  @!P0 LDG.E R13, desc[UR36][R8.64] ;  /* 0x00000024080d8981 */ /* 0x001ee8000c1e1900 */
[----:B---3--:R0:W-:Y:S04]  /*da00*/  @!P0 STG.E desc[UR36][R10.64+0xcb0], R13 ;  /* 0x000cb00d0a008986 */ /* 0x0081e8000c101924 */
[----:B------:R-:W3:Y:S04]  /*da10*/  LDG.E R23, desc[UR36][R6.64+0x38] ;  /* 0x0000382406177981 */ /* 0x000ee8000c1e1900 */
[----:B------:R-:W3:Y:S02]  /*da20*/  LDG.E R0, desc[UR36][R4.64+0xe0] ;  /* 0x0000e02404007981 */ /* 0x000ee4000c1e1900 */
[----:B---3--:R-:W-:-:S13]  /*da30*/  FSETP.NEU.AND P0, PT, R0, R23, PT ;  /* 0x000000170000720b */ /* 0x008fda0003f0d000 */
[----:B------:R-:W-:Y:S04]  /*da40*/  @P0 STG.E desc[UR36][R10.64+0xe0], RZ ;  /* 0x0000e0ff0a000986 */ /* 0x000fe8000c101924 */
[----:B-1----:R-:W3:Y:S04]  /*da50*/  @!P0 LDG.E R15, desc[UR36][R8.64+0x38] ;  /* 0x00003824080f8981 */ /* 0x002ee8000c1e1900 */
[----:B---3--:R1:W-:Y:S04]  /*da60*/  @!P0 STG.E desc[UR36][R10.64+0xe0], R15 ;  /* 0x0000e00f0a008986 */ /* 0x0083e8000c101924 */
[----:B------:R-:W3:Y:S02]  /*da70*/  LDG.E R0, desc[UR36][R4.64+0x150] ;  /* 0x0001502404007981 */ /* 0x000ee4000c1e1900 */
[----:B---3--:R-:W-:-:S13]  /*da80*/  FSETP.NEU.AND P0, PT, R0, R23, PT ;  /* 0x000000170000720b */ /* 0x008fda0003f0d000 */
[----:B------:R-:W-:Y:S04]  /*da90*/  @P0 STG.E desc[UR36][R10.64+0x150], RZ ;  /* 0x000150ff0a000986 */ /* 0x000fe8000c101924 */
[----:B--2---:R-:W2:Y:S04]  /*daa0*/  @!P0 LDG.E R21, desc[UR36][R8.64+0x38] ;  /* 0x0000382408158981 */ /* 0x004ea8000c1e1900 */
[----:B--2---:R2:W-:Y:S04]  /*dab0*/  @!P0 STG.E desc[UR36][R10.64+0x150], R21 ;  /* 0x000150150a008986 */ /* 0x0045e8000c101924 */
[----:B------:R-:W3:Y:S02]  /*dac0*/  LDG.E R0, desc[UR36][R4.64+0xd20] ;  /* 0x000d202404007981 */ /* 0x000ee4000c1e1900 */
[----:B---3--:R-:W-:-:S13]  /*dad0*/  FSETP.NEU.AND P0, PT, R0, R23, PT ;  /* 0x000000170000720b */ /* 0x008fda0003f0d000 */
[----:B------:R-:W-:Y:S04]  /*dae0*/  @P0 STG.E desc[UR36][R10.64+0xd20], RZ ;  /* 0x000d20ff0a000986 */ /* 0x000fe8000c101924 */
[----:B0-----:R-:W3:Y:S04]  /*daf0*/  @!P0 LDG.E R13, desc[UR36][R8.64+0x38] ;  /* 0x00003824080d8981 */ /* 0x001ee8000c1e1900 */
[----:B---3--:R0:W-:Y:S04]  /*db00*/  @!P0 STG.E desc[UR36][R10.64+0xd20], R13 ;  /* 0x000d200d0a008986 */ /* 0x0081e8000c101924 */
[----:B------:R-:W3:Y:S02]  /*db10*/  LDG.E R0, desc[UR36][R4.64+0xd90] ;  /* 0x000d902404007981 */ /* 0x000ee4000c1e1900 */
[----:B---3--:R-:W-:-:S13]  /*db20*/  FSETP.NEU.AND P0, PT, R0, R23, PT ;  /* 0x000000170000720b */ /* 0x008fda0003f0d000 */
[----:B------:R-:W-:Y:S04]  /*db30*/  @P0 STG.E desc[UR36][R10.64+0xd90], RZ ;  /* 0x000d90ff0a000986 */ /* 0x000fe8000c101924 */
[----:B-1----:R-:W3:Y:S04]  /*db40*/  @!P0 LDG.E R15, desc[UR36][R8.64+0x38] ;  /* 0x00003824080f8981 */ /* 0x002ee8000c1e1900 */
[----:B---3--:R1:W-:Y:S04]  /*db50*/  @!P0 STG.E desc[UR36][R10.64+0xd90], R15 ;  /* 0x000d900f0a008986 */ /* 0x0083e8000c101924 */
[----:B------:R-:W3:Y:S04]  /*db60*/  LDG.E R23, desc[UR36][R6.64+0x70] ;  /* 0x0000702406177981 */ /* 0x000ee8000c1e1900 */
        /* <DEDUP_REMOVED lines=20> */
[----:B------:R-:W3:Y:S04]  /*dcb0*/  LDG.E R23, desc[UR36][R6.64+0xa8] ;  /* 0x0000a82406177981 */ /* 0x000ee8000c1e1900 */
        /* <DEDUP_REMOVED lines=206> */
[----:B------:R3:W-:Y:S04]  /*e9a0*/  @P0 STG.E desc[UR36][R10.64+0x1730], RZ ;  /* 0x001730ff0a000986 */ /* 0x0007e8000c101924 */
[----:B0-----:R-:W5:Y:S04]  /*e9b0*/  @!P0 LDG.E R13, desc[UR36][R8.64+0x2a0] ;  /* 0x0002a024080d8981 */ /* 0x001f68000c1e1900 */
[----:B-----5:R3:W-:Y:S04]  /*e9c0*/  @!P0 STG.E desc[UR36][R10.64+0x1730], R13 ;  /* 0x0017300d0a008986 */ /* 0x0207e8000c101924 */
[----:B------:R-:W5:Y:S04]  /*e9d0*/  LDG.E R23, desc[UR36][R6.64+0x2d8] ;  /* 0x0002d82406177981 */ /* 0x000f68000c1e1900 */
[----:B------:R-:W5:Y:S02]  /*e9e0*/  LDG.E R0, desc[UR36][R4.64+0xb60] ;  /* 0x000b602404007981 */ /* 0x000f64000c1e1900 */
[----:B-----5:R-:W-:-:S13]  /*e9f0*/  FSETP.NEU.AND P0, PT, R0, R23, PT ;  /* 0x000000170000720b */ /* 0x020fda0003f0d000 */
[----:B------:R3:W-:Y:S04]  /*ea00*/  @P0 STG.E desc[UR36][R10.64+0xb60], RZ ;  /* 0x000b60ff0a000986 */ /* 0x0007e8000c101924 */
[----:B-1----:R-:W5:Y:S04]  /*ea10*/  @!P0 LDG.E R15, desc[UR36][R8.64+0x2d8] ;  /* 0x0002d824080f8981 */ /* 0x002f68000c1e1900 */
[----:B-----5:R3:W-:Y:S04]  /*ea20*/  @!P0 STG.E desc[UR36][R10.64+0xb60], R15 ;  /* 0x000b600f0a008986 */ /* 0x0207e8000c101924 */
[----:B------:R-:W5:Y:S02]  /*ea30*/  LDG.E R0, desc[UR36][R4.64+0xbd0] ;  /* 0x000bd02404007981 */ /* 0x000f64000c1e1900 */
[----:B-----5:R-:W-:-:S13]  /*ea40*/  FSETP.NEU.AND P0, PT, R0, R23, PT ;  /* 0x000000170000720b */ /* 0x020fda0003f0d000 */
[----:B------:R3:W-:Y:S04]  /*ea50*/  @P0 STG.E desc[UR36][R10.64+0xbd0], RZ ;  /* 0x000bd0ff0a000986 */ /* 0x0007e8000c101924 */
[----:B--2---:R-:W2:Y:S04]  /*ea60*/  @!P0 LDG.E R21, desc[UR36][R8.64+0x2d8] ;  /* 0x0002d82408158981 */ /* 0x004ea8000c1e1900 */
[----:B--2---:R3:W-:Y:S04]  /*ea70*/  @!P0 STG.E desc[UR36][R10.64+0xbd0], R21 ;  /* 0x000bd0150a008986 */ /* 0x0047e8000c101924 */
[----:B------:R-:W2:Y:S02]  /*ea80*/  LDG.E R0, desc[UR36][R4.64+0x17a0] ;  /* 0x0017a02404007981 */ /* 0x000ea4000c1e1900 */
[----:B--2---:R-:W-:-:S13]  /*ea90*/  FSETP.NEU.AND P0, PT, R0, R23, PT ;  /* 0x000000170000720b */ /* 0x004fda0003f0d000 */
[----:B------:R3:W-:Y:S04]  /*eaa0*/  @P0 STG.E desc[UR36][R10.64+0x17a0], RZ ;  /* 0x0017a0ff0a000986 */ /* 0x0007e8000c101924 */
[----:B------:R-:W2:Y:S04]  /*eab0*/  @!P0 LDG.E R7, desc[UR36][R8.64+0x2d8] ;  /* 0x0002d82408078981 */ /* 0x000ea8000c1e1900 */
[----:B--2---:R3:W-:Y:S04]  /*eac0*/  @!P0 STG.E desc[UR36][R10.64+0x17a0], R7 ;  /* 0x0017a0070a008986 */ /* 0x0047e8000c101924 */
[----:B------:R-:W2:Y:S01]  /*ead0*/  LDG.E R0, desc[UR36][R4.64+0x1810] ;  /* 0x0018102404007981 */ /* 0x000ea2000c1e1900 */
[----:B------:R-:W-:Y:S01]  /*eae0*/  IADD3 R3, PT, PT, R3, 0x1, RZ ;  /* 0x0000000103037810 */ /* 0x000fe20007ffe0ff */
[----:B------:R-:W-:Y:S03]  /*eaf0*/  BSSY.RECONVERGENT B0, `(.L_x_127) ;  /* 0x0000007000007945 */ /* 0x000fe60003800200 */
[----:B------:R-:W-:-:S02]  /*eb00*/  ISETP.NE.AND P1, PT, R3, 0xe, PT ;  /* 0x0000000e0300780c */ /* 0x000fc40003f25270 */
[----:B--2---:R-:W-:-:S13]  /*eb10*/  FSETP.NEU.AND P0, PT, R0, R23, PT ;  /* 0x000000170000720b */ /* 0x004fda0003f0d000 */
[----:B------:R3:W-:Y:S01]  /*eb20*/  @P0 STG.E desc[UR36][R10.64+0x1810], RZ ;  /* 0x001810ff0a000986 */ /* 0x0007e2000c101924 */
[----:B------:R-:W-:Y:S05]  /*eb30*/  @P0 BRA `(.L_x_128) ;  /* 0x0000000000080947 */ /* 0x000fea0003800000 */
[----:B------:R-:W2:Y:S04]  /*eb40*/  LDG.E R9, desc[UR36][R8.64+0x2d8] ;  /* 0x0002d82408097981 */ /* 0x000ea8000c1e1900 */
[----:B--2---:R0:W-:Y:S02]  /*eb50*/  STG.E desc[UR36][R10.64+0x1810], R9 ;  /* 0x001810090a007986 */ /* 0x0041e4000c101924 */
.L_x_128:
[----:B------:R-:W-:Y:S05]  /*eb60*/  BSYNC.RECONVERGENT B0 ;  /* 0x0000000000007941 */ /* 0x000fea0003800200 */
.L_x_127:
[----:B------:R-:W-:Y:S05]  /*eb70*/  @P1 BRA `(.L_x_129) ;  /* 0xffffffec00341947 */ /* 0x000fea000383ffff */
[----:B------:R-:W-:Y:S06]  /*eb80*/  BAR.SYNC.DEFER_BLOCKING 0x0 ;  /* 0x0000000000007b1d */ /* 0x000fec0000010000 */
[----:B------:R-:W-:-:S05]  /*eb90*/  UMOV UR4, URZ ;  /* 0x000000ff00047c82 */ /* 0x000fca0008000000 */
.L_x_210:
[----:B------:R-:W1:Y:S01]  /*eba0*/  LDCU UR7, c[0x0][0x390] ;  /* 0x00007200ff0777ac */ /* 0x000e620008000800 */
[----:B------:R-:W-:Y:S01]  /*ebb0*/  MOV R22, R28 ;  /* 0x0000001c00167202 */ /* 0x000fe20000000f00 */
[----:B------:R-:W-:Y:S01]  /*ebc0*/  IMAD.U32 R3, RZ, RZ, UR4 ;  /* 0x00000004ff037e24 */ /* 0x000fe2000f8e00ff */
[----:B------:R-:W2:Y:S01]  /*ebd0*/  LDCU.64 UR8, c[0x0][0x388] ;  /* 0x00007100ff0877ac */ /* 0x000ea20008000a00 */
[----:B------:R-:W-:Y:S02]  /*ebe0*/  IMAD.MOV.U32 R23, RZ, RZ, R29 ;  /* 0x000000ffff177224 */ /* 0x000fe400078e001d */
[----:B---3--:R-:W-:Y:S01]  /*ebf0*/  IMAD.U32 R21, RZ, RZ, UR4 ;  /* 0x00000004ff157e24 */ /* 0x008fe2000f8e00ff */
[----:B------:R-:W-:Y:S01]  /*ec00*/  UIADD3 UR5, UPT, UPT, UR4, -0x2, URZ ;  /* 0xfffffffe04057890 */ /* 0x000fe2000fffe0ff */
[----:B------:R-:W-:Y:S01]  /*ec10*/  IMAD.WIDE.U32 R22, R3, 0xc40, R22 ;  /* 0x00000c4003167825 */ /* 0x000fe200078e0016 */
[----:B------:R-:W-:Y:S02]  /*ec20*/  UIADD3 UR15, UPT, UPT, UR4, -0x1e, URZ ;  /* 0xffffffe2040f7890 */ /* 0x000fe4000fffe0ff */
[----:B------:R-:W-:Y:S01]  /*ec30*/  UIADD3 UR16, UPT, UPT, UR4, -0x1d, URZ ;  /* 0xffffffe304107890 */ /* 0x000fe2000fffe0ff */
[----:B------:R-:W-:Y:S01]  /*ec40*/  IMAD.MOV.U32 R3, RZ, RZ, RZ ;  /* 0x000000ffff037224 */ /* 0x000fe200078e00ff */
[----:B------:R-:W-:Y:S01]  /*ec50*/  UIADD3 UR17, UPT, UPT, UR4, -0x1b, URZ ;  /* 0xffffffe504117890 */ /* 0x000fe2000fffe0ff */
[----:B------:R-:W-:Y:S01]  /*ec60*/  IMAD.WIDE.U32 R20, R21, 0xc40, R32 ;  /* 0x00000c4015147825 */ /* 0x000fe200078e0020 */
[----:B------:R-:W-:-:S02]  /*ec70*/  UIADD3 UR18, UPT, UPT, UR4, -0x1a, URZ ;  /* 0xffffffe604127890 */ /* 0x000fc4000fffe0ff */
[----:B-1----:R-:W-:-:S04]  /*ec80*/  UIMAD UR5, UR5, UR7, URZ ;  /* 0x00000007050572a4 */ /* 0x002fc8000f8e02ff */
[----:B--2---:R-:W-:Y:S02]  /*ec90*/  UIADD3 UR6, UP1, UPT, UR5, UR8, URZ ;  /* 0x0000000805067290 */ /* 0x004fe4000ff3e0ff */
[----:B------:R-:W-:Y:S02]  /*eca0*/  USHF.R.S32.HI UR8, URZ, 0x1f, UR7 ;  /* 0x0000001fff087899 */ /* 0x000fe40008011407 */
[----:B------:R-:W-:Y:S02]  /*ecb0*/  ULEA.HI.X.SX32 UR5, UR5, UR9, 0x1, UP1 ;  /* 0x0000000905057291 */ /* 0x000fe400088f0eff */
[----:B------:R-:W-:Y:S02]  /*ecc0*/  UIADD3 UR9, UP1, UPT, UR6, UR7, URZ ;  /* 0x0000000706097290 */ /* 0x000fe4000ff3e0ff */
[----:B------:R-:W-:Y:S02]  /*ecd0*/  MOV R14, UR6 ;  /* 0x00000006000e7c02 */ /* 0x000fe40008000f00 */
[----:B------:R-:W-:-:S02]  /*ece0*/  UIADD3.X UR10, UPT, UPT, UR8, UR5, URZ, UP1, !UPT ;  /* 0x00000005080a7290 */ /* 0x000fc40008ffe4ff */
[----:B------:R-:W-:Y:S01]  /*ecf0*/  IMAD.U32 R15, RZ, RZ, UR5 ;  /* 0x00000005ff0f7e24 */ /* 0x000fe2000f8e00ff */
[----:B------:R-:W-:Y:S02]  /*ed00*/  UIADD3 UR11, UP1, UPT, UR9, UR7, URZ ;  /* 0x00000007090b7290 */ /* 0x000fe4000ff3e0ff */
[----:B0-----:R-:W-:Y:S02]  /*ed10*/  IMAD.U32 R10, RZ, RZ, UR9 ;  /* 0x00000009ff0a7e24 */ /* 0x001fe4000f8e00ff */
[----:B------:R-:W-:Y:S02]  /*ed20*/  UIADD3.X UR12, UPT, UPT, UR8, UR10, URZ, UP1, !UPT ;  /* 0x0000000a080c7290 */ /* 0x000fe40008ffe4ff */
[----:B------:R-:W-:Y:S01]  /*ed30*/  MOV R11, UR10 ;  /* 0x0000000a000b7c02 */ /* 0x000fe20008000f00 */
[----:B------:R-:W-:Y:S02]  /*ed40*/  UIADD3 UR13, UP1, UPT, UR11, UR7, URZ ;  /* 0x000000070b0d7290 */ /* 0x000fe4000ff3e0ff */
[----:B------:R-:W-:-:S02]  /*ed50*/  IMAD.U32 R8, RZ, RZ, UR11 ;  /* 0x0000000bff087e24 */ /* 0x000fc4000f8e00ff */
[----:B------:R-:W-:Y:S02]  /*ed60*/  UIADD3.X UR14, UPT, UPT, UR8, UR12, URZ, UP1, !UPT ;  /* 0x0000000c080e7290 */ /* 0x000fe40008ffe4ff */
[----:B------:R-:W-:Y:S01]  /*ed70*/  IMAD.U32 R9, RZ, RZ, UR12 ;  /* 0x0000000cff097e24 */ /* 0x000fe2000f8e00ff */
[----:B------:R-:W-:Y:S02]  /*ed80*/  UIADD3 UR6, UP1, UPT, UR13, UR7, URZ ;  /* 0x000000070d067290 */ /* 0x000fe4000ff3e0ff */
[----:B------:R-:W-:Y:S02]  /*ed90*/  MOV R6, UR13 ;  /* 0x0000000d00067c02 */ /* 0x000fe40008000f00 */
[----:B------:R-:W-:Y:S02]  /*eda0*/  UIADD3.X UR5, UPT, UPT, UR8, UR14, URZ, UP1, !UPT ;  /* 0x0000000e08057290 */ /* 0x000fe40008ffe4ff */
[----:B------:R-:W-:Y:S02]  /*edb0*/  IMAD.U32 R7, RZ, RZ, UR14 ;  /* 0x0000000eff077e24 */ /* 0x000fe4000f8e00ff */
[----:B------:R-:W-:-:S02]  /*edc0*/  IMAD.U32 R4, RZ, RZ, UR6 ;  /* 0x00000006ff047e24 */ /* 0x000fc4000f8e00ff */
[----:B------:R-:W-:-:S07]  /*edd0*/  MOV R5, UR5 ;  /* 0x0000000500057c02 */ /* 0x000fce0008000f00 */
.L_x_209:
[----:B0-----:R-:W-:-:S06]  /*ede0*/  IMAD.WIDE.U32 R12, R3, 0x70, R20 ;  /* 0x00000070030c7825 */ /* 0x001fcc00078e0014 */
[----:B------:R-:W2:Y:S01]  /*edf0*/  LDG.E R12, desc[UR36][R12.64] ;  /* 0x000000240c0c7981 */ /* 0x000ea2000c1e1900 */
[----:B------:R-:W-:Y:S01]  /*ee00*/  BSSY.RECONVERGENT B2, `(.L_x_130) ;  /* 0x000029d000027945 */ /* 0x000fe20003800200 */
[----:B--2---:R-:W-:-:S13]  /*ee10*/  FSETP.GT.AND P0, PT, R12, RZ, PT ;  /* 0x000000ff0c00720b */ /* 0x004fda0003f04000 */
[----:B------:R-:W-:Y:S05]  /*ee20*/  @!P0 BRA `(.L_x_131) ;  /* 0x0000002800688947 */ /* 0x000fea0003800000 */
[----:B------:R-:W-:Y:S01]  /*ee30*/  UISETP.GE.U32.AND UP1, UPT, UR15, -0x1c, UPT ;  /* 0xffffffe40f00788c */ /* 0x000fe2000bf26070 */
[----:B------:R-:W-:-:S08]  /*ee40*/  IMAD.WIDE.U32 R40, R3, 0x70, R22 ;  /* 0x0000007003287825 */ /* 0x000fd000078e0016 */
[----:B------:R-:W-:Y:S05]  /*ee50*/  BRA.U !UP1, `(.L_x_132) ;  /* 0x0000000509fc7547 */ /* 0x000fea000b800000 */
[----:B------:R-:W-:-:S05]  /*ee60*/  VIADD R0, R3, 0xffffffe2 ;  /* 0xffffffe203007836 */ /* 0x000fca0000000000 */
[----:B------:R-:W-:-:S13]  /*ee70*/  ISETP.GE.U32.AND P0, PT, R0, -0x1c, PT ;  /* 0xffffffe40000780c */ /* 0x000fda0003f06070 */
[----:B------:R-:W-:Y:S05]  /*ee80*/  @!P0 BRA `(.L_x_133) ;  /* 0x00000000005c8947 */ /* 0x000fea0003800000 */
[----:B------:R-:W-:Y:S01]  /*ee90*/  VIADD R13, R3, 0xfffffffe ;  /* 0xfffffffe030d7836 */ /* 0x000fe20000000000 */
[----:B------:R-:W2:Y:S03]  /*eea0*/  LDG.E R39, desc[UR36][R40.64] ;  /* 0x0000002428277981 */ /* 0x000ea6000c1e1900 */
[----:B------:R-:W-:-:S06]  /*eeb0*/  IMAD.WIDE.U32 R12, R13, 0x4, R14 ;  /* 0x000000040d0c7825 */ /* 0x000fcc00078e000e */
[----:B------:R-:W2:Y:S01]  /*eec0*/  LDG.E R12, desc[UR36][R12.64] ;  /* 0x000000240c0c7981 */ /* 0x000ea2000c1e1900 */
[----:B------:R-:W-:Y:S02]  /*eed0*/  HFMA2 R0, -RZ, RZ, 1.0341796875, -112.625 ;  /* 0x3c23d70aff007431 */ /* 0x000fe400000001ff */
[----:B------:R-:W-:-:S04]  /*eee0*/  IMAD.MOV.U32 R43, RZ, RZ, 0x42c80000 ;  /* 0x42c80000ff2b7424 */ /* 0x000fc800078e00ff */
[----:B------:R-:W-:-:S04]  /*eef0*/  FFMA R43, R0, -R43, 1 ;  /* 0x3f800000002b7423 */ /* 0x000fc8000000082b */
[----:B------:R-:W-:Y:S01]  /*ef00*/  FFMA R0, R43, R0, 0.0099999997764825820923 ;  /* 0x3c23d70a2b007423 */ /* 0x000fe20000000000 */
[----:B------:R-:W-:Y:S01]  /*ef10*/  BSSY.RECONVERGENT B3, `(.L_x_134) ;  /* 0x000000b000037945 */ /* 0x000fe20003800200 */
        /* <DEDUP_REMOVED lines=10> */
.L_x_135:
[----:B------:R-:W-:Y:S05]  /*efc0*/  BSYNC.RECONVERGENT B3 ;  /* 0x0000000000037941 */ /* 0x000fea0003800200 */
.L_x_134:
[----:B------:R-:W2:Y:S02]  /*efd0*/  LDG.E R13, desc[UR36][R26.64] ;  /* 0x000000241a0d7981 */ /* 0x000ea4000c1e1900 */
[----:B--2---:R-:W-:-:S05]  /*efe0*/  FADD R13, R13, R0 ;  /* 0x000000000d0d7221 */ /* 0x004fca0000000000 */
[----:B------:R0:W-:Y:S02]  /*eff0*/  STG.E desc[UR36][R26.64], R13 ;  /* 0x0000000d1a007986 */ /* 0x0001e4000c101924 */
.L_x_133:
[----:B------:R-:W-:-:S05]  /*f000*/  VIADD R0, R3, 0xffffffe3 ;  /* 0xffffffe303007836 */ /* 0x000fca0000000000 */
[----:B------:R-:W-:-:S13]  /*f010*/  ISETP.GE.U32.AND P0, PT, R0, -0x1c, PT ;  /* 0xffffffe40000780c */ /* 0x000fda0003f06070 */
[----:B------:R-:W-:Y:S05]  /*f020*/  @!P0 BRA `(.L_x_136) ;  /* 0x00000000005c8947 */ /* 0x000fea0003800000 */
[----:B0-----:R-:W-:Y:S01]  /*f030*/  VIADD R13, R3, 0xffffffff ;  /* 0xffffffff030d7836 */ /* 0x001fe20000000000 */
        /* <DEDUP_REMOVED lines=18> */
.L_x_138:
[----:B------:R-:W-:Y:S05]  /*f160*/  BSYNC.RECONVERGENT B3 ;  /* 0x0000000000037941 */ /* 0x000fea0003800200 */
.L_x_137:
[----:B------:R-:W2:Y:S02]  /*f170*/  LDG.E R13, desc[UR36][R26.64+0x14] ;  /* 0x000014241a0d7981 */ /* 0x000ea4000c1e1900 */
[----:B--2---:R-:W-:-:S05]  /*f180*/  FADD R13, R13, R0 ;  /* 0x000000000d0d7221 */ /* 0x004fca0000000000 */
[----:B------:R1:W-:Y:S02]  /*f190*/  STG.E desc[UR36][R26.64+0x14], R13 ;  /* 0x0000140d1a007986 */ /* 0x0003e4000c101924 */
.L_x_136:
[C---:B------:R-:W-:Y:S01]  /*f1a0*/  ISETP.GT.U32.AND P0, PT, R3.reuse, 0x1b, PT ;  /* 0x0000001b0300780c */ /* 0x040fe20003f04070 */
[----:B------:R-:W-:-:S12]  /*f1b0*/  IMAD.WIDE.U32 R42, R3, 0x4, R14 ;  /* 0x00000004032a7825 */ /* 0x000fd800078e000e */
[----:B------:R-:W-:Y:S05]  /*f1c0*/  @P0 BRA `(.L_x_139) ;  /* 0x0000000000580947 */ /* 0x000fea0003800000 */
[----:B------:R-:W2:Y:S04]  /*f1d0*/  LDG.E R0, desc[UR36][R42.64] ;  /* 0x000000242a007981 */ /* 0x000ea8000c1e1900 */
[----:B01----:R-:W2:Y:S01]  /*f1e0*/  LDG.E R13, desc[UR36][R40.64] ;  /* 0x00000024280d7981 */ /* 0x003ea2000c1e1900 */
[----:B------:R-:W-:Y:S01]  /*f1f0*/  IMAD.MOV.U32 R12, RZ, RZ, 0x3c23d70a ;  /* 0x3c23d70aff0c7424 */ /* 0x000fe200078e00ff */
[----:B------:R-:W-:Y:S01]  /*f200*/  BSSY.RECONVERGENT B3, `(.L_x_140) ;  /* 0x000000f000037945 */ /* 0x000fe20003800200 */
[----:B------:R-:W-:-:S04]  /*f210*/  IMAD.MOV.U32 R39, RZ, RZ, 0x42c80000 ;  /* 0x42c80000ff277424 */ /* 0x000fc800078e00ff */
[----:B------:R-:W-:Y:S01]  /*f220*/  FFMA R39, R12, -R39, 1 ;  /* 0x3f8000000c277423 */ /* 0x000fe20000000827 */
[----:B--2---:R-:W-:-:S03]  /*f230*/  FMUL R24, R0, R13 ;  /* 0x0000000d00187220 */ /* 0x004fc60000400000 */
[----:B------:R-:W-:Y:S01]  /*f240*/  FFMA R0, R39, R12, 0.0099999997764825820923 ;  /* 0x3c23d70a27007423 */ /* 0x000fe2000000000c */
[----:B------:R-:W0:Y:S03]  /*f250*/  FCHK P0, R24, 100 ;  /* 0x42c8000018007902 */ /* 0x000e260000000000 */
        /* <DEDUP_REMOVED lines=9> */
.L_x_141:
[----:B------:R-:W-:Y:S05]  /*f2f0*/  BSYNC.RECONVERGENT B3 ;  /* 0x0000000000037941 */ /* 0x000fea0003800200 */
.L_x_140:
[----:B------:R-:W2:Y:S02]  /*f300*/  LDG.E R13, desc[UR36][R26.64+0x28] ;  /* 0x000028241a0d7981 */ /* 0x000ea4000c1e1900 */
[----:B--2---:R-:W-:-:S05]  /*f310*/  FADD R13, R13, R0 ;  /* 0x000000000d0d7221 */ /* 0x004fca0000000000 */
[----:B------:R2:W-:Y:S02]  /*f320*/  STG.E desc[UR36][R26.64+0x28], R13 ;  /* 0x0000280d1a007986 */ /* 0x0005e4000c101924 */
.L_x_139:
[----:B------:R-:W-:-:S04]  /*f330*/  IADD3 R0, PT, PT, R3, -0x1b, RZ ;  /* 0xffffffe503007810 */ /* 0x000fc80007ffe0ff */
[----:B------:R-:W-:-:S13]  /*f340*/  ISETP.GE.U32.AND P0, PT, R0, -0x1c, PT ;  /* 0xffffffe40000780c */ /* 0x000fda0003f06070 */
[----:B------:R-:W-:Y:S05]  /*f350*/  @!P0 BRA `(.L_x_142) ;  /* 0x0000000000588947 */ /* 0x000fea0003800000 */
[----:B------:R-:W3:Y:S04]  /*f360*/  LDG.E R0, desc[UR36][R42.64+0x4] ;  /* 0x000004242a007981 */ /* 0x000ee8000c1e1900 */
[----:B012---:R-:W3:Y:S01]  /*f370*/  LDG.E R13, desc[UR36][R40.64] ;  /* 0x00000024280d7981 */ /* 0x007ee2000c1e1900 */
[----:B------:R-:W-:Y:S01]  /*f380*/  IMAD.MOV.U32 R12, RZ, RZ, 0x3c23d70a ;  /* 0x3c23d70aff0c7424 */ /* 0x000fe200078e00ff */
[----:B------:R-:W-:Y:S01]  /*f390*/  BSSY.RECONVERGENT B3, `(.L_x_143) ;  /* 0x000000f000037945 */ /* 0x000fe20003800200 */
[----:B------:R-:W-:-:S04]  /*f3a0*/  IMAD.MOV.U32 R39, RZ, RZ, 0x42c80000 ;  /* 0x42c80000ff277424 */ /* 0x000fc800078e00ff */
[----:B------:R-:W-:Y:S01]  /*f3b0*/  FFMA R39, R12, -R39, 1 ;  /* 0x3f8000000c277423 */ /* 0x000fe20000000827 */
[----:B---3--:R-:W-:-:S03]  /*f3c0*/  FMUL R24, R0, R13 ;  /* 0x0000000d00187220 */ /* 0x008fc60000400000 */
        /* <DEDUP_REMOVED lines=11> */
.L_x_144:
[----:B------:R-:W-:Y:S05]  /*f480*/  BSYNC.RECONVERGENT B3 ;  /* 0x0000000000037941 */ /* 0x000fea0003800200 */
.L_x_143:
[----:B------:R-:W2:Y:S02]  /*f490*/  LDG.E R13, desc[UR36][R26.64+0x3c] ;  /* 0x00003c241a0d7981 */ /* 0x000ea4000c1e1900 */
[----:B--2---:R-:W-:-:S05]  /*f4a0*/  FADD R13, R13, R0 ;  /* 0x000000000d0d7221 */ /* 0x004fca0000000000 */
[----:B------:R3:W-:Y:S02]  /*f4b0*/  STG.E desc[UR36][R26.64+0x3c], R13 ;  /* 0x00003c0d1a007986 */ /* 0x0007e4000c101924 */
.L_x_142:
[----:B------:R-:W-:-:S04]  /*f4c0*/  IADD3 R0, PT, PT, R3, -0x1a, RZ ;  /* 0xffffffe603007810 */ /* 0x000fc80007ffe0ff */
[----:B------:R-:W-:-:S13]  /*f4d0*/  ISETP.GE.U32.AND P0, PT, R0, -0x1c, PT ;  /* 0xffffffe40000780c */ /* 0x000fda0003f06070 */
[----:B------:R-:W-:Y:S05]  /*f4e0*/  @!P0 BRA `(.L_x_132) ;  /* 0x0000000000588947 */ /* 0x000fea0003800000 */
[----:B------:R-:W5:Y:S04]  /*f4f0*/  LDG.E R42, desc[UR36][R42.64+0x8] ;  /* 0x000008242a2a7981 */ /* 0x000f68000c1e1900 */
[----:B0123--:R-:W5:Y:S01]  /*f500*/  LDG.E R13, desc[UR36][R40.64] ;  /* 0x00000024280d7981 */ /* 0x00ff62000c1e1900 */
[----:B------:R-:W-:Y:S01]  /*f510*/  IMAD.MOV.U32 R0, RZ, RZ, 0x3c23d70a ;  /* 0x3c23d70aff007424 */ /* 0x000fe200078e00ff */
[----:B------:R-:W-:Y:S01]  /*f520*/  BSSY.RECONVERGENT B3, `(.L_x_145) ;  /* 0x000000f000037945 */ /* 0x000fe20003800200 */
[----:B------:R-:W-:-:S04]  /*f530*/  IMAD.MOV.U32 R39, RZ, RZ, 0x42c80000 ;  /* 0x42c80000ff277424 */ /* 0x000fc800078e00ff */
[----:B------:R-:W-:-:S04]  /*f540*/  FFMA R39, R0, -R39, 1 ;  /* 0x3f80000000277423 */ /* 0x000fc80000000827 */
[----:B------:R-:W-:Y:S01]  /*f550*/  FFMA R0, R39, R0, 0.0099999997764825820923 ;  /* 0x3c23d70a27007423 */ /* 0x000fe20000000000 */
[----:B-----5:R-:W-:-:S04]  /*f560*/  FMUL R24, R42, R13 ;  /* 0x0000000d2a187220 */ /* 0x020fc80000400000 */
        /* <DEDUP_REMOVED lines=10> */
.L_x_146:
[----:B------:R-:W-:Y:S05]  /*f610*/  BSYNC.RECONVERGENT B3 ;  /* 0x0000000000037941 */ /* 0x000fea0003800200 */
.L_x_145:
[----:B------:R-:W2:Y:S02]  /*f620*/  LDG.E R13, desc[UR36][R26.64+0x50] ;  /* 0x000050241a0d7981 */ /* 0x000ea4000c1e1900 */
[----:B--2---:R-:W-:-:S05]  /*f630*/  FADD R13, R13, R0 ;  /* 0x000000000d0d7221 */ /* 0x004fca0000000000 */
[----:B------:R0:W-:Y:S02]  /*f640*/  STG.E desc[UR36][R26.64+0x50], R13 ;  /* 0x0000500d1a007986 */ /* 0x0001e4000c101924 */
.L_x_132:
[----:B------:R-:W-:-:S09]  /*f650*/  UISETP.GE.U32.AND UP1, UPT, UR16, -0x1c, UPT ;  /* 0xffffffe41000788c */ /* 0x000fd2000bf26070 */
[----:B------:R-:W-:Y:S05]  /*f660*/  BRA.U !UP1, `(.L_x_147) ;  /* 0x0000000509fc7547 */ /* 0x000fea000b800000 */
[----:B------:R-:W-:-:S04]  /*f670*/  IADD3 R0, PT, PT, R3, -0x1e, RZ ;  /* 0xffffffe203007810 */ /* 0x000fc80007ffe0ff */
[----:B------:R-:W-:-:S13]  /*f680*/  ISETP.GE.U32.AND P0, PT, R0, -0x1c, PT ;  /* 0xffffffe40000780c */ /* 0x000fda0003f06070 */
[----:B------:R-:W-:Y:S05]  /*f690*/  @!P0 BRA `(.L_x_148) ;  /* 0x00000000005c8947 */ /* 0x000fea0003800000 */
[----:B0123--:R-:W-:Y:S01]  /*f6a0*/  VIADD R13, R3, 0xfffffffe ;  /* 0xfffffffe030d7836 */ /* 0x00ffe20000000000 */
[----:B------:R-:W2:Y:S03]  /*f6b0*/  LDG.E R39, desc[UR36][R40.64] ;  /* 0x0000002428277981 */ /* 0x000ea6000c1e1900 */
[----:B------:R-:W-:-:S06]  /*f6c0*/  IMAD.WIDE.U32 R12, R13, 0x4, R10 ;  /* 0x000000040d0c7825 */ /* 0x000fcc00078e000a */
[----:B------:R-:W2:Y:S01]  /*f6d0*/  LDG.E R12, desc[UR36][R12.64] ;  /* 0x000000240c0c7981 */ /* 0x000ea2000c1e1900 */
[----:B------:R-:W-:Y:S02]  /*f6e0*/  HFMA2 R43, -RZ, RZ, 3.390625, 0 ;  /* 0x42c80000ff2b7431 */ /* 0x000fe400000001ff */
        /* <DEDUP_REMOVED lines=13> */
[----:B------:R-:W-:-:S07]  /*f7c0*/  IMAD.MOV.U32 R0, RZ, RZ, R44 ;  /* 0x000000ffff007224 */ /* 0x000fce00078e002c */
.L_x_150:
[----:B------:R-:W-:Y:S05]  /*f7d0*/  BSYNC.RECONVERGENT B3 ;  /* 0x0000000000037941 */ /* 0x000fea0003800200 */
.L_x_149:
[----:B------:R-:W2:Y:S02]  /*f7e0*/  LDG.E R13, desc[UR36][R26.64+0x64] ;  /* 0x000064241a0d7981 */ /* 0x000ea4000c1e1900 */
[----:B--2---:R-:W-:-:S05]  /*f7f0*/  FADD R13, R13, R0 ;  /* 0x000000000d0d7221 */ /* 0x004fca0000000000 */
[----:B------:R0:W-:Y:S02]  /*f800*/  STG.E desc[UR36][R26.64+0x64], R13 ;  /* 0x0000640d1a007986 */ /* 0x0001e4000c101924 */
.L_x_148:
[----:B------:R-:W-:-:S04]  /*f810*/  IADD3 R0, PT, PT, R3, -0x1d, RZ ;  /* 0xffffffe303007810 */ /* 0x000fc80007ffe0ff */
[----:B------:R-:W-:-:S13]  /*f820*/  ISETP.GE.U32.AND P0, PT, R0, -0x1c, PT ;  /* 0xffffffe40000780c */ /* 0x000fda0003f06070 */
[----:B------:R-:W-:Y:S05]  /*f830*/  @!P0 BRA `(.L_x_151) ;  /* 0x00000000005c8947 */ /* 0x000fea0003800000 */
[----:B0123--:R-:W-:Y:S01]  /*f840*/  VIADD R13, R3, 0xffffffff ;  /* 0xffffffff030d7836 */ /* 0x00ffe20000000000 */
[----:B------:R-:W2:Y:S03]  /*f850*/  LDG.E R39, desc[UR36][R40.64] ;  /* 0x0000002428277981 */ /* 0x000ea6000c1e1900 */
[----:B------:R-:W-:-:S06]  /*f860*/  IMAD.WIDE.U32 R12, R13, 0x4, R10 ;  /* 0x000000040d0c7825 */ /* 0x000fcc00078e000a */
[----:B------:R-:W2:Y:S01]  /*f870*/  LDG.E R12, desc[UR36][R12.64] ;  /* 0x000000240c0c7981 */ /* 0x000ea2000c1e1900 */
[----:B------:R-:W-:Y:S01]  /*f880*/  MOV R43, 0x42c80000 ;  /* 0x42c80000002b7802 */ /* 0x000fe20000000f00 */
        /* <DEDUP_REMOVED lines=14> */
.L_x_153:
[----:B------:R-:W-:Y:S05]  /*f970*/  BSYNC.RECONVERGENT B3 ;  /* 0x0000000000037941 */ /* 0x000fea0003800200 */
.L_x_152:
[----:B------:R-:W2:Y:S02]  /*f980*/  LDG.E R13, desc[UR36][R26.64+0x78] ;  /* 0x000078241a0d7981 */ /* 0x000ea4000c1e1900 */
[----:B--2---:R-:W-:-:S05]  /*f990*/  FADD R13, R13, R0 ;  /* 0x000000000d0d7221 */ /* 0x004fca0000000000 */
[----:B------:R0:W-:Y:S02]  /*f9a0*/  STG.E desc[UR36][R26.64+0x78], R13 ;  /* 0x0000780d1a007986 */ /* 0x0001e4000c101924 */
.L_x_151:
[C---:B------:R-:W-:Y:S01]  /*f9b0*/  ISETP.GT.U32.AND P0, PT, R3.reuse, 0x1b, PT ;  /* 0x0000001b0300780c */ /* 0x040fe20003f04070 */
[----:B------:R-:W-:-:S12]  /*f9c0*/  IMAD.WIDE.U32 R42, R3, 0x4, R10 ;  /* 0x00000004032a7825 */ /* 0x000fd800078e000a */
[----:B------:R-:W-:Y:S05]  /*f9d0*/  @P0 BRA `(.L_x_154) ;  /* 0x0000000000580947 */ /* 0x000fea0003800000 */
[----:B------:R-:W5:Y:S04]  /*f9e0*/  LDG.E R0, desc[UR36][R42.64] ;  /* 0x000000242a007981 */ /* 0x000f68000c1e1900 */
[----:B0123--:R-:W5:Y:S01]  /*f9f0*/  LDG.E R13, desc[UR36][R40.64] ;  /* 0x00000024280d7981 */ /* 0x00ff62000c1e1900 */
[----:B------:R-:W-:Y:S02]  /*fa00*/  HFMA2 R12, -RZ, RZ, 1.0341796875, -112.625 ;  /* 0x3c23d70aff0c7431 */ /* 0x000fe400000001ff */
[----:B------:R-:W-:Y:S01]  /*fa10*/  IMAD.MOV.U32 R39, RZ, RZ, 0x42c80000 ;  /* 0x42c80000ff277424 */ /* 0x000fe200078e00ff */
[----:B------:R-:W-:Y:S03]  /*fa20*/  BSSY.RECONVERGENT B3, `(.L_x_155) ;  /* 0x000000e000037945 */ /* 0x000fe60003800200 */
[----:B------:R-:W-:Y:S01]  /*fa30*/  FFMA R39, R12, -R39, 1 ;  /* 0x3f8000000c277423 */ /* 0x000fe20000000827 */
[----:B-----5:R-:W-:-:S03]  /*fa40*/  FMUL R24, R0, R13 ;  /* 0x0000000d00187220 */ /* 0x020fc60000400000 */
[----:B------:R-:W-:Y:S01]  /*fa50*/  FFMA R0, R39, R12, 0.0099999997764825820923 ;  /* 0x3c23d70a27007423 */ /* 0x000fe2000000000c */
[----:B------:R-:W0:Y:S03]  /*fa60*/  FCHK P0, R24, 100 ;  /* 0x42c8000018007902 */ /* 0x000e260000000000 */
        /* <DEDUP_REMOVED lines=9> */
.L_x_156:
[----:B------:R-:W-:Y:S05]  /*fb00*/  BSYNC.RECONVERGENT B3 ;  /* 0x0000000000037941 */ /* 0x000fea0003800200 */
.L_x_155:
[----:B------:R-:W2:Y:S02]  /*fb10*/  LDG.E R13, desc[UR36][R26.64+0x8c] ;  /* 0x00008c241a0d7981 */ /* 0x000ea4000c1e1900 */
[----:B--2---:R-:W-:-:S05]  /*fb20*/  FADD R13, R13, R0 ;  /* 0x000000000d0d7221 */ /* 0x004fca0000000000 */
[----:B------:R0:W-:Y:S02]  /*fb30*/  STG.E desc[UR36][R26.64+0x8c], R13 ;  /* 0x00008c0d1a007986 */ /* 0x0001e4000c101924 */
.L_x_154:
[----:B------:R-:W-:-:S05]  /*fb40*/  VIADD R0, R3, 0xffffffe5 ;  /* 0xffffffe503007836 */ /* 0x000fca0000000000 */
[----:B------:R-:W-:-:S13]  /*fb50*/  ISETP.GE.U32.AND P0, PT, R0, -0x1c, PT ;  /* 0xffffffe40000780c */ /* 0x000fda0003f06070 */
[----:B------:R-:W-:Y:S05]  /*fb60*/  @!P0 BRA `(.L_x_157) ;  /* 0x0000000000588947 */ /* 0x000fea0003800000 */
[----:B------:R-:W5:Y:S04]  /*fb70*/  LDG.E R0, desc[UR36][R42.64+0x4] ;  /* 0x000004242a007981 */ /* 0x000f68000c1e1900 */
[----:B0123--:R-:W5:Y:S01]  /*fb80*/  LDG.E R13, desc[UR36][R40.64] ;  /* 0x00000024280d7981 */ /* 0x00ff62000c1e1900 */
[----:B------:R-:W-:Y:S01]  /*fb90*/  MOV R12, 0x3c23d70a ;  /* 0x3c23d70a000c7802 */ /* 0x000fe20000000f00 */
        /* <DEDUP_REMOVED lines=10> */
[----:B------:R-:W-:Y:S02]  /*fc40*/  HFMA2 R13, -RZ, RZ, 3.390625, 0 ;  /* 0x42c80000ff0d7431 */ /* 0x000fe400000001ff */
[----:B------:R-:W-:Y:S01]  /*fc50*/  IMAD.MOV.U32 R12, RZ, RZ, R24 ;  /* 0x000000ffff0c7224 */ /* 0x000fe200078e0018 */
[----:B------:R-:W-:-:S07]  /*fc60*/  MOV R24, 0xfc80 ;  /* 0x0000fc8000187802 */ /* 0x000fce0000000f00 */
[----:B----4-:R-:W-:Y:S05]  /*fc70*/  CALL.REL.NOINC `($__internal_0_$__cuda_sm3x_div_rn_noftz_f32_slowpath) ;  /* 0x0000002400107944 */ /* 0x010fea0003c00000 */
[----:B------:R-:W-:-:S07]  /*fc80*/  IMAD.MOV.U32 R0, RZ, RZ, R44 ;  /* 0x000000ffff007224 */ /* 0x000fce00078e002c */
.L_x_159:
[----:B------:R-:W-:Y:S05]  /*fc90*/  BSYNC.RECONVERGENT B3 ;  /* 0x0000000000037941 */ /* 0x000fea0003800200 */
.L_x_158:
[----:B------:R-:W2:Y:S02]  /*fca0*/  LDG.E R13, desc[UR36][R26.64+0xa0] ;  /* 0x0000a0241a0d7981 */ /* 0x000ea4000c1e1900 */
[----:B--2---:R-:W-:-:S05]  /*fcb0*/  FADD R13, R13, R0 ;  /* 0x000000000d0d7221 */ /* 0x004fca0000000000 */
[----:B------:R0:W-:Y:S02]  /*fcc0*/  STG.E desc[UR36][R26.64+0xa0], R13 ;  /* 0x0000a00d1a007986 */ /* 0x0001e4000c101924 */
.L_x_157:
        /* <DEDUP_REMOVED lines=21> */
.L_x_161:
[----:B------:R-:W-:Y:S05]  /*fe20*/  BSYNC.RECONVERGENT B3 ;  /* 0x0000000000037941 */ /* 0x000fea0003800200 */
.L_x_160:
[----:B------:R-:W2:Y:S02]  /*fe30*/  LDG.E R13, desc[UR36][R26.64+0xb4] ;  /* 0x0000b4241a0d7981 */ /* 0x000ea4000c1e1900 */
[----:B--2---:R-:W-:-:S05]  /*fe40*/  FADD R13, R13, R0 ;  /* 0x000000000d0d7221 */ /* 0x004fca0000000000 */
[----:B------:R0:W-:Y:S02]  /*fe50*/  STG.E desc[UR36][R26.64+0xb4], R13 ;  /* 0x0000b40d1a007986 */ /* 0x0001e4000c101924 */
.L_x_147:
[----:B------:R-:W-:-:S09]  /*fe60*/  UISETP.GT.U32.AND UP1, UPT, UR4, 0x1b, UPT ;  /* 0x0000001b0400788c */ /* 0x000fd2000bf24070 */
[----:B------:R-:W-:Y:S05]  /*fe70*/  BRA.U UP1, `(.L_x_162) ;  /* 0x0000000501fc7547 */ /* 0x000fea000b800000 */
[----:B------:R-:W-:-:S05]  /*fe80*/  VIADD R0, R3, 0xffffffe2 ;  /* 0xffffffe203007836 */ /* 0x000fca0000000000 */
[----:B------:R-:W-:-:S13]  /*fe90*/  ISETP.GE.U32.AND P0, PT, R0, -0x1c, PT ;  /* 0xffffffe40000780c */ /* 0x000fda0003f06070 */
[----:B------:R-:W-:Y:S05]  /*fea0*/  @!P0 BRA `(.L_x_163) ;  /* 0x00000000005c8947 */ /* 0x000fea0003800000 */
[----:B0123--:R-:W-:Y:S01]  /*feb0*/  IADD3 R13, PT, PT, R3, -0x2, RZ ;  /* 0xfffffffe030d7810 */ /* 0x00ffe20007ffe0ff */
[----:B------:R-:W2:Y:S04]  /*fec0*/  LDG.E R39, desc[UR36][R40.64] ;  /* 0x0000002428277981 */ /* 0x000ea8000c1e1900 */
[----:B------:R-:W-:-:S06]  /*fed0*/  IMAD.WIDE.U32 R12, R13, 0x4, R8 ;  /* 0x000000040d0c7825 */ /* 0x000fcc00078e0008 */
[----:B------:R-:W2:Y:S01]  /*fee0*/  LDG.E R12, desc[UR36][R12.64] ;  /* 0x000000240c0c7981 */ /* 0x000ea2000c1e1900 */
[----:B------:R-:W-:Y:S02]  /*fef0*/  IMAD.MOV.U32 R0, RZ, RZ, 0x3c23d70a ;  /* 0x3c23d70aff007424 */ /* 0x000fe400078e00ff */
        /* <DEDUP_REMOVED lines=10> */
[----:B------:R-:W-:Y:S02]  /*ffa0*/  MOV R13, 0x42c80000 ;  /* 0x42c80000000d7802 */ /* 0x000fe40000000f00 */
[----:B------:R-:W-:-:S07]  /*ffb0*/  MOV R24, 0xffd0 ;  /* 0x0000ffd000187802 */ /* 0x000fce0000000f00 */
[----:B----4-:R-:W-:Y:S05]  /*ffc0*/  CALL.REL.NOINC `($__internal_0_$__cuda_sm3x_div_rn_noftz_f32_slowpath) ;  /* 0x00000020003c7944 */ /* 0x010fea0003c00000 */
[----:B------:R-:W-:-:S07]  /*ffd0*/  IMAD.MOV.U32 R0, RZ, RZ, R44 ;  /* 0x000000ffff007224 */ /* 0x000fce00078e002c */
.L_x_165:
[----:B------:R-:W-:Y:S05]  /*ffe0*/  BSYNC.RECONVERGENT B3 ;  /* 0x0000000000037941 */ /* 0x000fea0003800200 */
.L_x_164:
[----:B------:R-:W2:Y:S02]  /*fff0*/  LDG.E R13, desc[UR36][R26.64+0xc8] ;  /* 0x0000c8241a0d7981 */ /* 0x000ea4000c1e1900 */
[----:B--2---:R-:W-:-:S05]  /*10000*/  FADD R13, R13, R0 ;  /* 0x000000000d0d7221 */ /* 0x004fca0000000000 */
[----:B------:R0:W-:Y:S02]  /*10010*/  STG.E desc[UR36][R26.64+0xc8], R13 ;  /* 0x0000c80d1a007986 */ /* 0x0001e4000c101924 */
.L_x_163:
        /* <DEDUP_REMOVED lines=18> */
[----:B------:R-:W-:Y:S01]  /*10140*/  HFMA2 R13, -RZ, RZ, 3.390625, 0 ;  /* 0x42c80000ff0d7431 */ /* 0x000fe200000001ff */
[----:B------:R-:W-:-:S07]  /*10150*/  MOV R24, 0x10170 ;  /* 0x0001017000187802 */ /* 0x000fce0000000f00 */
[----:B----4-:R-:W-:Y:S05]  /*10160*/  CALL.REL.NOINC `($__internal_0_$__cuda_sm3x_div_rn_noftz_f32_slowpath) ;  /* 0x0000001c00d47944 */ /* 0x010fea0003c00000 */
[----:B------:R-:W-:-:S07]  /*10170*/  IMAD.MOV.U32 R0, RZ, RZ, R44 ;  /* 0x000000ffff007224 */ /* 0x000fce00078e002c */
.L_x_168:
[----:B------:R-:W-:Y:S05]  /*10180*/  BSYNC.RECONVERGENT B3 ;  /* 0x0000000000037941 */ /* 0x000fea0003800200 */
.L_x_167:
[----:B------:R-:W2:Y:S02]  /*10190*/  LDG.E R13, desc[UR36][R26.64+0xdc] ;  /* 0x0000dc241a0d7981 */ /* 0x000ea4000c1e1900 */
[----:B--2---:R-:W-:-:S05]  /*101a0*/  FADD R13, R13, R0 ;  /* 0x000000000d0d7221 */ /* 0x004fca0000000000 */
[----:B------:R0:W-:Y:S02]  /*101b0*/  STG.E desc[UR36][R26.64+0xdc], R13 ;  /* 0x0000dc0d1a007986 */ /* 0x0001e4000c101924 */
.L_x_166:
[C---:B------:R-:W-:Y:S01]  /*101c0*/  ISETP.GT.U32.AND P0, PT, R3.reuse, 0x1b, PT ;  /* 0x0000001b0300780c */ /* 0x040fe20003f04070 */
[----:B------:R-:W-:-:S12]  /*101d0*/  IMAD.WIDE.U32 R42, R3, 0x4, R8 ;  /* 0x00000004032a7825 */ /* 0x000fd800078e0008 */
[----:B------:R-:W-:Y:S05]  /*101e0*/  @P0 BRA `(.L_x_169) ;  /* 0x0000000000580947 */ /* 0x000fea0003800000 */
        /* <DEDUP_REMOVED lines=18> */
.L_x_171:
[----:B------:R-:W-:Y:S05]  /*10310*/  BSYNC.RECONVERGENT B3 ;  /* 0x0000000000037941 */ /* 0x000fea0003800200 */
.L_x_170:
[----:B------:R-:W2:Y:S02]  /*10320*/  LDG.E R13, desc[UR36][R26.64+0xf0] ;  /* 0x0000f0241a0d7981 */ /* 0x000ea4000c1e1900 */
[----:B--2---:R-:W-:-:S05]  /*10330*/  FADD R13, R13, R0 ;  /* 0x000000000d0d7221 */ /* 0x004fca0000000000 */
[----:B------:R0:W-:Y:S02]  /*10340*/  STG.E desc[UR36][R26.64+0xf0], R13 ;  /* 0x0000f00d1a007986 */ /* 0x0001e4000c101924 */
.L_x_169:
[----:B------:R-:W-:-:S05]  /*10350*/  VIADD R0, R3, 0xffffffe5 ;  /* 0xffffffe503007836 */ /* 0x000fca0000000000 */
[----:B------:R-:W-:-:S13]  /*10360*/  ISETP.GE.U32.AND P0, PT, R0, -0x1c, PT ;  /* 0xffffffe40000780c */ /* 0x000fda0003f06070 */
[----:B------:R-:W-:Y:S05]  /*10370*/  @!P0 BRA `(.L_x_172) ;  /* 0x0000000000588947 */ /* 0x000fea0003800000 */
[----:B------:R-:W5:Y:S04]  /*10380*/  LDG.E R0, desc[UR36][R42.64+0x4] ;  /* 0x000004242a007981 */ /* 0x000f68000c1e1900 */
[----:B0123--:R-:W5:Y:S01]  /*10390*/  LDG.E R13, desc[UR36][R40.64] ;  /* 0x00000024280d7981 */ /* 0x00ff62000c1e1900 */
[----:B------:R-:W-:Y:S02]  /*103a0*/  HFMA2 R39, -RZ, RZ, 3.390625, 0 ;  /* 0x42c80000ff277431 */ /* 0x000fe400000001ff */
        /* <DEDUP_REMOVED lines=15> */
.L_x_174:
[----:B------:R-:W-:Y:S05]  /*104a0*/  BSYNC.RECONVERGENT B3 ;  /* 0x0000000000037941 */ /* 0x000fea0003800200 */
.L_x_173:
[----:B------:R-:W2:Y:S02]  /*104b0*/  LDG.E R13, desc[UR36][R26.64+0x104] ;  /* 0x000104241a0d7981 */ /* 0x000ea4000c1e1900 */
[----:B--2---:R-:W-:-:S05]  /*104c0*/  FADD R13, R13, R0 ;  /* 0x000000000d0d7221 */ /* 0x004fca0000000000 */
[----:B------:R0:W-:Y:S02]  /*104d0*/  STG.E desc[UR36][R26.64+0x104], R13 ;  /* 0x0001040d1a007986 */ /* 0x0001e4000c101924 */
.L_x_172:
        /* <DEDUP_REMOVED lines=21> */
.L_x_176:
[----:B------:R-:W-:Y:S05]  /*10630*/  BSYNC.RECONVERGENT B3 ;  /* 0x0000000000037941 */ /* 0x000fea0003800200 */
.L_x_175:
[----:B------:R-:W2:Y:S02]  /*10640*/  LDG.E R13, desc[UR36][R26.64+0x118] ;  /* 0x000118241a0d7981 */ /* 0x000ea4000c1e1900 */
[----:B--2---:R-:W-:-:S05]  /*10650*/  FADD R13, R13, R0 ;  /* 0x000000000d0d7221 */ /* 0x004fca0000000000 */
[----:B------:R0:W-:Y:S02]  /*10660*/  STG.E desc[UR36][R26.64+0x118], R13 ;  /* 0x0001180d1a007986 */ /* 0x0001e4000c101924 */
.L_x_162:
[----:B------:R-:W-:-:S09]  /*10670*/  UISETP.GE.U32.AND UP1, UPT, UR17, -0x1c, UPT ;  /* 0xffffffe41100788c */ /* 0x000fd2000bf26070 */
[----:B------:R-:W-:Y:S05]  /*10680*/  BRA.U !UP1, `(.L_x_177) ;  /* 0x0000000509fc7547 */ /* 0x000fea000b800000 */
[----:B------:R-:W-:-:S05]  /*10690*/  VIADD R0, R3, 0xffffffe2 ;  /* 0xffffffe203007836 */ /* 0x000fca0000000000 */
[----:B------:R-:W-:-:S13]  /*106a0*/  ISETP.GE.U32.AND P0, PT, R0, -0x1c, PT ;  /* 0xffffffe40000780c */ /* 0x000fda0003f06070 */
[----:B------:R-:W-:Y:S05]  /*106b0*/  @!P0 BRA `(.L_x_178) ;  /* 0x00000000005c8947 */ /* 0x000fea0003800000 */
[----:B0123--:R-:W-:Y:S01]  /*106c0*/  VIADD R13, R3, 0xfffffffe ;  /* 0xfffffffe030d7836 */ /* 0x00ffe20000000000 */
        /* <DEDUP_REMOVED lines=18> */
.L_x_180:
[----:B------:R-:W-:Y:S05]  /*107f0*/  BSYNC.RECONVERGENT B3 ;  /* 0x0000000000037941 */ /* 0x000fea0003800200 */
.L_x_179:
[----:B------:R-:W2:Y:S02]  /*10800*/  LDG.E R13, desc[UR36][R26.64+0x12c] ;  /* 0x00012c241a0d7981 */ /* 0x000ea4000c1e1900 */
[----:B--2---:R-:W-:-:S05]  /*10810*/  FADD R13, R13, R0 ;  /* 0x000000000d0d7221 */ /* 0x004fca0000000000 */
[----:B------:R0:W-:Y:S02]  /*10820*/  STG.E desc[UR36][R26.64+0x12c], R13 ;  /* 0x00012c0d1a007986 */ /* 0x0001e4000c101924 */
.L_x_178:
        /* <DEDUP_REMOVED lines=22> */
.L_x_183:
[----:B------:R-:W-:Y:S05]  /*10990*/  BSYNC.RECONVERGENT B3 ;  /* 0x0000000000037941 */ /* 0x000fea0003800200 */
.L_x_182:
[----:B------:R-:W2:Y:S02]  /*109a0*/  LDG.E R13, desc[UR36][R26.64+0x140] ;  /* 0x000140241a0d7981 */ /* 0x000ea4000c1e1900 */
[----:B--2---:R-:W-:-:S05]  /*109b0*/  FADD R13, R13, R0 ;  /* 0x000000000d0d7221 */ /* 0x004fca0000000000 */
[----:B------:R0:W-:Y:S02]  /*109c0*/  STG.E desc[UR36][R26.64+0x140], R13 ;  /* 0x0001400d1a007986 */ /* 0x0001e4000c101924 */
.L_x_181:
[C---:B------:R-:W-:Y:S01]  /*109d0*/  ISETP.GT.U32.AND P0, PT, R3.reuse, 0x1b, PT ;  /* 0x0000001b0300780c */ /* 0x040fe20003f04070 */
[----:B------:R-:W-:-:S12]  /*109e0*/  IMAD.WIDE.U32 R42, R3, 0x4, R6 ;  /* 0x00000004032a7825 */ /* 0x000fd800078e0006 */
[----:B------:R-:W-:Y:S05]  /*109f0*/  @P0 BRA `(.L_x_184) ;  /* 0x0000000000580947 */ /* 0x000fea0003800000 */
[----:B------:R-:W5:Y:S04]  /*10a00*/  LDG.E R0, desc[UR36][R42.64] ;  /* 0x000000242a007981 */ /* 0x000f68000c1e1900 */
[----:B0123--:R-:W5:Y:S01]  /*10a10*/  LDG.E R13, desc[UR36][R40.64] ;  /* 0x00000024280d7981 */ /* 0x00ff62000c1e1900 */
[----:B------:R-:W-:Y:S01]  /*10a20*/  IMAD.MOV.U32 R12, RZ, RZ, 0x3c23d70a ;  /* 0x3c23d70aff0c7424 */ /* 0x000fe200078e00ff */
[----:B------:R-:W-:Y:S01]  /*10a30*/  BSSY.RECONVERGENT B3, `(.L_x_185) ;  /* 0x000000f000037945 */ /* 0x000fe20003800200 */
[----:B------:R-:W-:-:S04]  /*10a40*/  IMAD.MOV.U32 R39, RZ, RZ, 0x42c80000 ;  /* 0x42c80000ff277424 */ /* 0x000fc800078e00ff */
        /* <DEDUP_REMOVED lines=13> */
.L_x_186:
[----:B------:R-:W-:Y:S05]  /*10b20*/  BSYNC.RECONVERGENT B3 ;  /* 0x0000000000037941 */ /* 0x000fea0003800200 */
.L_x_185:
[----:B------:R-:W2:Y:S02]  /*10b30*/  LDG.E R13, desc[UR36][R26.64+0x154] ;  /* 0x000154241a0d7981 */ /* 0x000ea4000c1e1900 */
[----:B--2---:R-:W-:-:S05]  /*10b40*/  FADD R13, R13, R0 ;  /* 0x000000000d0d7221 */ /* 0x004fca0000000000 */
[----:B------:R0:W-:Y:S02]  /*10b50*/  STG.E desc[UR36][R26.64+0x154], R13 ;  /* 0x0001540d1a007986 */ /* 0x0001e4000c101924 */
.L_x_184:
        /* <DEDUP_REMOVED lines=21> */
.L_x_189:
[----:B------:R-:W-:Y:S05]  /*10cb0*/  BSYNC.RECONVERGENT B3 ;  /* 0x0000000000037941 */ /* 0x000fea0003800200 */
.L_x_188:
[----:B------:R-:W2:Y:S02]  /*10cc0*/  LDG.E R13, desc[UR36][R26.64+0x168] ;  /* 0x000168241a0d7981 */ /* 0x000ea4000c1e1900 */
[----:B--2---:R-:W-:-:S05]  /*10cd0*/  FADD R13, R13, R0 ;  /* 0x000000000d0d7221 */ /* 0x004fca0000000000 */
[----:B------:R0:W-:Y:S02]  /*10ce0*/  STG.E desc[UR36][R26.64+0x168], R13 ;  /* 0x0001680d1a007986 */ /* 0x0001e4000c101924 */
.L_x_187:
        /* <DEDUP_REMOVED lines=21> */
.L_x_191:
[----:B------:R-:W-:Y:S05]  /*10e40*/  BSYNC.RECONVERGENT B3 ;  /* 0x0000000000037941 */ /* 0x000fea0003800200 */
.L_x_190:
[----:B------:R-:W2:Y:S02]  /*10e50*/  LDG.E R13, desc[UR36][R26.64+0x17c] ;  /* 0x00017c241a0d7981 */ /* 0x000ea4000c1e1900 */
[----:B--2---:R-:W-:-:S05]  /*10e60*/  FADD R13, R13, R0 ;  /* 0x000000000d0d7221 */ /* 0x004fca0000000000 */
[----:B------:R0:W-:Y:S02]  /*10e70*/  STG.E desc[UR36][R26.64+0x17c], R13 ;  /* 0x00017c0d1a007986 */ /* 0x0001e4000c101924 */
.L_x_177:
        /* <DEDUP_REMOVED lines=24> */
.L_x_195:
[----:B------:R-:W-:Y:S05]  /*11000*/  BSYNC.RECONVERGENT B3 ;  /* 0x0000000000037941 */ /* 0x000fea0003800200 */
.L_x_194:
[----:B------:R-:W2:Y:S02]  /*11010*/  LDG.E R13, desc[UR36][R26.64+0x190] ;  /* 0x000190241a0d7981 */ /* 0x000ea4000c1e1900 */
[----:B--2---:R-:W-:-:S05]  /*11020*/  FADD R13, R13, R0 ;  /* 0x000000000d0d7221 */ /* 0x004fca0000000000 */
[----:B------:R0:W-:Y:S02]  /*11030*/  STG.E desc[UR36][R26.64+0x190], R13 ;  /* 0x0001900d1a007986 */ /* 0x0001e4000c101924 */
.L_x_193:
        /* <DEDUP_REMOVED lines=22> */
.L_x_198:
[----:B------:R-:W-:Y:S05]  /*111a0*/  BSYNC.RECONVERGENT B3 ;  /* 0x0000000000037941 */ /* 0x000fea0003800200 */
.L_x_197:
[----:B------:R-:W2:Y:S02]  /*111b0*/  LDG.E R13, desc[UR36][R26.64+0x1a4] ;  /* 0x0001a4241a0d7981 */ /* 0x000ea4000c1e1900 */
[----:B--2---:R-:W-:-:S05]  /*111c0*/  FADD R13, R13, R0 ;  /* 0x000000000d0d7221 */ /* 0x004fca0000000000 */
[----:B------:R0:W-:Y:S02]  /*111d0*/  STG.E desc[UR36][R26.64+0x1a4], R13 ;  /* 0x0001a40d1a007986 */ /* 0x0001e4000c101924 */
.L_x_196:
        /* <DEDUP_REMOVED lines=21> */
.L_x_201:
[----:B------:R-:W-:Y:S05]  /*11330*/  BSYNC.RECONVERGENT B3 ;  /* 0x0000000000037941 */ /* 0x000fea0003800200 */
.L_x_200:
[----:B------:R-:W2:Y:S02]  /*11340*/  LDG.E R13, desc[UR36][R26.64+0x1b8] ;  /* 0x0001b8241a0d7981 */ /* 0x000ea4000c1e1900 */
[----:B--2---:R-:W-:-:S05]  /*11350*/  FADD R13, R13, R0 ;  /* 0x000000000d0d7221 */ /* 0x004fca0000000000 */
[----:B------:R0:W-:Y:S02]  /*11360*/  STG.E desc[UR36][R26.64+0x1b8], R13 ;  /* 0x0001b80d1a007986 */ /* 0x0001e4000c101924 */
.L_x_199:
        /* <DEDUP_REMOVED lines=21> */
.L_x_204:
[----:B------:R-:W-:Y:S05]  /*114c0*/  BSYNC.RECONVERGENT B3 ;  /* 0x0000000000037941 */ /* 0x000fea0003800200 */
.L_x_203:
[----:B------:R-:W2:Y:S02]  /*114d0*/  LDG.E R13, desc[UR36][R26.64+0x1cc] ;  /* 0x0001cc241a0d7981 */ /* 0x000ea4000c1e1900 */
[----:B--2---:R-:W-:-:S05]  /*114e0*/  FADD R13, R13, R0 ;  /* 0x000000000d0d7221 */ /* 0x004fca0000000000 */
[----:B------:R0:W-:Y:S02]  /*114f0*/  STG.E desc[UR36][R26.64+0x1cc], R13 ;  /* 0x0001cc0d1a007986 */ /* 0x0001e4000c101924 */
.L_x_202:
        /* <DEDUP_REMOVED lines=21> */
.L_x_206:
[----:B------:R-:W-:Y:S05]  /*11650*/  BSYNC.RECONVERGENT B3 ;  /* 0x0000000000037941 */ /* 0x000fea0003800200 */
.L_x_205:
[----:B------:R-:W2:Y:S02]  /*11660*/  LDG.E R13, desc[UR36][R26.64+0x1e0] ;  /* 0x0001e0241a0d7981 */ /* 0x000ea4000c1e1900 */
[----:B--2---:R-:W-:-:S05]  /*11670*/  FADD R13, R13, R0 ;  /* 0x000000000d0d7221 */ /* 0x004fca0000000000 */
[----:B------:R0:W-:Y:S02]  /*11680*/  STG.E desc[UR36][R26.64+0x1e0], R13 ;  /* 0x0001e00d1a007986 */ /* 0x0001e4000c101924 */
.L_x_192:
[----:B------:R-:W5:Y:S01]  /*11690*/  LDG.E R40, desc[UR36][R40.64] ;  /* 0x0000002428287981 */ /* 0x000f62000c1e1900 */
[----:B0123--:R-:W-:Y:S01]  /*116a0*/  MOV R13, 0x42c80000 ;  /* 0x42c80000000d7802 */ /* 0x00ffe20000000f00 */
[----:B------:R-:W-:Y:S01]  /*116b0*/  IMAD.MOV.U32 R0, RZ, RZ, 0x3c23d70a ;  /* 0x3c23d70aff007424 */ /* 0x000fe200078e00ff */
[----:B------:R-:W-:Y:S03]  /*116c0*/  BSSY.RECONVERGENT B3, `(.L_x_207) ;  /* 0x000000d000037945 */ /* 0x000fe60003800200 */
[----:B------:R-:W-:-:S04]  /*116d0*/  FFMA R13, R0, -R13, 1 ;  /* 0x3f800000000d7423 */ /* 0x000fc8000000080d */
[----:B------:R-:W-:Y:S01]  /*116e0*/  FFMA R0, R13, R0, 0.0099999997764825820923 ;  /* 0x3c23d70a0d007423 */ /* 0x000fe20000000000 */
[----:B-----5:R-:W0:Y:S03]  /*116f0*/  FCHK P0, R40, 100 ;  /* 0x42c8000028007902 */ /* 0x020e260000000000 */
        /* <DEDUP_REMOVED lines=9> */
.L_x_208:
[----:B------:R-:W-:Y:S05]  /*11790*/  BSYNC.RECONVERGENT B3 ;  /* 0x0000000000037941 */ /* 0x000fea0003800200 */
.L_x_207:
[----:B------:R-:W0:Y:S02]  /*117a0*/  LDS R13, [R36] ;  /* 0x00000000240d7984 */ /* 0x000e240000000800 */
[----:B0-----:R-:W-:-:S05]  /*117b0*/  FADD R13, R13, R0 ;  /* 0x000000000d0d7221 */ /* 0x001fca0000000000 */
[----:B------:R0:W-:Y:S02]  /*117c0*/  STS [R36], R13 ;  /* 0x0000000d24007388 */ /* 0x0001e40000000800 */
.L_x_131:
[----:B------:R-:W-:Y:S05]  /*117d0*/  BSYNC.RECONVERGENT B2 ;  /* 0x0000000000027941 */ /* 0x000fea0003800200 */
.L_x_130:
[----:B------:R-:W-:-:S05]  /*117e0*/  VIADD R3, R3, 0x1 ;  /* 0x0000000103037836 */ /* 0x000fca0000000000 */
[----:B------:R-:W-:-:S13]  /*117f0*/  ISETP.NE.AND P0, PT, R3, 0x1c, PT ;  /* 0x0000001c0300780c */ /* 0x000fda0003f05270 */
[----:B------:R-:W-:Y:S05]  /*11800*/  @P0 BRA `(.L_x_209) ;  /* 0xffffffd400740947 */ /* 0x000fea000383ffff */
[----:B------:R-:W-:-:S04]  /*11810*/  UIADD3 UR4, UPT, UPT, UR4, 0x1, URZ ;  /* 0x0000000104047890 */ /* 0x000fc8000fffe0ff */
[----:B------:R-:W-:-:S09]  /*11820*/  UISETP.NE.AND UP1, UPT, UR4, 0x1c, UPT ;  /* 0x0000001c0400788c */ /* 0x000fd2000bf25270 */
[----:B------:R-:W-:Y:S05]  /*11830*/  BRA.U UP1, `(.L_x_210) ;  /* 0xffffffd101d87547 */ /* 0x000fea000b83ffff */
[----:B------:R-:W-:Y:S06]  /*11840*/  BAR.SYNC.DEFER_BLOCKING 0x0 ;  /* 0x0000000000007b1d */ /* 0x000fec0000010000 */
[----:B------:R-:W-:Y:S05]  /*11850*/  BRA.U !UP0, `(.L_x_211) ;  /* 0x0000000908087547 */ /* 0x000fea000b800000 */
[----:B------:R-:W2:Y:S04]  /*11860*/  LDG.E R0, desc[UR36][R26.64] ;  /* 0x000000241a007981 */ /* 0x000ea8000c1e1900 */
[----:B------:R-:W2:Y:S02]  /*11870*/  LDG.E R3, desc[UR36][R16.64] ;  /* 0x0000002410037981 */ /* 0x000ea4000c1e1900 */
[----:B--2---:R-:W-:-:S05]  /*11880*/  FFMA R3, R0, -0.0099999997764825820923, R3 ;  /* 0xbc23d70a00037823 */ /* 0x004fca0000000003 */
[----:B------:R1:W-:Y:S04]  /*11890*/  STG.E desc[UR36][R16.64], R3 ;  /* 0x0000000310007986 */ /* 0x0003e8000c101924 */
[----:B------:R-:W-:Y:S04]  /*118a0*/  STG.E desc[UR36][R26.64], RZ ;  /* 0x000000ff1a007986 */ /* 0x000fe8000c101924 */
[----:B------:R-:W2:Y:S04]  /*118b0*/  LDG.E R0, desc[UR36][R26.64+0x14] ;  /* 0x000014241a007981 */ /* 0x000ea8000c1e1900 */
[----:B------:R-:W2:Y:S02]  /*118c0*/  LDG.E R5, desc[UR36][R16.64+0x14] ;  /* 0x0000142410057981 */ /* 0x000ea4000c1e1900 */
[----:B--2---:R-:W-:-:S05]  /*118d0*/  FFMA R5, R0, -0.0099999997764825820923, R5 ;  /* 0xbc23d70a00057823 */ /* 0x004fca0000000005 */
[----:B------:R2:W-:Y:S04]  /*118e0*/  STG.E desc[UR36][R16.64+0x14], R5 ;  /* 0x0000140510007986 */ /* 0x0005e8000c101924 */
[----:B------:R-:W-:Y:S04]  /*118f0*/  STG.E desc[UR36][R26.64+0x14], RZ ;  /* 0x000014ff1a007986 */ /* 0x000fe8000c101924 */
[----:B------:R-:W3:Y:S04]  /*11900*/  LDG.E R0, desc[UR36][R26.64+0x28] ;  /* 0x000028241a007981 */ /* 0x000ee8000c1e1900 */
[----:B------:R-:W3:Y:S02]  /*11910*/  LDG.E R7, desc[UR36][R16.64+0x28] ;  /* 0x0000282410077981 */ /* 0x000ee4000c1e1900 */
[----:B---3--:R-:W-:-:S05]  /*11920*/  FFMA R7, R0, -0.0099999997764825820923, R7 ;  /* 0xbc23d70a00077823 */ /* 0x008fca0000000007 */
[----:B------:R3:W-:Y:S04]  /*11930*/  STG.E desc[UR36][R16.64+0x28], R7 ;  /* 0x0000280710007986 */ /* 0x0007e8000c101924 */
[----:B------:R-:W-:Y:S04]  /*11940*/  STG.E desc[UR36][R26.64+0x28], RZ ;  /* 0x000028ff1a007986 */ /* 0x000fe8000c101924 */
[----:B------:R-:W5:Y:S04]  /*11950*/  LDG.E R0, desc[UR36][R26.64+0x3c] ;  /* 0x00003c241a007981 */ /* 0x000f68000c1e1900 */
[----:B-1----:R-:W5:Y:S02]  /*11960*/  LDG.E R3, desc[UR36][R16.64+0x3c] ;  /* 0x00003c2410037981 */ /* 0x002f64000c1e1900 */
[----:B-----5:R-:W-:-:S05]  /*11970*/  FFMA R3, R0, -0.0099999997764825820923, R3 ;  /* 0xbc23d70a00037823 */ /* 0x020fca0000000003 */
[----:B------:R1:W-:Y:S04]  /*11980*/  STG.E desc[UR36][R16.64+0x3c], R3 ;  /* 0x00003c0310007986 */ /* 0x0003e8000c101924 */
[----:B------:R-:W-:Y:S04]  /*11990*/  STG.E desc[UR36][R26.64+0x3c], RZ ;  /* 0x00003cff1a007986 */ /* 0x000fe8000c101924 */
[----:B------:R-:W5:Y:S04]  /*119a0*/  LDG.E R0, desc[UR36][R26.64+0x50] ;  /* 0x000050241a007981 */ /* 0x000f68000c1e1900 */
[----:B--2---:R-:W5:Y:S02]  /*119b0*/  LDG.E R5, desc[UR36][R16.64+0x50] ;  /* 0x0000502410057981 */ /* 0x004f64000c1e1900 */
[----:B-----5:R-:W-:-:S05]  /*119c0*/  FFMA R5, R0, -0.0099999997764825820923, R5 ;  /* 0xbc23d70a00057823 */ /* 0x020fca0000000005 */
[----:B------:R2:W-:Y:S04]  /*119d0*/  STG.E desc[UR36][R16.64+0x50], R5 ;  /* 0x0000500510007986 */ /* 0x0005e8000c101924 */
[----:B------:R-:W-:Y:S04]  /*119e0*/  STG.E desc[UR36][R26.64+0x50], RZ ;  /* 0x000050ff1a007986 */ /* 0x000fe8000c101924 */
[----:B------:R-:W5:Y:S04]  /*119f0*/  LDG.E R0, desc[UR36][R26.64+0x64] ;  /* 0x000064241a007981 */ /* 0x000f68000c1e1900 */
[----:B---3--:R-:W5:Y:S02]  /*11a00*/  LDG.E R7, desc[UR36][R16.64+0x64] ;  /* 0x0000642410077981 */ /* 0x008f64000c1e1900 */
[----:B-----5:R-:W-:-:S05]  /*11a10*/  FFMA R7, R0, -0.0099999997764825820923, R7 ;  /* 0xbc23d70a00077823 */ /* 0x020fca0000000007 */
        /* <DEDUP_REMOVED lines=80> */
[----:B------:R-:W-:Y:S04]  /*11f20*/  STG.E desc[UR36][R16.64+0x1a4], R3 ;  /* 0x0001a40310007986 */ /* 0x000fe8000c101924 */
[----:B------:R-:W-:Y:S04]  /*11f30*/  STG.E desc[UR36][R26.64+0x1a4], RZ ;  /* 0x0001a4ff1a007986 */ /* 0x000fe8000c101924 */
[----:B------:R-:W5:Y:S04]  /*11f40*/  LDG.E R0, desc[UR36][R26.64+0x1b8] ;  /* 0x0001b8241a007981 */ /* 0x000f68000c1e1900 */
[----:B--2---:R-:W5:Y:S04]  /*11f50*/  LDG.E R5, desc[UR36][R16.64+0x1b8] ;  /* 0x0001b82410057981 */ /* 0x004f68000c1e1900 */
[----:B------:R-:W-:Y:S01]  /*11f60*/  LDS R3, [R37] ;  /* 0x0000000025037984 */ /* 0x000fe20000000800 */
[----:B-----5:R-:W-:-:S05]  /*11f70*/  FFMA R5, R0, -0.0099999997764825820923, R5 ;  /* 0xbc23d70a00057823 */ /* 0x020fca0000000005 */
[----:B------:R-:W-:Y:S04]  /*11f80*/  STG.E desc[UR36][R16.64+0x1b8], R5 ;  /* 0x0001b80510007986 */ /* 0x000fe8000c101924 */
[----:B------:R-:W-:Y:S04]  /*11f90*/  STG.E desc[UR36][R26.64+0x1b8], RZ ;  /* 0x0001b8ff1a007986 */ /* 0x000fe8000c101924 */
[----:B------:R-:W2:Y:S04]  /*11fa0*/  LDG.E R0, desc[UR36][R26.64+0x1cc] ;  /* 0x0001cc241a007981 */ /* 0x000ea8000c1e1900 */
[----:B---3--:R-:W2:Y:S02]  /*11fb0*/  LDG.E R7, desc[UR36][R16.64+0x1cc] ;  /* 0x0001cc2410077981 */ /* 0x008ea4000c1e1900 */
[----:B--2---:R-:W-:-:S02]  /*11fc0*/  FFMA R7, R0, -0.0099999997764825820923, R7 ;  /* 0xbc23d70a00077823 */ /* 0x004fc40000000007 */
[----:B------:R-:W1:Y:S04]  /*11fd0*/  LDS R0, [R36] ;  /* 0x0000000024007984 */ /* 0x000e680000000800 */
[----:B------:R2:W-:Y:S04]  /*11fe0*/  STG.E desc[UR36][R16.64+0x1cc], R7 ;  /* 0x0001cc0710007986 */ /* 0x0005e8000c101924 */
[----:B------:R2:W-:Y:S04]  /*11ff0*/  STG.E desc[UR36][R26.64+0x1cc], RZ ;  /* 0x0001ccff1a007986 */ /* 0x0005e8000c101924 */
[----:B------:R-:W3:Y:S04]  /*12000*/  LDG.E R4, desc[UR36][R26.64+0x1e0] ;  /* 0x0001e0241a047981 */ /* 0x000ee8000c1e1900 */
[----:B------:R-:W3:Y:S01]  /*12010*/  LDG.E R9, desc[UR36][R16.64+0x1e0] ;  /* 0x0001e02410097981 */ /* 0x000ee2000c1e1900 */
[----:B-1----:R-:W-:-:S05]  /*12020*/  FFMA R0, R0, -0.0099999997764825820923, R3 ;  /* 0xbc23d70a00007823 */ /* 0x002fca0000000003 */
[----:B------:R2:W-:Y:S04]  /*12030*/  STS [R37], R0 ;  /* 0x0000000025007388 */ /* 0x0005e80000000800 */
[----:B------:R2:W-:Y:S01]  /*12040*/  STS [R36], RZ ;  /* 0x000000ff24007388 */ /* 0x0005e20000000800 */
[----:B---3--:R-:W-:-:S05]  /*12050*/  FFMA R9, R4, -0.0099999997764825820923, R9 ;  /* 0xbc23d70a04097823 */ /* 0x008fca0000000009 */
[----:B------:R2:W-:Y:S04]  /*12060*/  STG.E desc[UR36][R16.64+0x1e0], R9 ;  /* 0x0001e00910007986 */ /* 0x0005e8000c101924 */
[----:B------:R2:W-:Y:S02]  /*12070*/  STG.E desc[UR36][R26.64+0x1e0], RZ ;  /* 0x0001e0ff1a007986 */ /* 0x0005e4000c101924 */
.L_x_211:
[----:B------:R-:W-:-:S04]  /*12080*/  UIADD3 UR38, UPT, UPT, UR38, 0x1, URZ ;  /* 0x0000000126267890 */ /* 0x000fc8000fffe0ff */
[----:B------:R-:W-:-:S09]  /*12090*/  UISETP.NE.AND UP0, UPT, UR38, 0x3e8, UPT ;  /* 0x000003e82600788c */ /* 0x000fd2000bf05270 */
[----:B------:R-:W-:Y:S05]  /*120a0*/  BRA.U UP0, `(.L_x_212) ;  /* 0xffffff2500187547 */ /* 0x000fea000b83ffff */
[----:B------:R-:W-:Y:S05]  /*120b0*/  EXIT ;  /* 0x000000000000794d */ /* 0x000fea0003800000 */
        .weak           $__internal_0_$__cuda_sm3x_div_rn_noftz_f32_slowpath
        .type           $__internal_0_$__cuda_sm3x_div_rn_noftz_f32_slowpath,@function
        .size           $__internal_0_$__cuda_sm3x_div_rn_noftz_f32_slowpath,(.L_x_225 - $__internal_0_$__cuda_sm3x_div_rn_noftz_f32_slowpath)
$__internal_0_$__cuda_sm3x_div_rn_noftz_f32_slowpath:
[----:B------:R-:W-:Y:S01]  /*120c0*/  SHF.R.U32.HI R45, RZ, 0x17, R13 ;  /* 0x00000017ff2d7819 */ /* 0x000fe2000001160d */
[----:B------:R-:W-:Y:S01]  /*120d0*/  BSSY.RECONVERGENT B0, `(.L_x_213) ;  /* 0x0000062000007945 */ /* 0x000fe20003800200 */
[----:B------:R-:W-:Y:S02]  /*120e0*/  SHF.R.U32.HI R48, RZ, 0x17, R12 ;  /* 0x00000017ff307819 */ /* 0x000fe4000001160c */
[----:B------:R-:W-:Y:S02]  /*120f0*/  LOP3.LUT R45, R45, 0xff, RZ, 0xc0, !PT ;  /* 0x000000ff2d2d7812 */ /* 0x000fe400078ec0ff */
[----:B------:R-:W-:-:S03]  /*12100*/  LOP3.LUT R48, R48, 0xff, RZ, 0xc0, !PT ;  /* 0x000000ff30307812 */ /* 0x000fc600078ec0ff */
[----:B------:R-:W-:Y:S01]  /*12110*/  VIADD R47, R45, 0xffffffff ;  /* 0xffffffff2d2f7836 */ /* 0x000fe20000000000 */
[----:B------:R-:W-:-:S04]  /*12120*/  IADD3 R46, PT, PT, R48, -0x1, RZ ;  /* 0xffffffff302e7810 */ /* 0x000fc80007ffe0ff */
[----:B------:R-:W-:-:S04]  /*12130*/  ISETP.GT.U32.AND P0, PT, R47, 0xfd, PT ;  /* 0x000000fd2f00780c */ /* 0x000fc80003f04070 */
[----:B------:R-:W-:-:S13]  /*12140*/  ISETP.GT.U32.OR P0, PT, R46, 0xfd, P0 ;  /* 0x000000fd2e00780c */ /* 0x000fda0000704470 */
[----:B------:R-:W-:Y:S01]  /*12150*/  @!P0 IMAD.MOV.U32 R44, RZ, RZ, RZ ;  /* 0x000000ffff2c8224 */ /* 0x000fe200078e00ff */
[----:B------:R-:W-:Y:S06]  /*12160*/  @!P0 BRA `(.L_x_214) ;  /* 0x00000000005c8947 */ /* 0x000fec0003800000 */
[----:B------:R-:W-:Y:S02]  /*12170*/  FSETP.GTU.FTZ.AND P0, PT, |R12|, +INF , PT ;  /* 0x7f8000000c00780b */ /* 0x000fe40003f1c200 */
[----:B------:R-:W-:-:S04]  /*12180*/  FSETP.GTU.FTZ.AND P1, PT, |R13|, +INF , PT ;  /* 0x7f8000000d00780b */ /* 0x000fc80003f3c200 */
[----:B------:R-:W-:-:S13]  /*12190*/  PLOP3.LUT P0, PT, P0, P1, PT, 0xf8, 0x8f ;  /* 0x00000000008f781c */ /* 0x000fda0000703f70 */
[----:B------:R-:W-:Y:S05]  /*121a0*/  @P0 BRA `(.L_x_215) ;  /* 0x00000004004c0947 */ /* 0x000fea0003800000 */
[----:B------:R-:W-:-:S13]  /*121b0*/  LOP3.LUT P0, RZ, R13, 0x7fffffff, R12, 0xc8, !PT ;  /* 0x7fffffff0dff7812 */ /* 0x000fda000780c80c */
[----:B------:R-:W-:Y:S05]  /*121c0*/  @!P0 BRA `(.L_x_216) ;  /* 0x00000004003c8947 */ /* 0x000fea0003800000 */
[C---:B------:R-:W-:Y:S02]  /*121d0*/  FSETP.NEU.FTZ.AND P0, PT, |R12|.reuse, +INF , PT ;  /* 0x7f8000000c00780b */ /* 0x040fe40003f1d200 */
[----:B------:R-:W-:Y:S02]  /*121e0*/  FSETP.NEU.FTZ.AND P3, PT, |R13|, +INF , PT ;  /* 0x7f8000000d00780b */ /* 0x000fe40003f7d200 */
[----:B------:R-:W-:-:S11]  /*121f0*/  FSETP.NEU.FTZ.AND P1, PT, |R12|, +INF , PT ;  /* 0x7f8000000c00780b */ /* 0x000fd60003f3d200 */
[----:B------:R-:W-:Y:S05]  /*12200*/  @!P3 BRA !P0, `(.L_x_216) ;  /* 0x00000004002cb947 */ /* 0x000fea0004000000 */
[----:B------:R-:W-:-:S04]  /*12210*/  LOP3.LUT P0, RZ, R12, 0x7fffffff, RZ, 0xc0, !PT ;  /* 0x7fffffff0cff7812 */ /* 0x000fc8000780c0ff */
[----:B------:R-:W-:-:S13]  /*12220*/  PLOP3.LUT P0, PT, P3, P0, PT, 0x2f, 0xf2 ;  /* 0x0000000000f2781c */ /* 0x000fda0001f00577 */
[----:B------:R-:W-:Y:S05]  /*12230*/  @P0 BRA `(.L_x_217) ;  /* 0x0000000400180947 */ /* 0x000fea0003800000 */
[----:B------:R-:W-:-:S04]  /*12240*/  LOP3.LUT P0, RZ, R13, 0x7fffffff, RZ, 0xc0, !PT ;  /* 0x7fffffff0dff7812 */ /* 0x000fc8000780c0ff */
[----:B------:R-:W-:-:S13]  /*12250*/  PLOP3.LUT P0, PT, P1, P0, PT, 0x2f, 0xf2 ;  /* 0x0000000000f2781c */ /* 0x000fda0000f00577 */
[----:B------:R-:W-:Y:S05]  /*12260*/  @P0 BRA `(.L_x_218) ;  /* 0x0000000400000947 */ /* 0x000fea0003800000 */
[----:B------:R-:W-:Y:S02]  /*12270*/  ISETP.GE.AND P0, PT, R46, RZ, PT ;  /* 0x000000ff2e00720c */ /* 0x000fe40003f06270 */
[----:B------:R-:W-:-:S11]  /*12280*/  ISETP.GE.AND P1, PT, R47, RZ, PT ;  /* 0x000000ff2f00720c */ /* 0x000fd60003f26270 */
[----:B------:R-:W-:Y:S01]  /*12290*/  @P0 IMAD.MOV.U32 R44, RZ, RZ, RZ ;  /* 0x000000ffff2c0224 */ /* 0x000fe200078e00ff */
[----:B------:R-:W-:Y:S01]  /*122a0*/  @!P0 MOV R44, 0xffffffc0 ;  /* 0xffffffc0002c8802 */ /* 0x000fe20000000f00 */
[----:B------:R-:W-:Y:S01]  /*122b0*/  @!P0 FFMA R12, R12, 1.84467440737095516160e+19, RZ ;  /* 0x5f8000000c0c8823 */ /* 0x000fe200000000ff */
[----:B------:R-:W-:-:S03]  /*122c0*/  @!P1 FFMA R13, R13, 1.84467440737095516160e+19, RZ ;  /* 0x5f8000000d0d9823 */ /* 0x000fc600000000ff */
[----:B------:R-:W-:-:S07]  /*122d0*/  @!P1 VIADD R44, R44, 0x40 ;  /* 0x000000402c2c9836 */ /* 0x000fce0000000000 */
.L_x_214:
[----:B------:R-:W-:Y:S01]  /*122e0*/  LEA R46, R45, 0xc0800000, 0x17 ;  /* 0xc08000002d2e7811 */ /* 0x000fe200078eb8ff */
[----:B------:R-:W-:Y:S01]  /*122f0*/  BSSY.RECONVERGENT B1, `(.L_x_219) ;  /* 0x0000036000017945 */ /* 0x000fe20003800200 */
[----:B------:R-:W-:-:S03]  /*12300*/  IADD3 R48, PT, PT, R48, -0x7f, RZ ;  /* 0xffffff8130307810 */ /* 0x000fc60007ffe0ff */
[----:B------:R-:W-:Y:S02]  /*12310*/  IMAD.IADD R49, R13, 0x1, -R46 ;  /* 0x000000010d317824 */ /* 0x000fe400078e0a2e */
[C---:B------:R-:W-:Y:S02]  /*12320*/  IMAD R12, R48.reuse, -0x800000, R12 ;  /* 0xff800000300c7824 */ /* 0x040fe400078e020c */
[----:B------:R0:W1:Y:S01]  /*12330*/  MUFU.RCP R46, R49 ;  /* 0x00000031002e7308 */ /* 0x0000620000001000 */
[----:B------:R-:W-:Y:S01]  /*12340*/  FADD.FTZ R47, -R49, -RZ ;  /* 0x800000ff312f7221 */ /* 0x000fe20000010100 */
[----:B0-----:R-:W-:-:S05]  /*12350*/  IADD3 R49, PT, PT, R48, 0x7f, -R45 ;  /* 0x0000007f30317810 */ /* 0x001fca0007ffe82d */
[----:B------:R-:W-:Y:S02]  /*12360*/  IMAD.IADD R49, R49, 0x1, R44 ;  /* 0x0000000131317824 */ /* 0x000fe400078e022c */
[----:B-1----:R-:W-:-:S04]  /*12370*/  FFMA R13, R46, R47, 1 ;  /* 0x3f8000002e0d7423 */ /* 0x002fc8000000002f */
[----:B------:R-:W-:-:S04]  /*12380*/  FFMA R13, R46, R13, R46 ;  /* 0x0000000d2e0d7223 */ /* 0x000fc8000000002e */
[----:B------:R-:W-:-:S04]  /*12390*/  FFMA R46, R12, R13, RZ ;  /* 0x0000000d0c2e7223 */ /* 0x000fc800000000ff */
[----:B------:R-:W-:-:S04]  /*123a0*/  FFMA R50, R47, R46, R12 ;  /* 0x0000002e2f327223 */ /* 0x000fc8000000000c */
[----:B------:R-:W-:-:S04]  /*123b0*/  FFMA R46, R13, R50, R46 ;  /* 0x000000320d2e7223 */ /* 0x000fc8000000002e */
[----:B------:R-:W-:-:S04]  /*123c0*/  FFMA R47, R47, R46, R12 ;  /* 0x0000002e2f2f7223 */ /* 0x000fc8000000000c */
[----:B------:R-:W-:-:S05]  /*123d0*/  FFMA R12, R13, R47, R46 ;  /* 0x0000002f0d0c7223 */ /* 0x000fca000000002e */
[----:B------:R-:W-:-:S04]  /*123e0*/  SHF.R.U32.HI R45, RZ, 0x17, R12 ;  /* 0x00000017ff2d7819 */ /* 0x000fc8000001160c */
[----:B------:R-:W-:-:S05]  /*123f0*/  LOP3.LUT R45, R45, 0xff, RZ, 0xc0, !PT ;  /* 0x000000ff2d2d7812 */ /* 0x000fca00078ec0ff */
[----:B------:R-:W-:-:S05]  /*12400*/  IMAD.IADD R45, R45, 0x1, R49 ;  /* 0x000000012d2d7824 */ /* 0x000fca00078e0231 */
[----:B------:R-:W-:-:S04]  /*12410*/  IADD3 R44, PT, PT, R45, -0x1, RZ ;  /* 0xffffffff2d2c7810 */ /* 0x000fc80007ffe0ff */
[----:B------:R-:W-:-:S13]  /*12420*/  ISETP.GE.U32.AND P0, PT, R44, 0xfe, PT ;  /* 0x000000fe2c00780c */ /* 0x000fda0003f06070 */
[----:B------:R-:W-:Y:S05]  /*12430*/  @!P0 BRA `(.L_x_220) ;  /* 0x0000000000808947 */ /* 0x000fea0003800000 */
[----:B------:R-:W-:-:S13]  /*12440*/  ISETP.GT.AND P0, PT, R45, 0xfe, PT ;  /* 0x000000fe2d00780c */ /* 0x000fda0003f04270 */
[----:B------:R-:W-:Y:S05]  /*12450*/  @P0 BRA `(.L_x_221) ;  /* 0x00000000006c0947 */ /* 0x000fea0003800000 */
[----:B------:R-:W-:-:S13]  /*12460*/  ISETP.GE.AND P0, PT, R45, 0x1, PT ;  /* 0x000000012d00780c */ /* 0x000fda0003f06270 */
[----:B------:R-:W-:Y:S05]  /*12470*/  @P0 BRA `(.L_x_222) ;  /* 0x0000000000740947 */ /* 0x000fea0003800000 */
[----:B------:R-:W-:Y:S02]  /*12480*/  ISETP.GE.AND P0, PT, R45, -0x18, PT ;  /* 0xffffffe82d00780c */ /* 0x000fe40003f06270 */
[----:B------:R-:W-:-:S11]  /*12490*/  LOP3.LUT R12, R12, 0x80000000, RZ, 0xc0, !PT ;  /* 0x800000000c0c7812 */ /* 0x000fd600078ec0ff */
[----:B------:R-:W-:Y:S05]  /*124a0*/  @!P0 BRA `(.L_x_222) ;  /* 0x0000000000688947 */ /* 0x000fea0003800000 */
[-CC-:B------:R-:W-:Y:S01]  /*124b0*/  FFMA.RZ R44, R13, R47.reuse, R46.reuse ;  /* 0x0000002f0d2c7223 */ /* 0x180fe2000000c02e */
[C---:B------:R-:W-:Y:S02]  /*124c0*/  ISETP.NE.AND P3, PT, R45.reuse, RZ, PT ;  /* 0x000000ff2d00720c */ /* 0x040fe40003f65270 */
[----:B------:R-:W-:Y:S02]  /*124d0*/  ISETP.NE.AND P1, PT, R45, RZ, PT ;  /* 0x000000ff2d00720c */ /* 0x000fe40003f25270 */
[----:B------:R-:W-:Y:S01]  /*124e0*/  LOP3.LUT R48, R44, 0x7fffff, RZ, 0xc0, !PT ;  /* 0x007fffff2c307812 */ /* 0x000fe200078ec0ff */
[CCC-:B------:R-:W-:Y:S01]  /*124f0*/  FFMA.RP R44, R13.reuse, R47.reuse, R46.reuse ;  /* 0x0000002f0d2c7223 */ /* 0x1c0fe2000000802e */
[----:B------:R-:W-:Y:S01]  /*12500*/  FFMA.RM R13, R13, R47, R46 ;  /* 0x0000002f0d0d7223 */ /* 0x000fe2000000402e */
[----:B------:R-:W-:Y:S01]  /*12510*/  VIADD R47, R45, 0x20 ;  /* 0x000000202d2f7836 */ /* 0x000fe20000000000 */
[----:B------:R-:W-:Y:S01]  /*12520*/  LOP3.LUT R48, R48, 0x800000, RZ, 0xfc, !PT ;  /* 0x0080000030307812 */ /* 0x000fe200078efcff */
[----:B------:R-:W-:-:S02]  /*12530*/  IMAD.MOV R45, RZ, RZ, -R45 ;  /* 0x000000ffff2d7224 */ /* 0x000fc400078e0a2d */
[----:B------:R-:W-:Y:S02]  /*12540*/  FSETP.NEU.FTZ.AND P0, PT, R44, R13, PT ;  /* 0x0000000d2c00720b */ /* 0x000fe40003f1d000 */
[----:B------:R-:W-:Y:S02]  /*12550*/  SHF.L.U32 R47, R48, R47, RZ ;  /* 0x0000002f302f7219 */ /* 0x000fe400000006ff */
[----:B------:R-:W-:Y:S02]  /*12560*/  SEL R13, R45, RZ, P3 ;  /* 0x000000ff2d0d7207 */ /* 0x000fe40001800000 */
[----:B------:R-:W-:Y:S02]  /*12570*/  ISETP.NE.AND P1, PT, R47, RZ, P1 ;  /* 0x000000ff2f00720c */ /* 0x000fe40000f25270 */
[----:B------:R-:W-:Y:S02]  /*12580*/  SHF.R.U32.HI R13, RZ, R13, R48 ;  /* 0x0000000dff0d7219 */ /* 0x000fe40000011630 */
[----:B------:R-:W-:-:S02]  /*12590*/  PLOP3.LUT P0, PT, P0, P1, PT, 0xf8, 0x8f ;  /* 0x00000000008f781c */ /* 0x000fc40000703f70 */
[----:B------:R-:W-:Y:S02]  /*125a0*/  SHF.R.U32.HI R45, RZ, 0x1, R13 ;  /* 0x00000001ff2d7819 */ /* 0x000fe4000001160d */
[----:B------:R-:W-:-:S04]  /*125b0*/  SEL R44, RZ, 0x1, !P0 ;  /* 0x00000001ff2c7807 */ /* 0x000fc80004000000 */
[----:B------:R-:W-:-:S04]  /*125c0*/  LOP3.LUT R44, R44, 0x1, R45, 0xf8, !PT ;  /* 0x000000012c2c7812 */ /* 0x000fc800078ef82d */
[----:B------:R-:W-:-:S04]  /*125d0*/  LOP3.LUT R44, R44, R13, RZ, 0xc0, !PT ;  /* 0x0000000d2c2c7212 */ /* 0x000fc800078ec0ff */
[----:B------:R-:W-:-:S04]  /*125e0*/  IADD3 R45, PT, PT, R45, R44, RZ ;  /* 0x0000002c2d2d7210 */ /* 0x000fc80007ffe0ff */
[----:B------:R-:W-:Y:S01]  /*125f0*/  LOP3.LUT R12, R45, R12, RZ, 0xfc, !PT ;  /* 0x0000000c2d0c7212 */ /* 0x000fe200078efcff */
[----:B------:R-:W-:Y:S06]  /*12600*/  BRA `(.L_x_222) ;  /* 0x0000000000107947 */ /* 0x000fec0003800000 */
.L_x_221:
[----:B------:R-:W-:-:S04]  /*12610*/  LOP3.LUT R12, R12, 0x80000000, RZ, 0xc0, !PT ;  /* 0x800000000c0c7812 */ /* 0x000fc800078ec0ff */
[----:B------:R-:W-:Y:S01]  /*12620*/  LOP3.LUT R12, R12, 0x7f800000, RZ, 0xfc, !PT ;  /* 0x7f8000000c0c7812 */ /* 0x000fe200078efcff */
[----:B------:R-:W-:Y:S06]  /*12630*/  BRA `(.L_x_222) ;  /* 0x0000000000047947 */ /* 0x000fec0003800000 */
.L_x_220:
[----:B------:R-:W-:-:S07]  /*12640*/  IMAD R12, R49, 0x800000, R12 ;  /* 0x00800000310c7824 */ /* 0x000fce00078e020c */
.L_x_222:
[----:B------:R-:W-:Y:S05]  /*12650*/  BSYNC.RECONVERGENT B1 ;  /* 0x0000000000017941 */ /* 0x000fea0003800200 */
.L_x_219:
[----:B------:R-:W-:Y:S05]  /*12660*/  BRA `(.L_x_223) ;  /* 0x0000000000207947 */ /* 0x000fea0003800000 */
.L_x_218:
[----:B------:R-:W-:-:S04]  /*12670*/  LOP3.LUT R12, R13, 0x80000000, R12, 0x48, !PT ;  /* 0x800000000d0c7812 */ /* 0x000fc800078e480c */
[----:B------:R-:W-:Y:S01]  /*12680*/  LOP3.LUT R12, R12, 0x7f800000, RZ, 0xfc, !PT ;  /* 0x7f8000000c0c7812 */ /* 0x000fe200078efcff */
[----:B------:R-:W-:Y:S06]  /*12690*/  BRA `(.L_x_223) ;  /* 0x0000000000147947 */ /* 0x000fec0003800000 */
.L_x_217:
[----:B------:R-:W-:Y:S01]  /*126a0*/  LOP3.LUT R12, R13, 0x80000000, R12, 0x48, !PT ;  /* 0x800000000d0c7812 */ /* 0x000fe200078e480c */
[----:B------:R-:W-:Y:S06]  /*126b0*/  BRA `(.L_x_223) ;  /* 0x00000000000c7947 */ /* 0x000fec0003800000 */
.L_x_216:
[----:B------:R-:W0:Y:S01]  /*126c0*/  MUFU.RSQ R12, -QNAN ;  /* 0xffc00000000c7908 */ /* 0x000e220000001400 */
[----:B------:R-:W-:Y:S05]  /*126d0*/  BRA `(.L_x_223) ;  /* 0x0000000000047947 */ /* 0x000fea0003800000 */
.L_x_215:
[----:B------:R-:W-:-:S07]  /*126e0*/  FADD.FTZ R12, R12, R13 ;  /* 0x0000000d0c0c7221 */ /* 0x000fce0000010000 */
.L_x_223:
[----:B------:R-:W-:Y:S05]  /*126f0*/  BSYNC.RECONVERGENT B0 ;  /* 0x0000000000007941 */ /* 0x000fea0003800200 */
.L_x_213:
[----:B0-----:R-:W-:Y:S01]  /*12700*/  IMAD.MOV.U32 R44, RZ, RZ, R12 ;  /* 0x000000ffff2c7224 */ /* 0x001fe200078e000c */
[----:B------:R-:W-:Y:S01]  /*12710*/  MOV R12, R24 ;  /* 0x00000018000c7202 */ /* 0x000fe20000000f00 */
[----:B------:R-:W-:-:S04]  /*12720*/  IMAD.MOV.U32 R13, RZ, RZ, 0x0 ;  /* 0x00000000ff0d7424 */ /* 0x000fc800078e00ff */
[----:B------:R-:W-:Y:S05]  /*12730*/  RET.REL.NODEC R12 `(_Z6kernelPA28_A28_fPfiS2_iPA5_A5_fS1_PA14_A14_fPhS8_S2_iS1_S5_) ;  /* 0xfffffed80c307950 */ /* 0x000fea0003c3ffff */
.L_x_224:
[----:B------:R-:W-:-:S00]  /*12740*/  BRA `(.L_x_224) ;  /* 0xfffffffc00fc7947 */ /* 0x000fc0000383ffff */
[----:B------:R-:W-:-:S00]  /*12750*/  NOP ;  /* 0x0000000000007918 */ /* 0x000fc00000000000 */
        /* <DEDUP_REMOVED lines=10> */
.L_x_225:


//--------------------- .nv.global.init           --------------------------
	.section	.nv.global.init,"aw",@progbits
	.align	4
.nv.global.init:
	.type		mrg32k3aM1SubSeq,@object
	.size		mrg32k3aM1SubSeq,(mrg32k3aM2SubSeq - mrg32k3aM1SubSeq)
mrg32k3aM1SubSeq:
        /*0000*/ 	.byte	0x0b, 0xcc, 0xee, 0x04, 0x73, 0x29, 0x8b, 0x6f, 0xf6, 0x53, 0x03, 0xf6, 0x23, 0xf6, 0xea, 0xda
        /* <DEDUP_REMOVED lines=125> */
	.type		mrg32k3aM2SubSeq,@object
	.size		mrg32k3aM2SubSeq,(mrg32k3aM1 - mrg32k3aM2SubSeq)
mrg32k3aM2SubSeq:
        /* <DEDUP_REMOVED lines=126> */
	.type		mrg32k3aM1,@object
	.size		mrg32k3aM1,(mrg32k3aM1Seq - mrg32k3aM1)
mrg32k3aM1:
        /* <DEDUP_REMOVED lines=144> */
	.type		mrg32k3aM1Seq,@object
	.size		mrg32k3aM1Seq,(mrg32k3aM2 - mrg32k3aM1Seq)
mrg32k3aM1Seq:
        /* <DEDUP_REMOVED lines=144> */
	.type		mrg32k3aM2,@object
	.size		mrg32k3aM2,(mrg32k3aM2Seq - mrg32k3aM2)
mrg32k3aM2:
        /* <DEDUP_REMOVED lines=144> */
	.type		mrg32k3aM2Seq,@object
	.size		mrg32k3aM2Seq,(precalc_xorwow_matrix - mrg32k3aM2Seq)
mrg32k3aM2Seq:
        /* <DEDUP_REMOVED lines=144> */
	.type		precalc_xorwow_matrix,@object
	.size		precalc_xorwow_matrix,(precalc_xorwow_offset_matrix - precalc_xorwow_matrix)
precalc_xorwow_matrix:
        /* <DEDUP_REMOVED lines=6400> */
	.type		precalc_xorwow_offset_matrix,@object
	.size		precalc_xorwow_offset_matrix,($str$3 - precalc_xorwow_offset_matrix)
precalc_xorwow_offset_matrix:
        /* <DEDUP_REMOVED lines=6400> */
	.type		$str$3,@object
	.size		$str$3,($str$2 - $str$3)
$str$3:
        /*353c0*/ 	.byte	0x0a, 0x00
	.type		$str$2,@object
	.size		$str$2,($str$1 - $str$2)
$str$2:
        /*353c2*/ 	.byte	0x25, 0x66, 0x20, 0x00
	.type		$str$1,@object
	.size		$str$1,($str - $str$1)
$str$1:
        /*353c6*/ 	.byte	0x43, 0x6c, 0x61, 0x73, 0x73, 0x65, 0x73, 0x3a, 0x20, 0x0a, 0x00
	.type		$str,@object
	.size		$str,(.L_9 - $str)
$str:
        /*353d1*/ 	.byte	0x2d, 0x2d, 0x2d, 0x2d, 0x2d, 0x2d, 0x2d, 0x2d, 0x2d, 0x2d, 0x2d, 0x2d, 0x20, 0x43, 0x6f, 0x75
        /*353e1*/ 	.byte	0x6e, 0x74, 0x65, 0x72, 0x3a, 0x20, 0x25, 0x64, 0x20, 0x2d, 0x2d, 0x2d, 0x2d, 0x2d, 0x2d, 0x2d
        /*353f1*/ 	.byte	0x2d, 0x2d, 0x2d, 0x2d, 0x0a, 0x00
.L_9:


//--------------------- .nv.shared._Z6kernelPA28_A28_fPfiS2_iPA5_A5_fS1_PA14_A14_fPhS8_S2_iS1_S5_ --------------------------
	.section	.nv.shared._Z6kernelPA28_A28_fPfiS2_iPA5_A5_fS1_PA14_A14_fPhS8_S2_iS1_S5_,"aw",@nobits
	.sectionflags	@""
	.align	4
.nv.shared._Z6kernelPA28_A28_fPfiS2_iPA5_A5_fS1_PA14_A14_fPhS8_S2_iS1_S5_:
	.zero		1432


//--------------------- .nv.shared.reserved.0     --------------------------
	.section	.nv.shared.reserved.0,"aw",@nobits
	.weak		__nv_reservedSMEM_offset_0_alias
	.size		__nv_reservedSMEM_offset_0_alias, 0, 64
	.other		__nv_reservedSMEM_offset_0_alias,@"STO_CUDA_RESERVED_SHARED STV_DEFAULT"
__nv_reservedSMEM_offset_0_alias:
	.zero		0
	.zero		64


//--------------------- .nv.constant0._Z6kernelPA28_A28_fPfiS2_iPA5_A5_fS1_PA14_A14_fPhS8_S2_iS1_S5_ --------------------------
	.section	.nv.constant0._Z6kernelPA28_A28_fPfiS2_iPA5_A5_fS1_PA14_A14_fPhS8_S2_iS1_S5_,"a",@progbits
	.sectionflags	@""
	.align	4
.nv.constant0._Z6kernelPA28_A28_fPfiS2_iPA5_A5_fS1_PA14_A14_fPhS8_S2_iS1_S5_:
	.zero		1008


//--------------------- SYMBOLS --------------------------

	.type		.nv.reservedSmem.offset0,@object
	.size		.nv.reservedSmem.offset0,0x4
	.type		.nv.reservedSmem.cap,@object
	.size		.nv.reservedSmem.cap,0x4
	.type		vprintf,@function
